//
// Generated by NVIDIA NVVM Compiler
//
// Compiler Build ID: CL-36424714
// Cuda compilation tools, release 13.0, V13.0.88
// Based on NVVM 20.0.0
//

.version 9.0
.target sm_100
.address_size 64

	// .globl	_Z30find_passwords_optimized_multiPKhS0_iPyiy
.extern .func  (.param .b32 func_retval0) vprintf
(
	.param .b64 vprintf_param_0,
	.param .b64 vprintf_param_1
)
;
.const .align 8 .u64 total_passwords = 56800235584;
.const .align 1 .b8 charset[63] = {97, 98, 99, 100, 101, 102, 103, 104, 105, 106, 107, 108, 109, 110, 111, 112, 113, 114, 115, 116, 117, 118, 119, 120, 121, 122, 65, 66, 67, 68, 69, 70, 71, 72, 73, 74, 75, 76, 77, 78, 79, 80, 81, 82, 83, 84, 85, 86, 87, 88, 89, 90, 48, 49, 50, 51, 52, 53, 54, 55, 56, 57};
.const .align 4 .b8 K[256] = {152, 47, 138, 66, 145, 68, 55, 113, 207, 251, 192, 181, 165, 219, 181, 233, 91, 194, 86, 57, 241, 17, 241, 89, 164, 130, 63, 146, 213, 94, 28, 171, 152, 170, 7, 216, 1, 91, 131, 18, 190, 133, 49, 36, 195, 125, 12, 85, 116, 93, 190, 114, 254, 177, 222, 128, 167, 6, 220, 155, 116, 241, 155, 193, 193, 105, 155, 228, 134, 71, 190, 239, 198, 157, 193, 15, 204, 161, 12, 36, 111, 44, 233, 45, 170, 132, 116, 74, 220, 169, 176, 92, 218, 136, 249, 118, 82, 81, 62, 152, 109, 198, 49, 168, 200, 39, 3, 176, 199, 127, 89, 191, 243, 11, 224, 198, 71, 145, 167, 213, 81, 99, 202, 6, 103, 41, 41, 20, 133, 10, 183, 39, 56, 33, 27, 46, 252, 109, 44, 77, 19, 13, 56, 83, 84, 115, 10, 101, 187, 10, 106, 118, 46, 201, 194, 129, 133, 44, 114, 146, 161, 232, 191, 162, 75, 102, 26, 168, 112, 139, 75, 194, 163, 81, 108, 199, 25, 232, 146, 209, 36, 6, 153, 214, 133, 53, 14, 244, 112, 160, 106, 16, 22, 193, 164, 25, 8, 108, 55, 30, 76, 119, 72, 39, 181, 188, 176, 52, 179, 12, 28, 57, 74, 170, 216, 78, 79, 202, 156, 91, 243, 111, 46, 104, 238, 130, 143, 116, 111, 99, 165, 120, 20, 120, 200, 132, 8, 2, 199, 140, 250, 255, 190, 144, 235, 108, 80, 164, 247, 163, 249, 190, 242, 120, 113, 198};
.const .align 1 .b8 d_target_salt[17];
.const .align 1 .b8 d_target_hash[32];
.global .align 1 .b8 $str[50] = {37, 46, 50, 120, 37, 46, 50, 120, 37, 46, 50, 120, 46, 46, 46, 58, 37, 48, 50, 120, 37, 48, 50, 120, 37, 48, 50, 120, 46, 46, 46, 58, 37, 115, 32, 40, 105, 110, 100, 101, 120, 58, 32, 37, 108, 108, 100, 41, 10};

.visible .entry _Z30find_passwords_optimized_multiPKhS0_iPyiy(
	.param .u64 .ptr .align 1 _Z30find_passwords_optimized_multiPKhS0_iPyiy_param_0,
	.param .u64 .ptr .align 1 _Z30find_passwords_optimized_multiPKhS0_iPyiy_param_1,
	.param .u32 _Z30find_passwords_optimized_multiPKhS0_iPyiy_param_2,
	.param .u64 .ptr .align 1 _Z30find_passwords_optimized_multiPKhS0_iPyiy_param_3,
	.param .u32 _Z30find_passwords_optimized_multiPKhS0_iPyiy_param_4,
	.param .u64 _Z30find_passwords_optimized_multiPKhS0_iPyiy_param_5
)
{
	.local .align 8 .b8 	__local_depot0[160];
	.reg .b64 	%SP;
	.reg .b64 	%SPL;
	.reg .pred 	%p<52>;
	.reg .b16 	%rs<234>;
	.reg .b32 	%r<9896>;
	.reg .b64 	%rd<124>;

	mov.u64 	%SPL, __local_depot0;
	cvta.local.u64 	%SP, %SPL;
	ld.param.u32 	%r116, [_Z30find_passwords_optimized_multiPKhS0_iPyiy_param_4];
	add.u64 	%rd1, %SPL, 8;
	setp.lt.s32 	%p1, %r116, 1;
	@%p1 bra 	$L__BB0_63;
	mov.b32 	%r9836, 0;
	mov.u32 	%r118, %ntid.x;
	mov.u32 	%r119, %nctaid.x;
	mul.lo.s32 	%r120, %r118, %r119;
	mov.u32 	%r122, %ctaid.x;
	mul.lo.s32 	%r123, %r122, %r118;
	cvt.u64.u32 	%rd33, %r123;
	mov.u32 	%r124, %tid.x;
	cvt.u64.u32 	%rd34, %r124;
	add.s64 	%rd35, %rd33, %rd34;
	mov.u64 	%rd38, charset;
	add.u64 	%rd45, %SP, 0;
$L__BB0_2:
	ld.param.u64 	%rd113, [_Z30find_passwords_optimized_multiPKhS0_iPyiy_param_5];
	mul.lo.s32 	%r121, %r120, %r9836;
	cvt.u64.u32 	%rd32, %r121;
	add.s64 	%rd36, %rd35, %rd113;
	add.s64 	%rd2, %rd36, %rd32;
	setp.gt.u64 	%p2, %rd2, 56800235583;
	@%p2 bra 	$L__BB0_63;
	shr.u64 	%rd39, %rd2, 1;
	mul.hi.u64 	%rd40, %rd39, -8925843906633654007;
	shr.u64 	%rd41, %rd40, 4;
	mul.lo.s64 	%rd42, %rd41, 62;
	sub.s64 	%rd43, %rd2, %rd42;
	add.s64 	%rd44, %rd38, %rd43;
	ld.const.u8 	%rs34, [%rd44];
	cvta.to.local.u64 	%rd46, %rd45;
	st.local.u8 	[%rd46], %rs34;
	cvt.u32.u64 	%r134, %rd41;
	shr.u32 	%r135, %r134, 1;
	mul.hi.u32 	%r136, %r135, -2078209981;
	shr.u32 	%r137, %r136, 4;
	mul.lo.s32 	%r138, %r137, 62;
	sub.s32 	%r139, %r134, %r138;
	cvt.u64.u32 	%rd47, %r139;
	add.s64 	%rd48, %rd38, %rd47;
	ld.const.u8 	%rs35, [%rd48];
	st.local.u8 	[%rd46+1], %rs35;
	mul.hi.u64 	%rd49, %rd2, 2457006494729263899;
	shr.u64 	%rd50, %rd49, 9;
	cvt.u32.u64 	%r140, %rd50;
	shr.u32 	%r141, %r140, 1;
	mul.hi.u32 	%r142, %r141, -2078209981;
	shr.u32 	%r143, %r142, 4;
	mul.lo.s32 	%r144, %r143, 62;
	sub.s32 	%r145, %r140, %r144;
	cvt.u64.u32 	%rd51, %r145;
	add.s64 	%rd52, %rd38, %rd51;
	ld.const.u8 	%rs36, [%rd52];
	st.local.u8 	[%rd46+2], %rs36;
	shr.u64 	%rd53, %rd2, 3;
	mul.hi.u64 	%rd54, %rd53, 2536264768752788541;
	shr.u64 	%rd55, %rd54, 12;
	cvt.u32.u64 	%r146, %rd55;
	shr.u32 	%r147, %r146, 1;
	mul.hi.u32 	%r148, %r147, -2078209981;
	shr.u32 	%r149, %r148, 4;
	mul.lo.s32 	%r150, %r149, 62;
	sub.s32 	%r151, %r146, %r150;
	cvt.u64.u32 	%rd56, %r151;
	add.s64 	%rd57, %rd38, %rd56;
	ld.const.u8 	%rs37, [%rd57];
	st.local.u8 	[%rd46+3], %rs37;
	mul.hi.u64 	%rd58, %rd2, 5236159522586402149;
	shr.u64 	%rd59, %rd58, 22;
	cvt.u16.u64 	%rs38, %rd59;
	shr.u16 	%rs39, %rs38, 1;
	mul.hi.u16 	%rs40, %rs39, 16913;
	shr.u16 	%rs41, %rs40, 3;
	mul.lo.s16 	%rs42, %rs41, 62;
	sub.s16 	%rs43, %rs38, %rs42;
	cvt.u64.u16 	%rd60, %rs43;
	add.s64 	%rd61, %rd38, %rd60;
	ld.const.u8 	%rs44, [%rd61];
	st.local.u8 	[%rd46+4], %rs44;
	mul.hi.u64 	%rd62, %rd2, 2702533947141368851;
	shr.u64 	%rd63, %rd62, 27;
	add.s64 	%rd64, %rd38, %rd63;
	ld.const.u8 	%rs45, [%rd64];
	st.local.u8 	[%rd46+5], %rs45;
	mov.b16 	%rs46, 0;
	st.local.u8 	[%rd46+6], %rs46;
	mov.b64 	%rd114, 0;
	st.local.u64 	[%rd1+104], %rd114;
	mov.b32 	%r9871, -1150833019;
	mov.b32 	%r9872, 1779033703;
	st.local.v2.u32 	[%rd1], {%r9872, %r9871};
	mov.b32 	%r9869, -1521486534;
	mov.b32 	%r9870, 1013904242;
	st.local.v2.u32 	[%rd1+8], {%r9870, %r9869};
	mov.b32 	%r9867, -1694144372;
	mov.b32 	%r9868, 1359893119;
	st.local.v2.u32 	[%rd1+16], {%r9868, %r9867};
	mov.b32 	%r9865, 1541459225;
	mov.b32 	%r9866, 528734635;
	st.local.v2.u32 	[%rd1+24], {%r9866, %r9865};
	mov.b32 	%r9855, 0;
$L__BB0_4:
	add.u64 	%rd66, %SPL, 0;
	add.s64 	%rd67, %rd66, %rd114;
	ld.local.u8 	%rs47, [%rd67];
	add.s32 	%r152, %r9855, 1;
	st.local.u32 	[%rd1+96], %r152;
	cvt.u64.u32 	%rd68, %r9855;
	add.s64 	%rd69, %rd1, %rd68;
	st.local.u8 	[%rd69+32], %rs47;
	ld.local.u32 	%r9855, [%rd1+96];
	setp.ne.s32 	%p3, %r9855, 64;
	@%p3 bra 	$L__BB0_6;
	ld.local.v2.b32 	{%r154, %r155}, [%rd1+32];
	bfe.u32 	%r156, %r155, 16, 8;
	cvt.u16.u32 	%rs48, %r156;
	bfe.u32 	%r157, %r155, 8, 8;
	bfe.u32 	%r158, %r155, 0, 8;
	bfe.u32 	%r159, %r154, 16, 8;
	cvt.u16.u32 	%rs49, %r159;
	bfe.u32 	%r160, %r154, 8, 8;
	bfe.u32 	%r161, %r154, 0, 8;
	shl.b32 	%r162, %r161, 24;
	shl.b32 	%r163, %r160, 16;
	and.b32  	%r164, %r163, 16711680;
	or.b32  	%r165, %r164, %r162;
	and.b16  	%rs50, %rs49, 255;
	mul.wide.u16 	%r166, %rs50, 256;
	or.b32  	%r167, %r165, %r166;
	bfe.u32 	%r168, %r154, 24, 8;
	or.b32  	%r169, %r167, %r168;
	shl.b32 	%r170, %r158, 24;
	shl.b32 	%r171, %r157, 16;
	and.b32  	%r172, %r171, 16711680;
	or.b32  	%r173, %r172, %r170;
	and.b16  	%rs51, %rs48, 255;
	mul.wide.u16 	%r174, %rs51, 256;
	or.b32  	%r175, %r173, %r174;
	bfe.u32 	%r176, %r155, 24, 8;
	or.b32  	%r177, %r175, %r176;
	ld.local.v2.b32 	{%r178, %r179}, [%rd1+40];
	bfe.u32 	%r180, %r179, 16, 8;
	cvt.u16.u32 	%rs52, %r180;
	bfe.u32 	%r181, %r179, 8, 8;
	bfe.u32 	%r182, %r179, 0, 8;
	bfe.u32 	%r183, %r178, 16, 8;
	cvt.u16.u32 	%rs53, %r183;
	bfe.u32 	%r184, %r178, 8, 8;
	bfe.u32 	%r185, %r178, 0, 8;
	shl.b32 	%r186, %r185, 24;
	shl.b32 	%r187, %r184, 16;
	and.b32  	%r188, %r187, 16711680;
	or.b32  	%r189, %r188, %r186;
	and.b16  	%rs54, %rs53, 255;
	mul.wide.u16 	%r190, %rs54, 256;
	or.b32  	%r191, %r189, %r190;
	bfe.u32 	%r192, %r178, 24, 8;
	or.b32  	%r193, %r191, %r192;
	shl.b32 	%r194, %r182, 24;
	shl.b32 	%r195, %r181, 16;
	and.b32  	%r196, %r195, 16711680;
	or.b32  	%r197, %r196, %r194;
	and.b16  	%rs55, %rs52, 255;
	mul.wide.u16 	%r198, %rs55, 256;
	or.b32  	%r199, %r197, %r198;
	bfe.u32 	%r200, %r179, 24, 8;
	or.b32  	%r201, %r199, %r200;
	ld.local.v2.b32 	{%r202, %r203}, [%rd1+48];
	bfe.u32 	%r204, %r203, 16, 8;
	cvt.u16.u32 	%rs56, %r204;
	bfe.u32 	%r205, %r203, 8, 8;
	bfe.u32 	%r206, %r203, 0, 8;
	bfe.u32 	%r207, %r202, 16, 8;
	cvt.u16.u32 	%rs57, %r207;
	bfe.u32 	%r208, %r202, 8, 8;
	bfe.u32 	%r209, %r202, 0, 8;
	shl.b32 	%r210, %r209, 24;
	shl.b32 	%r211, %r208, 16;
	and.b32  	%r212, %r211, 16711680;
	or.b32  	%r213, %r212, %r210;
	and.b16  	%rs58, %rs57, 255;
	mul.wide.u16 	%r214, %rs58, 256;
	or.b32  	%r215, %r213, %r214;
	bfe.u32 	%r216, %r202, 24, 8;
	or.b32  	%r217, %r215, %r216;
	shl.b32 	%r218, %r206, 24;
	shl.b32 	%r219, %r205, 16;
	and.b32  	%r220, %r219, 16711680;
	or.b32  	%r221, %r220, %r218;
	and.b16  	%rs59, %rs56, 255;
	mul.wide.u16 	%r222, %rs59, 256;
	or.b32  	%r223, %r221, %r222;
	bfe.u32 	%r224, %r203, 24, 8;
	or.b32  	%r225, %r223, %r224;
	ld.local.v2.b32 	{%r226, %r227}, [%rd1+56];
	bfe.u32 	%r228, %r227, 16, 8;
	cvt.u16.u32 	%rs60, %r228;
	bfe.u32 	%r229, %r227, 8, 8;
	bfe.u32 	%r230, %r227, 0, 8;
	bfe.u32 	%r231, %r226, 16, 8;
	cvt.u16.u32 	%rs61, %r231;
	bfe.u32 	%r232, %r226, 8, 8;
	bfe.u32 	%r233, %r226, 0, 8;
	shl.b32 	%r234, %r233, 24;
	shl.b32 	%r235, %r232, 16;
	and.b32  	%r236, %r235, 16711680;
	or.b32  	%r237, %r236, %r234;
	and.b16  	%rs62, %rs61, 255;
	mul.wide.u16 	%r238, %rs62, 256;
	or.b32  	%r239, %r237, %r238;
	bfe.u32 	%r240, %r226, 24, 8;
	or.b32  	%r241, %r239, %r240;
	shl.b32 	%r242, %r230, 24;
	shl.b32 	%r243, %r229, 16;
	and.b32  	%r244, %r243, 16711680;
	or.b32  	%r245, %r244, %r242;
	and.b16  	%rs63, %rs60, 255;
	mul.wide.u16 	%r246, %rs63, 256;
	or.b32  	%r247, %r245, %r246;
	bfe.u32 	%r248, %r227, 24, 8;
	or.b32  	%r249, %r247, %r248;
	ld.local.v2.b32 	{%r250, %r251}, [%rd1+64];
	bfe.u32 	%r252, %r251, 16, 8;
	cvt.u16.u32 	%rs64, %r252;
	bfe.u32 	%r253, %r251, 8, 8;
	bfe.u32 	%r254, %r251, 0, 8;
	bfe.u32 	%r255, %r250, 16, 8;
	cvt.u16.u32 	%rs65, %r255;
	bfe.u32 	%r256, %r250, 8, 8;
	bfe.u32 	%r257, %r250, 0, 8;
	shl.b32 	%r258, %r257, 24;
	shl.b32 	%r259, %r256, 16;
	and.b32  	%r260, %r259, 16711680;
	or.b32  	%r261, %r260, %r258;
	and.b16  	%rs66, %rs65, 255;
	mul.wide.u16 	%r262, %rs66, 256;
	or.b32  	%r263, %r261, %r262;
	bfe.u32 	%r264, %r250, 24, 8;
	or.b32  	%r265, %r263, %r264;
	shl.b32 	%r266, %r254, 24;
	shl.b32 	%r267, %r253, 16;
	and.b32  	%r268, %r267, 16711680;
	or.b32  	%r269, %r268, %r266;
	and.b16  	%rs67, %rs64, 255;
	mul.wide.u16 	%r270, %rs67, 256;
	or.b32  	%r271, %r269, %r270;
	bfe.u32 	%r272, %r251, 24, 8;
	or.b32  	%r273, %r271, %r272;
	ld.local.v2.b32 	{%r274, %r275}, [%rd1+72];
	bfe.u32 	%r276, %r275, 16, 8;
	cvt.u16.u32 	%rs68, %r276;
	bfe.u32 	%r277, %r275, 8, 8;
	bfe.u32 	%r278, %r275, 0, 8;
	bfe.u32 	%r279, %r274, 16, 8;
	cvt.u16.u32 	%rs69, %r279;
	bfe.u32 	%r280, %r274, 8, 8;
	bfe.u32 	%r281, %r274, 0, 8;
	shl.b32 	%r282, %r281, 24;
	shl.b32 	%r283, %r280, 16;
	and.b32  	%r284, %r283, 16711680;
	or.b32  	%r285, %r284, %r282;
	and.b16  	%rs70, %rs69, 255;
	mul.wide.u16 	%r286, %rs70, 256;
	or.b32  	%r287, %r285, %r286;
	bfe.u32 	%r288, %r274, 24, 8;
	or.b32  	%r289, %r287, %r288;
	shl.b32 	%r290, %r278, 24;
	shl.b32 	%r291, %r277, 16;
	and.b32  	%r292, %r291, 16711680;
	or.b32  	%r293, %r292, %r290;
	and.b16  	%rs71, %rs68, 255;
	mul.wide.u16 	%r294, %rs71, 256;
	or.b32  	%r295, %r293, %r294;
	bfe.u32 	%r296, %r275, 24, 8;
	or.b32  	%r297, %r295, %r296;
	ld.local.v2.b32 	{%r298, %r299}, [%rd1+80];
	bfe.u32 	%r300, %r299, 16, 8;
	cvt.u16.u32 	%rs72, %r300;
	bfe.u32 	%r301, %r299, 8, 8;
	bfe.u32 	%r302, %r299, 0, 8;
	bfe.u32 	%r303, %r298, 16, 8;
	cvt.u16.u32 	%rs73, %r303;
	bfe.u32 	%r304, %r298, 8, 8;
	bfe.u32 	%r305, %r298, 0, 8;
	shl.b32 	%r306, %r305, 24;
	shl.b32 	%r307, %r304, 16;
	and.b32  	%r308, %r307, 16711680;
	or.b32  	%r309, %r308, %r306;
	and.b16  	%rs74, %rs73, 255;
	mul.wide.u16 	%r310, %rs74, 256;
	or.b32  	%r311, %r309, %r310;
	bfe.u32 	%r312, %r298, 24, 8;
	or.b32  	%r313, %r311, %r312;
	shl.b32 	%r314, %r302, 24;
	shl.b32 	%r315, %r301, 16;
	and.b32  	%r316, %r315, 16711680;
	or.b32  	%r317, %r316, %r314;
	and.b16  	%rs75, %rs72, 255;
	mul.wide.u16 	%r318, %rs75, 256;
	or.b32  	%r319, %r317, %r318;
	bfe.u32 	%r320, %r299, 24, 8;
	or.b32  	%r321, %r319, %r320;
	ld.local.v2.b32 	{%r322, %r323}, [%rd1+88];
	bfe.u32 	%r324, %r323, 16, 8;
	cvt.u16.u32 	%rs76, %r324;
	bfe.u32 	%r325, %r323, 8, 8;
	bfe.u32 	%r326, %r323, 0, 8;
	bfe.u32 	%r327, %r322, 16, 8;
	cvt.u16.u32 	%rs77, %r327;
	bfe.u32 	%r328, %r322, 8, 8;
	bfe.u32 	%r329, %r322, 0, 8;
	shl.b32 	%r330, %r329, 24;
	shl.b32 	%r331, %r328, 16;
	and.b32  	%r332, %r331, 16711680;
	or.b32  	%r333, %r332, %r330;
	and.b16  	%rs78, %rs77, 255;
	mul.wide.u16 	%r334, %rs78, 256;
	or.b32  	%r335, %r333, %r334;
	bfe.u32 	%r336, %r322, 24, 8;
	or.b32  	%r337, %r335, %r336;
	shl.b32 	%r338, %r326, 24;
	shl.b32 	%r339, %r325, 16;
	and.b32  	%r340, %r339, 16711680;
	or.b32  	%r341, %r340, %r338;
	and.b16  	%rs79, %rs76, 255;
	mul.wide.u16 	%r342, %rs79, 256;
	or.b32  	%r343, %r341, %r342;
	bfe.u32 	%r344, %r323, 24, 8;
	or.b32  	%r345, %r343, %r344;
	shf.l.wrap.b32 	%r346, %r177, %r177, 25;
	shf.l.wrap.b32 	%r347, %r175, %r177, 14;
	xor.b32  	%r348, %r346, %r347;
	shr.u32 	%r349, %r177, 3;
	xor.b32  	%r350, %r348, %r349;
	shf.l.wrap.b32 	%r351, %r335, %r337, 15;
	shf.l.wrap.b32 	%r352, %r335, %r337, 13;
	xor.b32  	%r353, %r351, %r352;
	shr.u32 	%r354, %r335, 10;
	xor.b32  	%r355, %r353, %r354;
	add.s32 	%r356, %r350, %r169;
	add.s32 	%r357, %r356, %r273;
	add.s32 	%r358, %r357, %r355;
	shf.l.wrap.b32 	%r359, %r193, %r193, 25;
	shf.l.wrap.b32 	%r360, %r191, %r193, 14;
	xor.b32  	%r361, %r359, %r360;
	shr.u32 	%r362, %r193, 3;
	xor.b32  	%r363, %r361, %r362;
	shf.l.wrap.b32 	%r364, %r343, %r345, 15;
	shf.l.wrap.b32 	%r365, %r343, %r345, 13;
	xor.b32  	%r366, %r364, %r365;
	shr.u32 	%r367, %r343, 10;
	xor.b32  	%r368, %r366, %r367;
	add.s32 	%r369, %r363, %r177;
	add.s32 	%r370, %r369, %r289;
	add.s32 	%r371, %r370, %r368;
	shf.l.wrap.b32 	%r372, %r201, %r201, 25;
	shf.l.wrap.b32 	%r373, %r199, %r201, 14;
	xor.b32  	%r374, %r372, %r373;
	shr.u32 	%r375, %r201, 3;
	xor.b32  	%r376, %r374, %r375;
	shf.l.wrap.b32 	%r377, %r358, %r358, 15;
	shf.l.wrap.b32 	%r378, %r358, %r358, 13;
	xor.b32  	%r379, %r377, %r378;
	shr.u32 	%r380, %r358, 10;
	xor.b32  	%r381, %r379, %r380;
	add.s32 	%r382, %r376, %r193;
	add.s32 	%r383, %r382, %r297;
	add.s32 	%r384, %r383, %r381;
	shf.l.wrap.b32 	%r385, %r217, %r217, 25;
	shf.l.wrap.b32 	%r386, %r215, %r217, 14;
	xor.b32  	%r387, %r385, %r386;
	shr.u32 	%r388, %r217, 3;
	xor.b32  	%r389, %r387, %r388;
	shf.l.wrap.b32 	%r390, %r371, %r371, 15;
	shf.l.wrap.b32 	%r391, %r371, %r371, 13;
	xor.b32  	%r392, %r390, %r391;
	shr.u32 	%r393, %r371, 10;
	xor.b32  	%r394, %r392, %r393;
	add.s32 	%r395, %r389, %r201;
	add.s32 	%r396, %r395, %r313;
	add.s32 	%r397, %r396, %r394;
	shf.l.wrap.b32 	%r398, %r225, %r225, 25;
	shf.l.wrap.b32 	%r399, %r223, %r225, 14;
	xor.b32  	%r400, %r398, %r399;
	shr.u32 	%r401, %r225, 3;
	xor.b32  	%r402, %r400, %r401;
	shf.l.wrap.b32 	%r403, %r384, %r384, 15;
	shf.l.wrap.b32 	%r404, %r384, %r384, 13;
	xor.b32  	%r405, %r403, %r404;
	shr.u32 	%r406, %r384, 10;
	xor.b32  	%r407, %r405, %r406;
	add.s32 	%r408, %r402, %r217;
	add.s32 	%r409, %r408, %r321;
	add.s32 	%r410, %r409, %r407;
	shf.l.wrap.b32 	%r411, %r241, %r241, 25;
	shf.l.wrap.b32 	%r412, %r239, %r241, 14;
	xor.b32  	%r413, %r411, %r412;
	shr.u32 	%r414, %r241, 3;
	xor.b32  	%r415, %r413, %r414;
	shf.l.wrap.b32 	%r416, %r397, %r397, 15;
	shf.l.wrap.b32 	%r417, %r397, %r397, 13;
	xor.b32  	%r418, %r416, %r417;
	shr.u32 	%r419, %r397, 10;
	xor.b32  	%r420, %r418, %r419;
	add.s32 	%r421, %r415, %r225;
	add.s32 	%r422, %r421, %r337;
	add.s32 	%r423, %r422, %r420;
	shf.l.wrap.b32 	%r424, %r249, %r249, 25;
	shf.l.wrap.b32 	%r425, %r247, %r249, 14;
	xor.b32  	%r426, %r424, %r425;
	shr.u32 	%r427, %r249, 3;
	xor.b32  	%r428, %r426, %r427;
	shf.l.wrap.b32 	%r429, %r410, %r410, 15;
	shf.l.wrap.b32 	%r430, %r410, %r410, 13;
	xor.b32  	%r431, %r429, %r430;
	shr.u32 	%r432, %r410, 10;
	xor.b32  	%r433, %r431, %r432;
	add.s32 	%r434, %r428, %r241;
	add.s32 	%r435, %r434, %r345;
	add.s32 	%r436, %r435, %r433;
	shf.l.wrap.b32 	%r437, %r265, %r265, 25;
	shf.l.wrap.b32 	%r438, %r263, %r265, 14;
	xor.b32  	%r439, %r437, %r438;
	shr.u32 	%r440, %r265, 3;
	xor.b32  	%r441, %r439, %r440;
	shf.l.wrap.b32 	%r442, %r423, %r423, 15;
	shf.l.wrap.b32 	%r443, %r423, %r423, 13;
	xor.b32  	%r444, %r442, %r443;
	shr.u32 	%r445, %r423, 10;
	xor.b32  	%r446, %r444, %r445;
	add.s32 	%r447, %r441, %r249;
	add.s32 	%r448, %r447, %r358;
	add.s32 	%r449, %r448, %r446;
	shf.l.wrap.b32 	%r450, %r273, %r273, 25;
	shf.l.wrap.b32 	%r451, %r271, %r273, 14;
	xor.b32  	%r452, %r450, %r451;
	shr.u32 	%r453, %r273, 3;
	xor.b32  	%r454, %r452, %r453;
	shf.l.wrap.b32 	%r455, %r436, %r436, 15;
	shf.l.wrap.b32 	%r456, %r436, %r436, 13;
	xor.b32  	%r457, %r455, %r456;
	shr.u32 	%r458, %r436, 10;
	xor.b32  	%r459, %r457, %r458;
	add.s32 	%r460, %r454, %r265;
	add.s32 	%r461, %r460, %r371;
	add.s32 	%r462, %r461, %r459;
	shf.l.wrap.b32 	%r463, %r289, %r289, 25;
	shf.l.wrap.b32 	%r464, %r287, %r289, 14;
	xor.b32  	%r465, %r463, %r464;
	shr.u32 	%r466, %r289, 3;
	xor.b32  	%r467, %r465, %r466;
	shf.l.wrap.b32 	%r468, %r449, %r449, 15;
	shf.l.wrap.b32 	%r469, %r449, %r449, 13;
	xor.b32  	%r470, %r468, %r469;
	shr.u32 	%r471, %r449, 10;
	xor.b32  	%r472, %r470, %r471;
	add.s32 	%r473, %r467, %r273;
	add.s32 	%r474, %r473, %r384;
	add.s32 	%r475, %r474, %r472;
	shf.l.wrap.b32 	%r476, %r297, %r297, 25;
	shf.l.wrap.b32 	%r477, %r295, %r297, 14;
	xor.b32  	%r478, %r476, %r477;
	shr.u32 	%r479, %r297, 3;
	xor.b32  	%r480, %r478, %r479;
	shf.l.wrap.b32 	%r481, %r462, %r462, 15;
	shf.l.wrap.b32 	%r482, %r462, %r462, 13;
	xor.b32  	%r483, %r481, %r482;
	shr.u32 	%r484, %r462, 10;
	xor.b32  	%r485, %r483, %r484;
	add.s32 	%r486, %r480, %r289;
	add.s32 	%r487, %r486, %r397;
	add.s32 	%r488, %r487, %r485;
	shf.l.wrap.b32 	%r489, %r313, %r313, 25;
	shf.l.wrap.b32 	%r490, %r311, %r313, 14;
	xor.b32  	%r491, %r489, %r490;
	shr.u32 	%r492, %r313, 3;
	xor.b32  	%r493, %r491, %r492;
	shf.l.wrap.b32 	%r494, %r475, %r475, 15;
	shf.l.wrap.b32 	%r495, %r475, %r475, 13;
	xor.b32  	%r496, %r494, %r495;
	shr.u32 	%r497, %r475, 10;
	xor.b32  	%r498, %r496, %r497;
	add.s32 	%r499, %r493, %r297;
	add.s32 	%r500, %r499, %r410;
	add.s32 	%r501, %r500, %r498;
	shf.l.wrap.b32 	%r502, %r321, %r321, 25;
	shf.l.wrap.b32 	%r503, %r319, %r321, 14;
	xor.b32  	%r504, %r502, %r503;
	shr.u32 	%r505, %r321, 3;
	xor.b32  	%r506, %r504, %r505;
	shf.l.wrap.b32 	%r507, %r488, %r488, 15;
	shf.l.wrap.b32 	%r508, %r488, %r488, 13;
	xor.b32  	%r509, %r507, %r508;
	shr.u32 	%r510, %r488, 10;
	xor.b32  	%r511, %r509, %r510;
	add.s32 	%r512, %r506, %r313;
	add.s32 	%r513, %r512, %r423;
	add.s32 	%r514, %r513, %r511;
	shf.l.wrap.b32 	%r515, %r337, %r337, 25;
	shf.l.wrap.b32 	%r516, %r335, %r337, 14;
	xor.b32  	%r517, %r515, %r516;
	shr.u32 	%r518, %r337, 3;
	xor.b32  	%r519, %r517, %r518;
	shf.l.wrap.b32 	%r520, %r501, %r501, 15;
	shf.l.wrap.b32 	%r521, %r501, %r501, 13;
	xor.b32  	%r522, %r520, %r521;
	shr.u32 	%r523, %r501, 10;
	xor.b32  	%r524, %r522, %r523;
	add.s32 	%r525, %r519, %r321;
	add.s32 	%r526, %r525, %r436;
	add.s32 	%r527, %r526, %r524;
	shf.l.wrap.b32 	%r528, %r345, %r345, 25;
	shf.l.wrap.b32 	%r529, %r343, %r345, 14;
	xor.b32  	%r530, %r528, %r529;
	shr.u32 	%r531, %r345, 3;
	xor.b32  	%r532, %r530, %r531;
	shf.l.wrap.b32 	%r533, %r514, %r514, 15;
	shf.l.wrap.b32 	%r534, %r514, %r514, 13;
	xor.b32  	%r535, %r533, %r534;
	shr.u32 	%r536, %r514, 10;
	xor.b32  	%r537, %r535, %r536;
	add.s32 	%r538, %r532, %r337;
	add.s32 	%r539, %r538, %r449;
	add.s32 	%r540, %r539, %r537;
	shf.l.wrap.b32 	%r541, %r358, %r358, 25;
	shf.l.wrap.b32 	%r542, %r358, %r358, 14;
	xor.b32  	%r543, %r541, %r542;
	shr.u32 	%r544, %r358, 3;
	xor.b32  	%r545, %r543, %r544;
	shf.l.wrap.b32 	%r546, %r527, %r527, 15;
	shf.l.wrap.b32 	%r547, %r527, %r527, 13;
	xor.b32  	%r548, %r546, %r547;
	shr.u32 	%r549, %r527, 10;
	xor.b32  	%r550, %r548, %r549;
	add.s32 	%r551, %r545, %r345;
	add.s32 	%r552, %r551, %r462;
	add.s32 	%r553, %r552, %r550;
	shf.l.wrap.b32 	%r554, %r371, %r371, 25;
	shf.l.wrap.b32 	%r555, %r371, %r371, 14;
	xor.b32  	%r556, %r554, %r555;
	shr.u32 	%r557, %r371, 3;
	xor.b32  	%r558, %r556, %r557;
	shf.l.wrap.b32 	%r559, %r540, %r540, 15;
	shf.l.wrap.b32 	%r560, %r540, %r540, 13;
	xor.b32  	%r561, %r559, %r560;
	shr.u32 	%r562, %r540, 10;
	xor.b32  	%r563, %r561, %r562;
	add.s32 	%r564, %r558, %r358;
	add.s32 	%r565, %r564, %r475;
	add.s32 	%r566, %r565, %r563;
	shf.l.wrap.b32 	%r567, %r384, %r384, 25;
	shf.l.wrap.b32 	%r568, %r384, %r384, 14;
	xor.b32  	%r569, %r567, %r568;
	shr.u32 	%r570, %r384, 3;
	xor.b32  	%r571, %r569, %r570;
	shf.l.wrap.b32 	%r572, %r553, %r553, 15;
	shf.l.wrap.b32 	%r573, %r553, %r553, 13;
	xor.b32  	%r574, %r572, %r573;
	shr.u32 	%r575, %r553, 10;
	xor.b32  	%r576, %r574, %r575;
	add.s32 	%r577, %r571, %r371;
	add.s32 	%r578, %r577, %r488;
	add.s32 	%r579, %r578, %r576;
	shf.l.wrap.b32 	%r580, %r397, %r397, 25;
	shf.l.wrap.b32 	%r581, %r397, %r397, 14;
	xor.b32  	%r582, %r580, %r581;
	shr.u32 	%r583, %r397, 3;
	xor.b32  	%r584, %r582, %r583;
	shf.l.wrap.b32 	%r585, %r566, %r566, 15;
	shf.l.wrap.b32 	%r586, %r566, %r566, 13;
	xor.b32  	%r587, %r585, %r586;
	shr.u32 	%r588, %r566, 10;
	xor.b32  	%r589, %r587, %r588;
	add.s32 	%r590, %r584, %r384;
	add.s32 	%r591, %r590, %r501;
	add.s32 	%r592, %r591, %r589;
	shf.l.wrap.b32 	%r593, %r410, %r410, 25;
	shf.l.wrap.b32 	%r594, %r410, %r410, 14;
	xor.b32  	%r595, %r593, %r594;
	shr.u32 	%r596, %r410, 3;
	xor.b32  	%r597, %r595, %r596;
	shf.l.wrap.b32 	%r598, %r579, %r579, 15;
	shf.l.wrap.b32 	%r599, %r579, %r579, 13;
	xor.b32  	%r600, %r598, %r599;
	shr.u32 	%r601, %r579, 10;
	xor.b32  	%r602, %r600, %r601;
	add.s32 	%r603, %r597, %r397;
	add.s32 	%r604, %r603, %r514;
	add.s32 	%r605, %r604, %r602;
	shf.l.wrap.b32 	%r606, %r423, %r423, 25;
	shf.l.wrap.b32 	%r607, %r423, %r423, 14;
	xor.b32  	%r608, %r606, %r607;
	shr.u32 	%r609, %r423, 3;
	xor.b32  	%r610, %r608, %r609;
	shf.l.wrap.b32 	%r611, %r592, %r592, 15;
	shf.l.wrap.b32 	%r612, %r592, %r592, 13;
	xor.b32  	%r613, %r611, %r612;
	shr.u32 	%r614, %r592, 10;
	xor.b32  	%r615, %r613, %r614;
	add.s32 	%r616, %r610, %r410;
	add.s32 	%r617, %r616, %r527;
	add.s32 	%r618, %r617, %r615;
	shf.l.wrap.b32 	%r619, %r436, %r436, 25;
	shf.l.wrap.b32 	%r620, %r436, %r436, 14;
	xor.b32  	%r621, %r619, %r620;
	shr.u32 	%r622, %r436, 3;
	xor.b32  	%r623, %r621, %r622;
	shf.l.wrap.b32 	%r624, %r605, %r605, 15;
	shf.l.wrap.b32 	%r625, %r605, %r605, 13;
	xor.b32  	%r626, %r624, %r625;
	shr.u32 	%r627, %r605, 10;
	xor.b32  	%r628, %r626, %r627;
	add.s32 	%r629, %r623, %r423;
	add.s32 	%r630, %r629, %r540;
	add.s32 	%r631, %r630, %r628;
	shf.l.wrap.b32 	%r632, %r449, %r449, 25;
	shf.l.wrap.b32 	%r633, %r449, %r449, 14;
	xor.b32  	%r634, %r632, %r633;
	shr.u32 	%r635, %r449, 3;
	xor.b32  	%r636, %r634, %r635;
	shf.l.wrap.b32 	%r637, %r618, %r618, 15;
	shf.l.wrap.b32 	%r638, %r618, %r618, 13;
	xor.b32  	%r639, %r637, %r638;
	shr.u32 	%r640, %r618, 10;
	xor.b32  	%r641, %r639, %r640;
	add.s32 	%r642, %r636, %r436;
	add.s32 	%r643, %r642, %r553;
	add.s32 	%r644, %r643, %r641;
	shf.l.wrap.b32 	%r645, %r462, %r462, 25;
	shf.l.wrap.b32 	%r646, %r462, %r462, 14;
	xor.b32  	%r647, %r645, %r646;
	shr.u32 	%r648, %r462, 3;
	xor.b32  	%r649, %r647, %r648;
	shf.l.wrap.b32 	%r650, %r631, %r631, 15;
	shf.l.wrap.b32 	%r651, %r631, %r631, 13;
	xor.b32  	%r652, %r650, %r651;
	shr.u32 	%r653, %r631, 10;
	xor.b32  	%r654, %r652, %r653;
	add.s32 	%r655, %r649, %r449;
	add.s32 	%r656, %r655, %r566;
	add.s32 	%r657, %r656, %r654;
	shf.l.wrap.b32 	%r658, %r475, %r475, 25;
	shf.l.wrap.b32 	%r659, %r475, %r475, 14;
	xor.b32  	%r660, %r658, %r659;
	shr.u32 	%r661, %r475, 3;
	xor.b32  	%r662, %r660, %r661;
	shf.l.wrap.b32 	%r663, %r644, %r644, 15;
	shf.l.wrap.b32 	%r664, %r644, %r644, 13;
	xor.b32  	%r665, %r663, %r664;
	shr.u32 	%r666, %r644, 10;
	xor.b32  	%r667, %r665, %r666;
	add.s32 	%r668, %r662, %r462;
	add.s32 	%r669, %r668, %r579;
	add.s32 	%r670, %r669, %r667;
	shf.l.wrap.b32 	%r671, %r488, %r488, 25;
	shf.l.wrap.b32 	%r672, %r488, %r488, 14;
	xor.b32  	%r673, %r671, %r672;
	shr.u32 	%r674, %r488, 3;
	xor.b32  	%r675, %r673, %r674;
	shf.l.wrap.b32 	%r676, %r657, %r657, 15;
	shf.l.wrap.b32 	%r677, %r657, %r657, 13;
	xor.b32  	%r678, %r676, %r677;
	shr.u32 	%r679, %r657, 10;
	xor.b32  	%r680, %r678, %r679;
	add.s32 	%r681, %r675, %r475;
	add.s32 	%r682, %r681, %r592;
	add.s32 	%r683, %r682, %r680;
	shf.l.wrap.b32 	%r684, %r501, %r501, 25;
	shf.l.wrap.b32 	%r685, %r501, %r501, 14;
	xor.b32  	%r686, %r684, %r685;
	shr.u32 	%r687, %r501, 3;
	xor.b32  	%r688, %r686, %r687;
	shf.l.wrap.b32 	%r689, %r670, %r670, 15;
	shf.l.wrap.b32 	%r690, %r670, %r670, 13;
	xor.b32  	%r691, %r689, %r690;
	shr.u32 	%r692, %r670, 10;
	xor.b32  	%r693, %r691, %r692;
	add.s32 	%r694, %r688, %r488;
	add.s32 	%r695, %r694, %r605;
	add.s32 	%r696, %r695, %r693;
	shf.l.wrap.b32 	%r697, %r514, %r514, 25;
	shf.l.wrap.b32 	%r698, %r514, %r514, 14;
	xor.b32  	%r699, %r697, %r698;
	shr.u32 	%r700, %r514, 3;
	xor.b32  	%r701, %r699, %r700;
	shf.l.wrap.b32 	%r702, %r683, %r683, 15;
	shf.l.wrap.b32 	%r703, %r683, %r683, 13;
	xor.b32  	%r704, %r702, %r703;
	shr.u32 	%r705, %r683, 10;
	xor.b32  	%r706, %r704, %r705;
	add.s32 	%r707, %r701, %r501;
	add.s32 	%r708, %r707, %r618;
	add.s32 	%r709, %r708, %r706;
	shf.l.wrap.b32 	%r710, %r527, %r527, 25;
	shf.l.wrap.b32 	%r711, %r527, %r527, 14;
	xor.b32  	%r712, %r710, %r711;
	shr.u32 	%r713, %r527, 3;
	xor.b32  	%r714, %r712, %r713;
	shf.l.wrap.b32 	%r715, %r696, %r696, 15;
	shf.l.wrap.b32 	%r716, %r696, %r696, 13;
	xor.b32  	%r717, %r715, %r716;
	shr.u32 	%r718, %r696, 10;
	xor.b32  	%r719, %r717, %r718;
	add.s32 	%r720, %r714, %r514;
	add.s32 	%r721, %r720, %r631;
	add.s32 	%r722, %r721, %r719;
	shf.l.wrap.b32 	%r723, %r540, %r540, 25;
	shf.l.wrap.b32 	%r724, %r540, %r540, 14;
	xor.b32  	%r725, %r723, %r724;
	shr.u32 	%r726, %r540, 3;
	xor.b32  	%r727, %r725, %r726;
	shf.l.wrap.b32 	%r728, %r709, %r709, 15;
	shf.l.wrap.b32 	%r729, %r709, %r709, 13;
	xor.b32  	%r730, %r728, %r729;
	shr.u32 	%r731, %r709, 10;
	xor.b32  	%r732, %r730, %r731;
	add.s32 	%r733, %r727, %r527;
	add.s32 	%r734, %r733, %r644;
	add.s32 	%r735, %r734, %r732;
	shf.l.wrap.b32 	%r736, %r553, %r553, 25;
	shf.l.wrap.b32 	%r737, %r553, %r553, 14;
	xor.b32  	%r738, %r736, %r737;
	shr.u32 	%r739, %r553, 3;
	xor.b32  	%r740, %r738, %r739;
	shf.l.wrap.b32 	%r741, %r722, %r722, 15;
	shf.l.wrap.b32 	%r742, %r722, %r722, 13;
	xor.b32  	%r743, %r741, %r742;
	shr.u32 	%r744, %r722, 10;
	xor.b32  	%r745, %r743, %r744;
	add.s32 	%r746, %r740, %r540;
	add.s32 	%r747, %r746, %r657;
	add.s32 	%r748, %r747, %r745;
	shf.l.wrap.b32 	%r749, %r566, %r566, 25;
	shf.l.wrap.b32 	%r750, %r566, %r566, 14;
	xor.b32  	%r751, %r749, %r750;
	shr.u32 	%r752, %r566, 3;
	xor.b32  	%r753, %r751, %r752;
	shf.l.wrap.b32 	%r754, %r735, %r735, 15;
	shf.l.wrap.b32 	%r755, %r735, %r735, 13;
	xor.b32  	%r756, %r754, %r755;
	shr.u32 	%r757, %r735, 10;
	xor.b32  	%r758, %r756, %r757;
	add.s32 	%r759, %r753, %r553;
	add.s32 	%r760, %r759, %r670;
	add.s32 	%r761, %r760, %r758;
	shf.l.wrap.b32 	%r762, %r579, %r579, 25;
	shf.l.wrap.b32 	%r763, %r579, %r579, 14;
	xor.b32  	%r764, %r762, %r763;
	shr.u32 	%r765, %r579, 3;
	xor.b32  	%r766, %r764, %r765;
	shf.l.wrap.b32 	%r767, %r748, %r748, 15;
	shf.l.wrap.b32 	%r768, %r748, %r748, 13;
	xor.b32  	%r769, %r767, %r768;
	shr.u32 	%r770, %r748, 10;
	xor.b32  	%r771, %r769, %r770;
	add.s32 	%r772, %r766, %r566;
	add.s32 	%r773, %r772, %r683;
	add.s32 	%r774, %r773, %r771;
	shf.l.wrap.b32 	%r775, %r592, %r592, 25;
	shf.l.wrap.b32 	%r776, %r592, %r592, 14;
	xor.b32  	%r777, %r775, %r776;
	shr.u32 	%r778, %r592, 3;
	xor.b32  	%r779, %r777, %r778;
	shf.l.wrap.b32 	%r780, %r761, %r761, 15;
	shf.l.wrap.b32 	%r781, %r761, %r761, 13;
	xor.b32  	%r782, %r780, %r781;
	shr.u32 	%r783, %r761, 10;
	xor.b32  	%r784, %r782, %r783;
	add.s32 	%r785, %r779, %r579;
	add.s32 	%r786, %r785, %r696;
	add.s32 	%r787, %r786, %r784;
	shf.l.wrap.b32 	%r788, %r605, %r605, 25;
	shf.l.wrap.b32 	%r789, %r605, %r605, 14;
	xor.b32  	%r790, %r788, %r789;
	shr.u32 	%r791, %r605, 3;
	xor.b32  	%r792, %r790, %r791;
	shf.l.wrap.b32 	%r793, %r774, %r774, 15;
	shf.l.wrap.b32 	%r794, %r774, %r774, 13;
	xor.b32  	%r795, %r793, %r794;
	shr.u32 	%r796, %r774, 10;
	xor.b32  	%r797, %r795, %r796;
	add.s32 	%r798, %r792, %r592;
	add.s32 	%r799, %r798, %r709;
	add.s32 	%r800, %r799, %r797;
	shf.l.wrap.b32 	%r801, %r618, %r618, 25;
	shf.l.wrap.b32 	%r802, %r618, %r618, 14;
	xor.b32  	%r803, %r801, %r802;
	shr.u32 	%r804, %r618, 3;
	xor.b32  	%r805, %r803, %r804;
	shf.l.wrap.b32 	%r806, %r787, %r787, 15;
	shf.l.wrap.b32 	%r807, %r787, %r787, 13;
	xor.b32  	%r808, %r806, %r807;
	shr.u32 	%r809, %r787, 10;
	xor.b32  	%r810, %r808, %r809;
	add.s32 	%r811, %r805, %r605;
	add.s32 	%r812, %r811, %r722;
	add.s32 	%r813, %r812, %r810;
	shf.l.wrap.b32 	%r814, %r631, %r631, 25;
	shf.l.wrap.b32 	%r815, %r631, %r631, 14;
	xor.b32  	%r816, %r814, %r815;
	shr.u32 	%r817, %r631, 3;
	xor.b32  	%r818, %r816, %r817;
	shf.l.wrap.b32 	%r819, %r800, %r800, 15;
	shf.l.wrap.b32 	%r820, %r800, %r800, 13;
	xor.b32  	%r821, %r819, %r820;
	shr.u32 	%r822, %r800, 10;
	xor.b32  	%r823, %r821, %r822;
	add.s32 	%r824, %r818, %r618;
	add.s32 	%r825, %r824, %r735;
	add.s32 	%r826, %r825, %r823;
	shf.l.wrap.b32 	%r827, %r644, %r644, 25;
	shf.l.wrap.b32 	%r828, %r644, %r644, 14;
	xor.b32  	%r829, %r827, %r828;
	shr.u32 	%r830, %r644, 3;
	xor.b32  	%r831, %r829, %r830;
	shf.l.wrap.b32 	%r832, %r813, %r813, 15;
	shf.l.wrap.b32 	%r833, %r813, %r813, 13;
	xor.b32  	%r834, %r832, %r833;
	shr.u32 	%r835, %r813, 10;
	xor.b32  	%r836, %r834, %r835;
	add.s32 	%r837, %r831, %r631;
	add.s32 	%r838, %r837, %r748;
	add.s32 	%r839, %r838, %r836;
	shf.l.wrap.b32 	%r840, %r657, %r657, 25;
	shf.l.wrap.b32 	%r841, %r657, %r657, 14;
	xor.b32  	%r842, %r840, %r841;
	shr.u32 	%r843, %r657, 3;
	xor.b32  	%r844, %r842, %r843;
	shf.l.wrap.b32 	%r845, %r826, %r826, 15;
	shf.l.wrap.b32 	%r846, %r826, %r826, 13;
	xor.b32  	%r847, %r845, %r846;
	shr.u32 	%r848, %r826, 10;
	xor.b32  	%r849, %r847, %r848;
	add.s32 	%r850, %r844, %r644;
	add.s32 	%r851, %r850, %r761;
	add.s32 	%r852, %r851, %r849;
	shf.l.wrap.b32 	%r853, %r670, %r670, 25;
	shf.l.wrap.b32 	%r854, %r670, %r670, 14;
	xor.b32  	%r855, %r853, %r854;
	shr.u32 	%r856, %r670, 3;
	xor.b32  	%r857, %r855, %r856;
	shf.l.wrap.b32 	%r858, %r839, %r839, 15;
	shf.l.wrap.b32 	%r859, %r839, %r839, 13;
	xor.b32  	%r860, %r858, %r859;
	shr.u32 	%r861, %r839, 10;
	xor.b32  	%r862, %r860, %r861;
	add.s32 	%r863, %r857, %r657;
	add.s32 	%r864, %r863, %r774;
	add.s32 	%r865, %r864, %r862;
	shf.l.wrap.b32 	%r866, %r683, %r683, 25;
	shf.l.wrap.b32 	%r867, %r683, %r683, 14;
	xor.b32  	%r868, %r866, %r867;
	shr.u32 	%r869, %r683, 3;
	xor.b32  	%r870, %r868, %r869;
	shf.l.wrap.b32 	%r871, %r852, %r852, 15;
	shf.l.wrap.b32 	%r872, %r852, %r852, 13;
	xor.b32  	%r873, %r871, %r872;
	shr.u32 	%r874, %r852, 10;
	xor.b32  	%r875, %r873, %r874;
	add.s32 	%r876, %r870, %r670;
	add.s32 	%r877, %r876, %r787;
	add.s32 	%r878, %r877, %r875;
	shf.l.wrap.b32 	%r879, %r696, %r696, 25;
	shf.l.wrap.b32 	%r880, %r696, %r696, 14;
	xor.b32  	%r881, %r879, %r880;
	shr.u32 	%r882, %r696, 3;
	xor.b32  	%r883, %r881, %r882;
	shf.l.wrap.b32 	%r884, %r865, %r865, 15;
	shf.l.wrap.b32 	%r885, %r865, %r865, 13;
	xor.b32  	%r886, %r884, %r885;
	shr.u32 	%r887, %r865, 10;
	xor.b32  	%r888, %r886, %r887;
	add.s32 	%r889, %r883, %r683;
	add.s32 	%r890, %r889, %r800;
	add.s32 	%r891, %r890, %r888;
	shf.l.wrap.b32 	%r892, %r709, %r709, 25;
	shf.l.wrap.b32 	%r893, %r709, %r709, 14;
	xor.b32  	%r894, %r892, %r893;
	shr.u32 	%r895, %r709, 3;
	xor.b32  	%r896, %r894, %r895;
	shf.l.wrap.b32 	%r897, %r878, %r878, 15;
	shf.l.wrap.b32 	%r898, %r878, %r878, 13;
	xor.b32  	%r899, %r897, %r898;
	shr.u32 	%r900, %r878, 10;
	xor.b32  	%r901, %r899, %r900;
	add.s32 	%r902, %r896, %r696;
	add.s32 	%r903, %r902, %r813;
	add.s32 	%r904, %r903, %r901;
	shf.l.wrap.b32 	%r905, %r722, %r722, 25;
	shf.l.wrap.b32 	%r906, %r722, %r722, 14;
	xor.b32  	%r907, %r905, %r906;
	shr.u32 	%r908, %r722, 3;
	xor.b32  	%r909, %r907, %r908;
	shf.l.wrap.b32 	%r910, %r891, %r891, 15;
	shf.l.wrap.b32 	%r911, %r891, %r891, 13;
	xor.b32  	%r912, %r910, %r911;
	shr.u32 	%r913, %r891, 10;
	xor.b32  	%r914, %r912, %r913;
	add.s32 	%r915, %r909, %r709;
	add.s32 	%r916, %r915, %r826;
	add.s32 	%r917, %r916, %r914;
	shf.l.wrap.b32 	%r918, %r735, %r735, 25;
	shf.l.wrap.b32 	%r919, %r735, %r735, 14;
	xor.b32  	%r920, %r918, %r919;
	shr.u32 	%r921, %r735, 3;
	xor.b32  	%r922, %r920, %r921;
	shf.l.wrap.b32 	%r923, %r904, %r904, 15;
	shf.l.wrap.b32 	%r924, %r904, %r904, 13;
	xor.b32  	%r925, %r923, %r924;
	shr.u32 	%r926, %r904, 10;
	xor.b32  	%r927, %r925, %r926;
	add.s32 	%r928, %r922, %r722;
	add.s32 	%r929, %r928, %r839;
	add.s32 	%r930, %r929, %r927;
	shf.l.wrap.b32 	%r931, %r748, %r748, 25;
	shf.l.wrap.b32 	%r932, %r748, %r748, 14;
	xor.b32  	%r933, %r931, %r932;
	shr.u32 	%r934, %r748, 3;
	xor.b32  	%r935, %r933, %r934;
	shf.l.wrap.b32 	%r936, %r917, %r917, 15;
	shf.l.wrap.b32 	%r937, %r917, %r917, 13;
	xor.b32  	%r938, %r936, %r937;
	shr.u32 	%r939, %r917, 10;
	xor.b32  	%r940, %r938, %r939;
	add.s32 	%r941, %r935, %r735;
	add.s32 	%r942, %r941, %r852;
	add.s32 	%r943, %r942, %r940;
	shf.l.wrap.b32 	%r944, %r761, %r761, 25;
	shf.l.wrap.b32 	%r945, %r761, %r761, 14;
	xor.b32  	%r946, %r944, %r945;
	shr.u32 	%r947, %r761, 3;
	xor.b32  	%r948, %r946, %r947;
	shf.l.wrap.b32 	%r949, %r930, %r930, 15;
	shf.l.wrap.b32 	%r950, %r930, %r930, 13;
	xor.b32  	%r951, %r949, %r950;
	shr.u32 	%r952, %r930, 10;
	xor.b32  	%r953, %r951, %r952;
	add.s32 	%r954, %r948, %r748;
	add.s32 	%r955, %r954, %r865;
	add.s32 	%r956, %r955, %r953;
	shf.l.wrap.b32 	%r957, %r774, %r774, 25;
	shf.l.wrap.b32 	%r958, %r774, %r774, 14;
	xor.b32  	%r959, %r957, %r958;
	shr.u32 	%r960, %r774, 3;
	xor.b32  	%r961, %r959, %r960;
	shf.l.wrap.b32 	%r962, %r943, %r943, 15;
	shf.l.wrap.b32 	%r963, %r943, %r943, 13;
	xor.b32  	%r964, %r962, %r963;
	shr.u32 	%r965, %r943, 10;
	xor.b32  	%r966, %r964, %r965;
	add.s32 	%r967, %r961, %r761;
	add.s32 	%r968, %r967, %r878;
	add.s32 	%r969, %r968, %r966;
	shf.l.wrap.b32 	%r970, %r9868, %r9868, 26;
	shf.l.wrap.b32 	%r971, %r9868, %r9868, 21;
	xor.b32  	%r972, %r970, %r971;
	shf.l.wrap.b32 	%r973, %r9868, %r9868, 7;
	xor.b32  	%r974, %r972, %r973;
	and.b32  	%r975, %r9868, %r9867;
	not.b32 	%r976, %r9868;
	and.b32  	%r977, %r9866, %r976;
	or.b32  	%r978, %r975, %r977;
	add.s32 	%r979, %r978, %r9865;
	add.s32 	%r980, %r979, %r974;
	add.s32 	%r981, %r980, %r169;
	add.s32 	%r982, %r981, 1116352408;
	shf.l.wrap.b32 	%r983, %r9872, %r9872, 30;
	shf.l.wrap.b32 	%r984, %r9872, %r9872, 19;
	xor.b32  	%r985, %r983, %r984;
	shf.l.wrap.b32 	%r986, %r9872, %r9872, 10;
	xor.b32  	%r987, %r985, %r986;
	or.b32  	%r988, %r9871, %r9870;
	and.b32  	%r989, %r9872, %r988;
	and.b32  	%r990, %r9871, %r9870;
	or.b32  	%r991, %r989, %r990;
	add.s32 	%r992, %r987, %r991;
	add.s32 	%r993, %r982, %r9869;
	add.s32 	%r994, %r992, %r982;
	shf.l.wrap.b32 	%r995, %r993, %r993, 26;
	shf.l.wrap.b32 	%r996, %r993, %r993, 21;
	xor.b32  	%r997, %r995, %r996;
	shf.l.wrap.b32 	%r998, %r993, %r993, 7;
	xor.b32  	%r999, %r997, %r998;
	and.b32  	%r1000, %r993, %r9868;
	not.b32 	%r1001, %r993;
	and.b32  	%r1002, %r9867, %r1001;
	or.b32  	%r1003, %r1000, %r1002;
	add.s32 	%r1004, %r1003, %r9866;
	add.s32 	%r1005, %r1004, %r999;
	add.s32 	%r1006, %r1005, %r177;
	add.s32 	%r1007, %r1006, 1899447441;
	shf.l.wrap.b32 	%r1008, %r994, %r994, 30;
	shf.l.wrap.b32 	%r1009, %r994, %r994, 19;
	xor.b32  	%r1010, %r1008, %r1009;
	shf.l.wrap.b32 	%r1011, %r994, %r994, 10;
	xor.b32  	%r1012, %r1010, %r1011;
	or.b32  	%r1013, %r9872, %r9871;
	and.b32  	%r1014, %r994, %r1013;
	and.b32  	%r1015, %r9872, %r9871;
	or.b32  	%r1016, %r1014, %r1015;
	add.s32 	%r1017, %r1012, %r1016;
	add.s32 	%r1018, %r1007, %r9870;
	add.s32 	%r1019, %r1017, %r1007;
	shf.l.wrap.b32 	%r1020, %r1018, %r1018, 26;
	shf.l.wrap.b32 	%r1021, %r1018, %r1018, 21;
	xor.b32  	%r1022, %r1020, %r1021;
	shf.l.wrap.b32 	%r1023, %r1018, %r1018, 7;
	xor.b32  	%r1024, %r1022, %r1023;
	and.b32  	%r1025, %r1018, %r993;
	not.b32 	%r1026, %r1018;
	and.b32  	%r1027, %r9868, %r1026;
	or.b32  	%r1028, %r1025, %r1027;
	add.s32 	%r1029, %r1028, %r9867;
	add.s32 	%r1030, %r1029, %r1024;
	add.s32 	%r1031, %r1030, %r193;
	add.s32 	%r1032, %r1031, -1245643825;
	shf.l.wrap.b32 	%r1033, %r1019, %r1019, 30;
	shf.l.wrap.b32 	%r1034, %r1019, %r1019, 19;
	xor.b32  	%r1035, %r1033, %r1034;
	shf.l.wrap.b32 	%r1036, %r1019, %r1019, 10;
	xor.b32  	%r1037, %r1035, %r1036;
	or.b32  	%r1038, %r994, %r9872;
	and.b32  	%r1039, %r1019, %r1038;
	and.b32  	%r1040, %r994, %r9872;
	or.b32  	%r1041, %r1039, %r1040;
	add.s32 	%r1042, %r1037, %r1041;
	add.s32 	%r1043, %r1032, %r9871;
	add.s32 	%r1044, %r1042, %r1032;
	shf.l.wrap.b32 	%r1045, %r1043, %r1043, 26;
	shf.l.wrap.b32 	%r1046, %r1043, %r1043, 21;
	xor.b32  	%r1047, %r1045, %r1046;
	shf.l.wrap.b32 	%r1048, %r1043, %r1043, 7;
	xor.b32  	%r1049, %r1047, %r1048;
	and.b32  	%r1050, %r1043, %r1018;
	not.b32 	%r1051, %r1043;
	and.b32  	%r1052, %r993, %r1051;
	or.b32  	%r1053, %r1050, %r1052;
	add.s32 	%r1054, %r1053, %r9868;
	add.s32 	%r1055, %r1054, %r1049;
	add.s32 	%r1056, %r1055, %r201;
	add.s32 	%r1057, %r1056, -373957723;
	shf.l.wrap.b32 	%r1058, %r1044, %r1044, 30;
	shf.l.wrap.b32 	%r1059, %r1044, %r1044, 19;
	xor.b32  	%r1060, %r1058, %r1059;
	shf.l.wrap.b32 	%r1061, %r1044, %r1044, 10;
	xor.b32  	%r1062, %r1060, %r1061;
	or.b32  	%r1063, %r1019, %r994;
	and.b32  	%r1064, %r1044, %r1063;
	and.b32  	%r1065, %r1019, %r994;
	or.b32  	%r1066, %r1064, %r1065;
	add.s32 	%r1067, %r1062, %r1066;
	add.s32 	%r1068, %r1057, %r9872;
	add.s32 	%r1069, %r1067, %r1057;
	shf.l.wrap.b32 	%r1070, %r1068, %r1068, 26;
	shf.l.wrap.b32 	%r1071, %r1068, %r1068, 21;
	xor.b32  	%r1072, %r1070, %r1071;
	shf.l.wrap.b32 	%r1073, %r1068, %r1068, 7;
	xor.b32  	%r1074, %r1072, %r1073;
	and.b32  	%r1075, %r1068, %r1043;
	not.b32 	%r1076, %r1068;
	and.b32  	%r1077, %r1018, %r1076;
	or.b32  	%r1078, %r1075, %r1077;
	add.s32 	%r1079, %r1078, %r993;
	add.s32 	%r1080, %r1079, %r1074;
	add.s32 	%r1081, %r1080, %r217;
	add.s32 	%r1082, %r1081, 961987163;
	shf.l.wrap.b32 	%r1083, %r1069, %r1069, 30;
	shf.l.wrap.b32 	%r1084, %r1069, %r1069, 19;
	xor.b32  	%r1085, %r1083, %r1084;
	shf.l.wrap.b32 	%r1086, %r1069, %r1069, 10;
	xor.b32  	%r1087, %r1085, %r1086;
	or.b32  	%r1088, %r1044, %r1019;
	and.b32  	%r1089, %r1069, %r1088;
	and.b32  	%r1090, %r1044, %r1019;
	or.b32  	%r1091, %r1089, %r1090;
	add.s32 	%r1092, %r1087, %r1091;
	add.s32 	%r1093, %r1082, %r994;
	add.s32 	%r1094, %r1092, %r1082;
	shf.l.wrap.b32 	%r1095, %r1093, %r1093, 26;
	shf.l.wrap.b32 	%r1096, %r1093, %r1093, 21;
	xor.b32  	%r1097, %r1095, %r1096;
	shf.l.wrap.b32 	%r1098, %r1093, %r1093, 7;
	xor.b32  	%r1099, %r1097, %r1098;
	and.b32  	%r1100, %r1093, %r1068;
	not.b32 	%r1101, %r1093;
	and.b32  	%r1102, %r1043, %r1101;
	or.b32  	%r1103, %r1100, %r1102;
	add.s32 	%r1104, %r1103, %r1018;
	add.s32 	%r1105, %r1104, %r1099;
	add.s32 	%r1106, %r1105, %r225;
	add.s32 	%r1107, %r1106, 1508970993;
	shf.l.wrap.b32 	%r1108, %r1094, %r1094, 30;
	shf.l.wrap.b32 	%r1109, %r1094, %r1094, 19;
	xor.b32  	%r1110, %r1108, %r1109;
	shf.l.wrap.b32 	%r1111, %r1094, %r1094, 10;
	xor.b32  	%r1112, %r1110, %r1111;
	or.b32  	%r1113, %r1069, %r1044;
	and.b32  	%r1114, %r1094, %r1113;
	and.b32  	%r1115, %r1069, %r1044;
	or.b32  	%r1116, %r1114, %r1115;
	add.s32 	%r1117, %r1112, %r1116;
	add.s32 	%r1118, %r1107, %r1019;
	add.s32 	%r1119, %r1117, %r1107;
	shf.l.wrap.b32 	%r1120, %r1118, %r1118, 26;
	shf.l.wrap.b32 	%r1121, %r1118, %r1118, 21;
	xor.b32  	%r1122, %r1120, %r1121;
	shf.l.wrap.b32 	%r1123, %r1118, %r1118, 7;
	xor.b32  	%r1124, %r1122, %r1123;
	and.b32  	%r1125, %r1118, %r1093;
	not.b32 	%r1126, %r1118;
	and.b32  	%r1127, %r1068, %r1126;
	or.b32  	%r1128, %r1125, %r1127;
	add.s32 	%r1129, %r1128, %r1043;
	add.s32 	%r1130, %r1129, %r1124;
	add.s32 	%r1131, %r1130, %r241;
	add.s32 	%r1132, %r1131, -1841331548;
	shf.l.wrap.b32 	%r1133, %r1119, %r1119, 30;
	shf.l.wrap.b32 	%r1134, %r1119, %r1119, 19;
	xor.b32  	%r1135, %r1133, %r1134;
	shf.l.wrap.b32 	%r1136, %r1119, %r1119, 10;
	xor.b32  	%r1137, %r1135, %r1136;
	or.b32  	%r1138, %r1094, %r1069;
	and.b32  	%r1139, %r1119, %r1138;
	and.b32  	%r1140, %r1094, %r1069;
	or.b32  	%r1141, %r1139, %r1140;
	add.s32 	%r1142, %r1137, %r1141;
	add.s32 	%r1143, %r1132, %r1044;
	add.s32 	%r1144, %r1142, %r1132;
	shf.l.wrap.b32 	%r1145, %r1143, %r1143, 26;
	shf.l.wrap.b32 	%r1146, %r1143, %r1143, 21;
	xor.b32  	%r1147, %r1145, %r1146;
	shf.l.wrap.b32 	%r1148, %r1143, %r1143, 7;
	xor.b32  	%r1149, %r1147, %r1148;
	and.b32  	%r1150, %r1143, %r1118;
	not.b32 	%r1151, %r1143;
	and.b32  	%r1152, %r1093, %r1151;
	or.b32  	%r1153, %r1150, %r1152;
	add.s32 	%r1154, %r1153, %r1068;
	add.s32 	%r1155, %r1154, %r1149;
	add.s32 	%r1156, %r1155, %r249;
	add.s32 	%r1157, %r1156, -1424204075;
	shf.l.wrap.b32 	%r1158, %r1144, %r1144, 30;
	shf.l.wrap.b32 	%r1159, %r1144, %r1144, 19;
	xor.b32  	%r1160, %r1158, %r1159;
	shf.l.wrap.b32 	%r1161, %r1144, %r1144, 10;
	xor.b32  	%r1162, %r1160, %r1161;
	or.b32  	%r1163, %r1119, %r1094;
	and.b32  	%r1164, %r1144, %r1163;
	and.b32  	%r1165, %r1119, %r1094;
	or.b32  	%r1166, %r1164, %r1165;
	add.s32 	%r1167, %r1162, %r1166;
	add.s32 	%r1168, %r1157, %r1069;
	add.s32 	%r1169, %r1167, %r1157;
	shf.l.wrap.b32 	%r1170, %r1168, %r1168, 26;
	shf.l.wrap.b32 	%r1171, %r1168, %r1168, 21;
	xor.b32  	%r1172, %r1170, %r1171;
	shf.l.wrap.b32 	%r1173, %r1168, %r1168, 7;
	xor.b32  	%r1174, %r1172, %r1173;
	and.b32  	%r1175, %r1168, %r1143;
	not.b32 	%r1176, %r1168;
	and.b32  	%r1177, %r1118, %r1176;
	or.b32  	%r1178, %r1175, %r1177;
	add.s32 	%r1179, %r1178, %r1093;
	add.s32 	%r1180, %r1179, %r1174;
	add.s32 	%r1181, %r1180, %r265;
	add.s32 	%r1182, %r1181, -670586216;
	shf.l.wrap.b32 	%r1183, %r1169, %r1169, 30;
	shf.l.wrap.b32 	%r1184, %r1169, %r1169, 19;
	xor.b32  	%r1185, %r1183, %r1184;
	shf.l.wrap.b32 	%r1186, %r1169, %r1169, 10;
	xor.b32  	%r1187, %r1185, %r1186;
	or.b32  	%r1188, %r1144, %r1119;
	and.b32  	%r1189, %r1169, %r1188;
	and.b32  	%r1190, %r1144, %r1119;
	or.b32  	%r1191, %r1189, %r1190;
	add.s32 	%r1192, %r1187, %r1191;
	add.s32 	%r1193, %r1182, %r1094;
	add.s32 	%r1194, %r1192, %r1182;
	shf.l.wrap.b32 	%r1195, %r1193, %r1193, 26;
	shf.l.wrap.b32 	%r1196, %r1193, %r1193, 21;
	xor.b32  	%r1197, %r1195, %r1196;
	shf.l.wrap.b32 	%r1198, %r1193, %r1193, 7;
	xor.b32  	%r1199, %r1197, %r1198;
	and.b32  	%r1200, %r1193, %r1168;
	not.b32 	%r1201, %r1193;
	and.b32  	%r1202, %r1143, %r1201;
	or.b32  	%r1203, %r1200, %r1202;
	add.s32 	%r1204, %r1203, %r1118;
	add.s32 	%r1205, %r1204, %r1199;
	add.s32 	%r1206, %r1205, %r273;
	add.s32 	%r1207, %r1206, 310598401;
	shf.l.wrap.b32 	%r1208, %r1194, %r1194, 30;
	shf.l.wrap.b32 	%r1209, %r1194, %r1194, 19;
	xor.b32  	%r1210, %r1208, %r1209;
	shf.l.wrap.b32 	%r1211, %r1194, %r1194, 10;
	xor.b32  	%r1212, %r1210, %r1211;
	or.b32  	%r1213, %r1169, %r1144;
	and.b32  	%r1214, %r1194, %r1213;
	and.b32  	%r1215, %r1169, %r1144;
	or.b32  	%r1216, %r1214, %r1215;
	add.s32 	%r1217, %r1212, %r1216;
	add.s32 	%r1218, %r1207, %r1119;
	add.s32 	%r1219, %r1217, %r1207;
	shf.l.wrap.b32 	%r1220, %r1218, %r1218, 26;
	shf.l.wrap.b32 	%r1221, %r1218, %r1218, 21;
	xor.b32  	%r1222, %r1220, %r1221;
	shf.l.wrap.b32 	%r1223, %r1218, %r1218, 7;
	xor.b32  	%r1224, %r1222, %r1223;
	and.b32  	%r1225, %r1218, %r1193;
	not.b32 	%r1226, %r1218;
	and.b32  	%r1227, %r1168, %r1226;
	or.b32  	%r1228, %r1225, %r1227;
	add.s32 	%r1229, %r1228, %r1143;
	add.s32 	%r1230, %r1229, %r1224;
	add.s32 	%r1231, %r1230, %r289;
	add.s32 	%r1232, %r1231, 607225278;
	shf.l.wrap.b32 	%r1233, %r1219, %r1219, 30;
	shf.l.wrap.b32 	%r1234, %r1219, %r1219, 19;
	xor.b32  	%r1235, %r1233, %r1234;
	shf.l.wrap.b32 	%r1236, %r1219, %r1219, 10;
	xor.b32  	%r1237, %r1235, %r1236;
	or.b32  	%r1238, %r1194, %r1169;
	and.b32  	%r1239, %r1219, %r1238;
	and.b32  	%r1240, %r1194, %r1169;
	or.b32  	%r1241, %r1239, %r1240;
	add.s32 	%r1242, %r1237, %r1241;
	add.s32 	%r1243, %r1232, %r1144;
	add.s32 	%r1244, %r1242, %r1232;
	shf.l.wrap.b32 	%r1245, %r1243, %r1243, 26;
	shf.l.wrap.b32 	%r1246, %r1243, %r1243, 21;
	xor.b32  	%r1247, %r1245, %r1246;
	shf.l.wrap.b32 	%r1248, %r1243, %r1243, 7;
	xor.b32  	%r1249, %r1247, %r1248;
	and.b32  	%r1250, %r1243, %r1218;
	not.b32 	%r1251, %r1243;
	and.b32  	%r1252, %r1193, %r1251;
	or.b32  	%r1253, %r1250, %r1252;
	add.s32 	%r1254, %r1253, %r1168;
	add.s32 	%r1255, %r1254, %r1249;
	add.s32 	%r1256, %r1255, %r297;
	add.s32 	%r1257, %r1256, 1426881987;
	shf.l.wrap.b32 	%r1258, %r1244, %r1244, 30;
	shf.l.wrap.b32 	%r1259, %r1244, %r1244, 19;
	xor.b32  	%r1260, %r1258, %r1259;
	shf.l.wrap.b32 	%r1261, %r1244, %r1244, 10;
	xor.b32  	%r1262, %r1260, %r1261;
	or.b32  	%r1263, %r1219, %r1194;
	and.b32  	%r1264, %r1244, %r1263;
	and.b32  	%r1265, %r1219, %r1194;
	or.b32  	%r1266, %r1264, %r1265;
	add.s32 	%r1267, %r1262, %r1266;
	add.s32 	%r1268, %r1257, %r1169;
	add.s32 	%r1269, %r1267, %r1257;
	shf.l.wrap.b32 	%r1270, %r1268, %r1268, 26;
	shf.l.wrap.b32 	%r1271, %r1268, %r1268, 21;
	xor.b32  	%r1272, %r1270, %r1271;
	shf.l.wrap.b32 	%r1273, %r1268, %r1268, 7;
	xor.b32  	%r1274, %r1272, %r1273;
	and.b32  	%r1275, %r1268, %r1243;
	not.b32 	%r1276, %r1268;
	and.b32  	%r1277, %r1218, %r1276;
	or.b32  	%r1278, %r1275, %r1277;
	add.s32 	%r1279, %r1278, %r1193;
	add.s32 	%r1280, %r1279, %r1274;
	add.s32 	%r1281, %r1280, %r313;
	add.s32 	%r1282, %r1281, 1925078388;
	shf.l.wrap.b32 	%r1283, %r1269, %r1269, 30;
	shf.l.wrap.b32 	%r1284, %r1269, %r1269, 19;
	xor.b32  	%r1285, %r1283, %r1284;
	shf.l.wrap.b32 	%r1286, %r1269, %r1269, 10;
	xor.b32  	%r1287, %r1285, %r1286;
	or.b32  	%r1288, %r1244, %r1219;
	and.b32  	%r1289, %r1269, %r1288;
	and.b32  	%r1290, %r1244, %r1219;
	or.b32  	%r1291, %r1289, %r1290;
	add.s32 	%r1292, %r1287, %r1291;
	add.s32 	%r1293, %r1282, %r1194;
	add.s32 	%r1294, %r1292, %r1282;
	shf.l.wrap.b32 	%r1295, %r1293, %r1293, 26;
	shf.l.wrap.b32 	%r1296, %r1293, %r1293, 21;
	xor.b32  	%r1297, %r1295, %r1296;
	shf.l.wrap.b32 	%r1298, %r1293, %r1293, 7;
	xor.b32  	%r1299, %r1297, %r1298;
	and.b32  	%r1300, %r1293, %r1268;
	not.b32 	%r1301, %r1293;
	and.b32  	%r1302, %r1243, %r1301;
	or.b32  	%r1303, %r1300, %r1302;
	add.s32 	%r1304, %r1303, %r1218;
	add.s32 	%r1305, %r1304, %r1299;
	add.s32 	%r1306, %r1305, %r321;
	add.s32 	%r1307, %r1306, -2132889090;
	shf.l.wrap.b32 	%r1308, %r1294, %r1294, 30;
	shf.l.wrap.b32 	%r1309, %r1294, %r1294, 19;
	xor.b32  	%r1310, %r1308, %r1309;
	shf.l.wrap.b32 	%r1311, %r1294, %r1294, 10;
	xor.b32  	%r1312, %r1310, %r1311;
	or.b32  	%r1313, %r1269, %r1244;
	and.b32  	%r1314, %r1294, %r1313;
	and.b32  	%r1315, %r1269, %r1244;
	or.b32  	%r1316, %r1314, %r1315;
	add.s32 	%r1317, %r1312, %r1316;
	add.s32 	%r1318, %r1307, %r1219;
	add.s32 	%r1319, %r1317, %r1307;
	shf.l.wrap.b32 	%r1320, %r1318, %r1318, 26;
	shf.l.wrap.b32 	%r1321, %r1318, %r1318, 21;
	xor.b32  	%r1322, %r1320, %r1321;
	shf.l.wrap.b32 	%r1323, %r1318, %r1318, 7;
	xor.b32  	%r1324, %r1322, %r1323;
	and.b32  	%r1325, %r1318, %r1293;
	not.b32 	%r1326, %r1318;
	and.b32  	%r1327, %r1268, %r1326;
	or.b32  	%r1328, %r1325, %r1327;
	add.s32 	%r1329, %r1328, %r1243;
	add.s32 	%r1330, %r1329, %r1324;
	add.s32 	%r1331, %r1330, %r337;
	add.s32 	%r1332, %r1331, -1680079193;
	shf.l.wrap.b32 	%r1333, %r1319, %r1319, 30;
	shf.l.wrap.b32 	%r1334, %r1319, %r1319, 19;
	xor.b32  	%r1335, %r1333, %r1334;
	shf.l.wrap.b32 	%r1336, %r1319, %r1319, 10;
	xor.b32  	%r1337, %r1335, %r1336;
	or.b32  	%r1338, %r1294, %r1269;
	and.b32  	%r1339, %r1319, %r1338;
	and.b32  	%r1340, %r1294, %r1269;
	or.b32  	%r1341, %r1339, %r1340;
	add.s32 	%r1342, %r1337, %r1341;
	add.s32 	%r1343, %r1332, %r1244;
	add.s32 	%r1344, %r1342, %r1332;
	shf.l.wrap.b32 	%r1345, %r1343, %r1343, 26;
	shf.l.wrap.b32 	%r1346, %r1343, %r1343, 21;
	xor.b32  	%r1347, %r1345, %r1346;
	shf.l.wrap.b32 	%r1348, %r1343, %r1343, 7;
	xor.b32  	%r1349, %r1347, %r1348;
	and.b32  	%r1350, %r1343, %r1318;
	not.b32 	%r1351, %r1343;
	and.b32  	%r1352, %r1293, %r1351;
	or.b32  	%r1353, %r1350, %r1352;
	add.s32 	%r1354, %r1353, %r1268;
	add.s32 	%r1355, %r1354, %r1349;
	add.s32 	%r1356, %r1355, %r345;
	add.s32 	%r1357, %r1356, -1046744716;
	shf.l.wrap.b32 	%r1358, %r1344, %r1344, 30;
	shf.l.wrap.b32 	%r1359, %r1344, %r1344, 19;
	xor.b32  	%r1360, %r1358, %r1359;
	shf.l.wrap.b32 	%r1361, %r1344, %r1344, 10;
	xor.b32  	%r1362, %r1360, %r1361;
	or.b32  	%r1363, %r1319, %r1294;
	and.b32  	%r1364, %r1344, %r1363;
	and.b32  	%r1365, %r1319, %r1294;
	or.b32  	%r1366, %r1364, %r1365;
	add.s32 	%r1367, %r1362, %r1366;
	add.s32 	%r1368, %r1357, %r1269;
	add.s32 	%r1369, %r1367, %r1357;
	shf.l.wrap.b32 	%r1370, %r1368, %r1368, 26;
	shf.l.wrap.b32 	%r1371, %r1368, %r1368, 21;
	xor.b32  	%r1372, %r1370, %r1371;
	shf.l.wrap.b32 	%r1373, %r1368, %r1368, 7;
	xor.b32  	%r1374, %r1372, %r1373;
	and.b32  	%r1375, %r1368, %r1343;
	not.b32 	%r1376, %r1368;
	and.b32  	%r1377, %r1318, %r1376;
	or.b32  	%r1378, %r1375, %r1377;
	add.s32 	%r1379, %r1378, %r1293;
	add.s32 	%r1380, %r1379, %r1374;
	add.s32 	%r1381, %r1380, %r358;
	add.s32 	%r1382, %r1381, -459576895;
	shf.l.wrap.b32 	%r1383, %r1369, %r1369, 30;
	shf.l.wrap.b32 	%r1384, %r1369, %r1369, 19;
	xor.b32  	%r1385, %r1383, %r1384;
	shf.l.wrap.b32 	%r1386, %r1369, %r1369, 10;
	xor.b32  	%r1387, %r1385, %r1386;
	or.b32  	%r1388, %r1344, %r1319;
	and.b32  	%r1389, %r1369, %r1388;
	and.b32  	%r1390, %r1344, %r1319;
	or.b32  	%r1391, %r1389, %r1390;
	add.s32 	%r1392, %r1387, %r1391;
	add.s32 	%r1393, %r1382, %r1294;
	add.s32 	%r1394, %r1392, %r1382;
	shf.l.wrap.b32 	%r1395, %r1393, %r1393, 26;
	shf.l.wrap.b32 	%r1396, %r1393, %r1393, 21;
	xor.b32  	%r1397, %r1395, %r1396;
	shf.l.wrap.b32 	%r1398, %r1393, %r1393, 7;
	xor.b32  	%r1399, %r1397, %r1398;
	and.b32  	%r1400, %r1393, %r1368;
	not.b32 	%r1401, %r1393;
	and.b32  	%r1402, %r1343, %r1401;
	or.b32  	%r1403, %r1400, %r1402;
	add.s32 	%r1404, %r1403, %r1318;
	add.s32 	%r1405, %r1404, %r1399;
	add.s32 	%r1406, %r1405, %r371;
	add.s32 	%r1407, %r1406, -272742522;
	shf.l.wrap.b32 	%r1408, %r1394, %r1394, 30;
	shf.l.wrap.b32 	%r1409, %r1394, %r1394, 19;
	xor.b32  	%r1410, %r1408, %r1409;
	shf.l.wrap.b32 	%r1411, %r1394, %r1394, 10;
	xor.b32  	%r1412, %r1410, %r1411;
	or.b32  	%r1413, %r1369, %r1344;
	and.b32  	%r1414, %r1394, %r1413;
	and.b32  	%r1415, %r1369, %r1344;
	or.b32  	%r1416, %r1414, %r1415;
	add.s32 	%r1417, %r1412, %r1416;
	add.s32 	%r1418, %r1407, %r1319;
	add.s32 	%r1419, %r1417, %r1407;
	shf.l.wrap.b32 	%r1420, %r1418, %r1418, 26;
	shf.l.wrap.b32 	%r1421, %r1418, %r1418, 21;
	xor.b32  	%r1422, %r1420, %r1421;
	shf.l.wrap.b32 	%r1423, %r1418, %r1418, 7;
	xor.b32  	%r1424, %r1422, %r1423;
	and.b32  	%r1425, %r1418, %r1393;
	not.b32 	%r1426, %r1418;
	and.b32  	%r1427, %r1368, %r1426;
	or.b32  	%r1428, %r1425, %r1427;
	add.s32 	%r1429, %r1428, %r1343;
	add.s32 	%r1430, %r1429, %r1424;
	add.s32 	%r1431, %r1430, %r384;
	add.s32 	%r1432, %r1431, 264347078;
	shf.l.wrap.b32 	%r1433, %r1419, %r1419, 30;
	shf.l.wrap.b32 	%r1434, %r1419, %r1419, 19;
	xor.b32  	%r1435, %r1433, %r1434;
	shf.l.wrap.b32 	%r1436, %r1419, %r1419, 10;
	xor.b32  	%r1437, %r1435, %r1436;
	or.b32  	%r1438, %r1394, %r1369;
	and.b32  	%r1439, %r1419, %r1438;
	and.b32  	%r1440, %r1394, %r1369;
	or.b32  	%r1441, %r1439, %r1440;
	add.s32 	%r1442, %r1437, %r1441;
	add.s32 	%r1443, %r1432, %r1344;
	add.s32 	%r1444, %r1442, %r1432;
	shf.l.wrap.b32 	%r1445, %r1443, %r1443, 26;
	shf.l.wrap.b32 	%r1446, %r1443, %r1443, 21;
	xor.b32  	%r1447, %r1445, %r1446;
	shf.l.wrap.b32 	%r1448, %r1443, %r1443, 7;
	xor.b32  	%r1449, %r1447, %r1448;
	and.b32  	%r1450, %r1443, %r1418;
	not.b32 	%r1451, %r1443;
	and.b32  	%r1452, %r1393, %r1451;
	or.b32  	%r1453, %r1450, %r1452;
	add.s32 	%r1454, %r1453, %r1368;
	add.s32 	%r1455, %r1454, %r1449;
	add.s32 	%r1456, %r1455, %r397;
	add.s32 	%r1457, %r1456, 604807628;
	shf.l.wrap.b32 	%r1458, %r1444, %r1444, 30;
	shf.l.wrap.b32 	%r1459, %r1444, %r1444, 19;
	xor.b32  	%r1460, %r1458, %r1459;
	shf.l.wrap.b32 	%r1461, %r1444, %r1444, 10;
	xor.b32  	%r1462, %r1460, %r1461;
	or.b32  	%r1463, %r1419, %r1394;
	and.b32  	%r1464, %r1444, %r1463;
	and.b32  	%r1465, %r1419, %r1394;
	or.b32  	%r1466, %r1464, %r1465;
	add.s32 	%r1467, %r1462, %r1466;
	add.s32 	%r1468, %r1457, %r1369;
	add.s32 	%r1469, %r1467, %r1457;
	shf.l.wrap.b32 	%r1470, %r1468, %r1468, 26;
	shf.l.wrap.b32 	%r1471, %r1468, %r1468, 21;
	xor.b32  	%r1472, %r1470, %r1471;
	shf.l.wrap.b32 	%r1473, %r1468, %r1468, 7;
	xor.b32  	%r1474, %r1472, %r1473;
	and.b32  	%r1475, %r1468, %r1443;
	not.b32 	%r1476, %r1468;
	and.b32  	%r1477, %r1418, %r1476;
	or.b32  	%r1478, %r1475, %r1477;
	add.s32 	%r1479, %r1478, %r1393;
	add.s32 	%r1480, %r1479, %r1474;
	add.s32 	%r1481, %r1480, %r410;
	add.s32 	%r1482, %r1481, 770255983;
	shf.l.wrap.b32 	%r1483, %r1469, %r1469, 30;
	shf.l.wrap.b32 	%r1484, %r1469, %r1469, 19;
	xor.b32  	%r1485, %r1483, %r1484;
	shf.l.wrap.b32 	%r1486, %r1469, %r1469, 10;
	xor.b32  	%r1487, %r1485, %r1486;
	or.b32  	%r1488, %r1444, %r1419;
	and.b32  	%r1489, %r1469, %r1488;
	and.b32  	%r1490, %r1444, %r1419;
	or.b32  	%r1491, %r1489, %r1490;
	add.s32 	%r1492, %r1487, %r1491;
	add.s32 	%r1493, %r1482, %r1394;
	add.s32 	%r1494, %r1492, %r1482;
	shf.l.wrap.b32 	%r1495, %r1493, %r1493, 26;
	shf.l.wrap.b32 	%r1496, %r1493, %r1493, 21;
	xor.b32  	%r1497, %r1495, %r1496;
	shf.l.wrap.b32 	%r1498, %r1493, %r1493, 7;
	xor.b32  	%r1499, %r1497, %r1498;
	and.b32  	%r1500, %r1493, %r1468;
	not.b32 	%r1501, %r1493;
	and.b32  	%r1502, %r1443, %r1501;
	or.b32  	%r1503, %r1500, %r1502;
	add.s32 	%r1504, %r1503, %r1418;
	add.s32 	%r1505, %r1504, %r1499;
	add.s32 	%r1506, %r1505, %r423;
	add.s32 	%r1507, %r1506, 1249150122;
	shf.l.wrap.b32 	%r1508, %r1494, %r1494, 30;
	shf.l.wrap.b32 	%r1509, %r1494, %r1494, 19;
	xor.b32  	%r1510, %r1508, %r1509;
	shf.l.wrap.b32 	%r1511, %r1494, %r1494, 10;
	xor.b32  	%r1512, %r1510, %r1511;
	or.b32  	%r1513, %r1469, %r1444;
	and.b32  	%r1514, %r1494, %r1513;
	and.b32  	%r1515, %r1469, %r1444;
	or.b32  	%r1516, %r1514, %r1515;
	add.s32 	%r1517, %r1512, %r1516;
	add.s32 	%r1518, %r1507, %r1419;
	add.s32 	%r1519, %r1517, %r1507;
	shf.l.wrap.b32 	%r1520, %r1518, %r1518, 26;
	shf.l.wrap.b32 	%r1521, %r1518, %r1518, 21;
	xor.b32  	%r1522, %r1520, %r1521;
	shf.l.wrap.b32 	%r1523, %r1518, %r1518, 7;
	xor.b32  	%r1524, %r1522, %r1523;
	and.b32  	%r1525, %r1518, %r1493;
	not.b32 	%r1526, %r1518;
	and.b32  	%r1527, %r1468, %r1526;
	or.b32  	%r1528, %r1525, %r1527;
	add.s32 	%r1529, %r1528, %r1443;
	add.s32 	%r1530, %r1529, %r1524;
	add.s32 	%r1531, %r1530, %r436;
	add.s32 	%r1532, %r1531, 1555081692;
	shf.l.wrap.b32 	%r1533, %r1519, %r1519, 30;
	shf.l.wrap.b32 	%r1534, %r1519, %r1519, 19;
	xor.b32  	%r1535, %r1533, %r1534;
	shf.l.wrap.b32 	%r1536, %r1519, %r1519, 10;
	xor.b32  	%r1537, %r1535, %r1536;
	or.b32  	%r1538, %r1494, %r1469;
	and.b32  	%r1539, %r1519, %r1538;
	and.b32  	%r1540, %r1494, %r1469;
	or.b32  	%r1541, %r1539, %r1540;
	add.s32 	%r1542, %r1537, %r1541;
	add.s32 	%r1543, %r1532, %r1444;
	add.s32 	%r1544, %r1542, %r1532;
	shf.l.wrap.b32 	%r1545, %r1543, %r1543, 26;
	shf.l.wrap.b32 	%r1546, %r1543, %r1543, 21;
	xor.b32  	%r1547, %r1545, %r1546;
	shf.l.wrap.b32 	%r1548, %r1543, %r1543, 7;
	xor.b32  	%r1549, %r1547, %r1548;
	and.b32  	%r1550, %r1543, %r1518;
	not.b32 	%r1551, %r1543;
	and.b32  	%r1552, %r1493, %r1551;
	or.b32  	%r1553, %r1550, %r1552;
	add.s32 	%r1554, %r1553, %r1468;
	add.s32 	%r1555, %r1554, %r1549;
	add.s32 	%r1556, %r1555, %r449;
	add.s32 	%r1557, %r1556, 1996064986;
	shf.l.wrap.b32 	%r1558, %r1544, %r1544, 30;
	shf.l.wrap.b32 	%r1559, %r1544, %r1544, 19;
	xor.b32  	%r1560, %r1558, %r1559;
	shf.l.wrap.b32 	%r1561, %r1544, %r1544, 10;
	xor.b32  	%r1562, %r1560, %r1561;
	or.b32  	%r1563, %r1519, %r1494;
	and.b32  	%r1564, %r1544, %r1563;
	and.b32  	%r1565, %r1519, %r1494;
	or.b32  	%r1566, %r1564, %r1565;
	add.s32 	%r1567, %r1562, %r1566;
	add.s32 	%r1568, %r1557, %r1469;
	add.s32 	%r1569, %r1567, %r1557;
	shf.l.wrap.b32 	%r1570, %r1568, %r1568, 26;
	shf.l.wrap.b32 	%r1571, %r1568, %r1568, 21;
	xor.b32  	%r1572, %r1570, %r1571;
	shf.l.wrap.b32 	%r1573, %r1568, %r1568, 7;
	xor.b32  	%r1574, %r1572, %r1573;
	and.b32  	%r1575, %r1568, %r1543;
	not.b32 	%r1576, %r1568;
	and.b32  	%r1577, %r1518, %r1576;
	or.b32  	%r1578, %r1575, %r1577;
	add.s32 	%r1579, %r1578, %r1493;
	add.s32 	%r1580, %r1579, %r1574;
	add.s32 	%r1581, %r1580, %r462;
	add.s32 	%r1582, %r1581, -1740746414;
	shf.l.wrap.b32 	%r1583, %r1569, %r1569, 30;
	shf.l.wrap.b32 	%r1584, %r1569, %r1569, 19;
	xor.b32  	%r1585, %r1583, %r1584;
	shf.l.wrap.b32 	%r1586, %r1569, %r1569, 10;
	xor.b32  	%r1587, %r1585, %r1586;
	or.b32  	%r1588, %r1544, %r1519;
	and.b32  	%r1589, %r1569, %r1588;
	and.b32  	%r1590, %r1544, %r1519;
	or.b32  	%r1591, %r1589, %r1590;
	add.s32 	%r1592, %r1587, %r1591;
	add.s32 	%r1593, %r1582, %r1494;
	add.s32 	%r1594, %r1592, %r1582;
	shf.l.wrap.b32 	%r1595, %r1593, %r1593, 26;
	shf.l.wrap.b32 	%r1596, %r1593, %r1593, 21;
	xor.b32  	%r1597, %r1595, %r1596;
	shf.l.wrap.b32 	%r1598, %r1593, %r1593, 7;
	xor.b32  	%r1599, %r1597, %r1598;
	and.b32  	%r1600, %r1593, %r1568;
	not.b32 	%r1601, %r1593;
	and.b32  	%r1602, %r1543, %r1601;
	or.b32  	%r1603, %r1600, %r1602;
	add.s32 	%r1604, %r1603, %r1518;
	add.s32 	%r1605, %r1604, %r1599;
	add.s32 	%r1606, %r1605, %r475;
	add.s32 	%r1607, %r1606, -1473132947;
	shf.l.wrap.b32 	%r1608, %r1594, %r1594, 30;
	shf.l.wrap.b32 	%r1609, %r1594, %r1594, 19;
	xor.b32  	%r1610, %r1608, %r1609;
	shf.l.wrap.b32 	%r1611, %r1594, %r1594, 10;
	xor.b32  	%r1612, %r1610, %r1611;
	or.b32  	%r1613, %r1569, %r1544;
	and.b32  	%r1614, %r1594, %r1613;
	and.b32  	%r1615, %r1569, %r1544;
	or.b32  	%r1616, %r1614, %r1615;
	add.s32 	%r1617, %r1612, %r1616;
	add.s32 	%r1618, %r1607, %r1519;
	add.s32 	%r1619, %r1617, %r1607;
	shf.l.wrap.b32 	%r1620, %r1618, %r1618, 26;
	shf.l.wrap.b32 	%r1621, %r1618, %r1618, 21;
	xor.b32  	%r1622, %r1620, %r1621;
	shf.l.wrap.b32 	%r1623, %r1618, %r1618, 7;
	xor.b32  	%r1624, %r1622, %r1623;
	and.b32  	%r1625, %r1618, %r1593;
	not.b32 	%r1626, %r1618;
	and.b32  	%r1627, %r1568, %r1626;
	or.b32  	%r1628, %r1625, %r1627;
	add.s32 	%r1629, %r1628, %r1543;
	add.s32 	%r1630, %r1629, %r1624;
	add.s32 	%r1631, %r1630, %r488;
	add.s32 	%r1632, %r1631, -1341970488;
	shf.l.wrap.b32 	%r1633, %r1619, %r1619, 30;
	shf.l.wrap.b32 	%r1634, %r1619, %r1619, 19;
	xor.b32  	%r1635, %r1633, %r1634;
	shf.l.wrap.b32 	%r1636, %r1619, %r1619, 10;
	xor.b32  	%r1637, %r1635, %r1636;
	or.b32  	%r1638, %r1594, %r1569;
	and.b32  	%r1639, %r1619, %r1638;
	and.b32  	%r1640, %r1594, %r1569;
	or.b32  	%r1641, %r1639, %r1640;
	add.s32 	%r1642, %r1637, %r1641;
	add.s32 	%r1643, %r1632, %r1544;
	add.s32 	%r1644, %r1642, %r1632;
	shf.l.wrap.b32 	%r1645, %r1643, %r1643, 26;
	shf.l.wrap.b32 	%r1646, %r1643, %r1643, 21;
	xor.b32  	%r1647, %r1645, %r1646;
	shf.l.wrap.b32 	%r1648, %r1643, %r1643, 7;
	xor.b32  	%r1649, %r1647, %r1648;
	and.b32  	%r1650, %r1643, %r1618;
	not.b32 	%r1651, %r1643;
	and.b32  	%r1652, %r1593, %r1651;
	or.b32  	%r1653, %r1650, %r1652;
	add.s32 	%r1654, %r1653, %r1568;
	add.s32 	%r1655, %r1654, %r1649;
	add.s32 	%r1656, %r1655, %r501;
	add.s32 	%r1657, %r1656, -1084653625;
	shf.l.wrap.b32 	%r1658, %r1644, %r1644, 30;
	shf.l.wrap.b32 	%r1659, %r1644, %r1644, 19;
	xor.b32  	%r1660, %r1658, %r1659;
	shf.l.wrap.b32 	%r1661, %r1644, %r1644, 10;
	xor.b32  	%r1662, %r1660, %r1661;
	or.b32  	%r1663, %r1619, %r1594;
	and.b32  	%r1664, %r1644, %r1663;
	and.b32  	%r1665, %r1619, %r1594;
	or.b32  	%r1666, %r1664, %r1665;
	add.s32 	%r1667, %r1662, %r1666;
	add.s32 	%r1668, %r1657, %r1569;
	add.s32 	%r1669, %r1667, %r1657;
	shf.l.wrap.b32 	%r1670, %r1668, %r1668, 26;
	shf.l.wrap.b32 	%r1671, %r1668, %r1668, 21;
	xor.b32  	%r1672, %r1670, %r1671;
	shf.l.wrap.b32 	%r1673, %r1668, %r1668, 7;
	xor.b32  	%r1674, %r1672, %r1673;
	and.b32  	%r1675, %r1668, %r1643;
	not.b32 	%r1676, %r1668;
	and.b32  	%r1677, %r1618, %r1676;
	or.b32  	%r1678, %r1675, %r1677;
	add.s32 	%r1679, %r1678, %r1593;
	add.s32 	%r1680, %r1679, %r1674;
	add.s32 	%r1681, %r1680, %r514;
	add.s32 	%r1682, %r1681, -958395405;
	shf.l.wrap.b32 	%r1683, %r1669, %r1669, 30;
	shf.l.wrap.b32 	%r1684, %r1669, %r1669, 19;
	xor.b32  	%r1685, %r1683, %r1684;
	shf.l.wrap.b32 	%r1686, %r1669, %r1669, 10;
	xor.b32  	%r1687, %r1685, %r1686;
	or.b32  	%r1688, %r1644, %r1619;
	and.b32  	%r1689, %r1669, %r1688;
	and.b32  	%r1690, %r1644, %r1619;
	or.b32  	%r1691, %r1689, %r1690;
	add.s32 	%r1692, %r1687, %r1691;
	add.s32 	%r1693, %r1682, %r1594;
	add.s32 	%r1694, %r1692, %r1682;
	shf.l.wrap.b32 	%r1695, %r1693, %r1693, 26;
	shf.l.wrap.b32 	%r1696, %r1693, %r1693, 21;
	xor.b32  	%r1697, %r1695, %r1696;
	shf.l.wrap.b32 	%r1698, %r1693, %r1693, 7;
	xor.b32  	%r1699, %r1697, %r1698;
	and.b32  	%r1700, %r1693, %r1668;
	not.b32 	%r1701, %r1693;
	and.b32  	%r1702, %r1643, %r1701;
	or.b32  	%r1703, %r1700, %r1702;
	add.s32 	%r1704, %r1703, %r1618;
	add.s32 	%r1705, %r1704, %r1699;
	add.s32 	%r1706, %r1705, %r527;
	add.s32 	%r1707, %r1706, -710438585;
	shf.l.wrap.b32 	%r1708, %r1694, %r1694, 30;
	shf.l.wrap.b32 	%r1709, %r1694, %r1694, 19;
	xor.b32  	%r1710, %r1708, %r1709;
	shf.l.wrap.b32 	%r1711, %r1694, %r1694, 10;
	xor.b32  	%r1712, %r1710, %r1711;
	or.b32  	%r1713, %r1669, %r1644;
	and.b32  	%r1714, %r1694, %r1713;
	and.b32  	%r1715, %r1669, %r1644;
	or.b32  	%r1716, %r1714, %r1715;
	add.s32 	%r1717, %r1712, %r1716;
	add.s32 	%r1718, %r1707, %r1619;
	add.s32 	%r1719, %r1717, %r1707;
	shf.l.wrap.b32 	%r1720, %r1718, %r1718, 26;
	shf.l.wrap.b32 	%r1721, %r1718, %r1718, 21;
	xor.b32  	%r1722, %r1720, %r1721;
	shf.l.wrap.b32 	%r1723, %r1718, %r1718, 7;
	xor.b32  	%r1724, %r1722, %r1723;
	and.b32  	%r1725, %r1718, %r1693;
	not.b32 	%r1726, %r1718;
	and.b32  	%r1727, %r1668, %r1726;
	or.b32  	%r1728, %r1725, %r1727;
	add.s32 	%r1729, %r1728, %r1643;
	add.s32 	%r1730, %r1729, %r1724;
	add.s32 	%r1731, %r1730, %r540;
	add.s32 	%r1732, %r1731, 113926993;
	shf.l.wrap.b32 	%r1733, %r1719, %r1719, 30;
	shf.l.wrap.b32 	%r1734, %r1719, %r1719, 19;
	xor.b32  	%r1735, %r1733, %r1734;
	shf.l.wrap.b32 	%r1736, %r1719, %r1719, 10;
	xor.b32  	%r1737, %r1735, %r1736;
	or.b32  	%r1738, %r1694, %r1669;
	and.b32  	%r1739, %r1719, %r1738;
	and.b32  	%r1740, %r1694, %r1669;
	or.b32  	%r1741, %r1739, %r1740;
	add.s32 	%r1742, %r1737, %r1741;
	add.s32 	%r1743, %r1732, %r1644;
	add.s32 	%r1744, %r1742, %r1732;
	shf.l.wrap.b32 	%r1745, %r1743, %r1743, 26;
	shf.l.wrap.b32 	%r1746, %r1743, %r1743, 21;
	xor.b32  	%r1747, %r1745, %r1746;
	shf.l.wrap.b32 	%r1748, %r1743, %r1743, 7;
	xor.b32  	%r1749, %r1747, %r1748;
	and.b32  	%r1750, %r1743, %r1718;
	not.b32 	%r1751, %r1743;
	and.b32  	%r1752, %r1693, %r1751;
	or.b32  	%r1753, %r1750, %r1752;
	add.s32 	%r1754, %r1753, %r1668;
	add.s32 	%r1755, %r1754, %r1749;
	add.s32 	%r1756, %r1755, %r553;
	add.s32 	%r1757, %r1756, 338241895;
	shf.l.wrap.b32 	%r1758, %r1744, %r1744, 30;
	shf.l.wrap.b32 	%r1759, %r1744, %r1744, 19;
	xor.b32  	%r1760, %r1758, %r1759;
	shf.l.wrap.b32 	%r1761, %r1744, %r1744, 10;
	xor.b32  	%r1762, %r1760, %r1761;
	or.b32  	%r1763, %r1719, %r1694;
	and.b32  	%r1764, %r1744, %r1763;
	and.b32  	%r1765, %r1719, %r1694;
	or.b32  	%r1766, %r1764, %r1765;
	add.s32 	%r1767, %r1762, %r1766;
	add.s32 	%r1768, %r1757, %r1669;
	add.s32 	%r1769, %r1767, %r1757;
	shf.l.wrap.b32 	%r1770, %r1768, %r1768, 26;
	shf.l.wrap.b32 	%r1771, %r1768, %r1768, 21;
	xor.b32  	%r1772, %r1770, %r1771;
	shf.l.wrap.b32 	%r1773, %r1768, %r1768, 7;
	xor.b32  	%r1774, %r1772, %r1773;
	and.b32  	%r1775, %r1768, %r1743;
	not.b32 	%r1776, %r1768;
	and.b32  	%r1777, %r1718, %r1776;
	or.b32  	%r1778, %r1775, %r1777;
	add.s32 	%r1779, %r1778, %r1693;
	add.s32 	%r1780, %r1779, %r1774;
	add.s32 	%r1781, %r1780, %r566;
	add.s32 	%r1782, %r1781, 666307205;
	shf.l.wrap.b32 	%r1783, %r1769, %r1769, 30;
	shf.l.wrap.b32 	%r1784, %r1769, %r1769, 19;
	xor.b32  	%r1785, %r1783, %r1784;
	shf.l.wrap.b32 	%r1786, %r1769, %r1769, 10;
	xor.b32  	%r1787, %r1785, %r1786;
	or.b32  	%r1788, %r1744, %r1719;
	and.b32  	%r1789, %r1769, %r1788;
	and.b32  	%r1790, %r1744, %r1719;
	or.b32  	%r1791, %r1789, %r1790;
	add.s32 	%r1792, %r1787, %r1791;
	add.s32 	%r1793, %r1782, %r1694;
	add.s32 	%r1794, %r1792, %r1782;
	shf.l.wrap.b32 	%r1795, %r1793, %r1793, 26;
	shf.l.wrap.b32 	%r1796, %r1793, %r1793, 21;
	xor.b32  	%r1797, %r1795, %r1796;
	shf.l.wrap.b32 	%r1798, %r1793, %r1793, 7;
	xor.b32  	%r1799, %r1797, %r1798;
	and.b32  	%r1800, %r1793, %r1768;
	not.b32 	%r1801, %r1793;
	and.b32  	%r1802, %r1743, %r1801;
	or.b32  	%r1803, %r1800, %r1802;
	add.s32 	%r1804, %r1803, %r1718;
	add.s32 	%r1805, %r1804, %r1799;
	add.s32 	%r1806, %r1805, %r579;
	add.s32 	%r1807, %r1806, 773529912;
	shf.l.wrap.b32 	%r1808, %r1794, %r1794, 30;
	shf.l.wrap.b32 	%r1809, %r1794, %r1794, 19;
	xor.b32  	%r1810, %r1808, %r1809;
	shf.l.wrap.b32 	%r1811, %r1794, %r1794, 10;
	xor.b32  	%r1812, %r1810, %r1811;
	or.b32  	%r1813, %r1769, %r1744;
	and.b32  	%r1814, %r1794, %r1813;
	and.b32  	%r1815, %r1769, %r1744;
	or.b32  	%r1816, %r1814, %r1815;
	add.s32 	%r1817, %r1812, %r1816;
	add.s32 	%r1818, %r1807, %r1719;
	add.s32 	%r1819, %r1817, %r1807;
	shf.l.wrap.b32 	%r1820, %r1818, %r1818, 26;
	shf.l.wrap.b32 	%r1821, %r1818, %r1818, 21;
	xor.b32  	%r1822, %r1820, %r1821;
	shf.l.wrap.b32 	%r1823, %r1818, %r1818, 7;
	xor.b32  	%r1824, %r1822, %r1823;
	and.b32  	%r1825, %r1818, %r1793;
	not.b32 	%r1826, %r1818;
	and.b32  	%r1827, %r1768, %r1826;
	or.b32  	%r1828, %r1825, %r1827;
	add.s32 	%r1829, %r1828, %r1743;
	add.s32 	%r1830, %r1829, %r1824;
	add.s32 	%r1831, %r1830, %r592;
	add.s32 	%r1832, %r1831, 1294757372;
	shf.l.wrap.b32 	%r1833, %r1819, %r1819, 30;
	shf.l.wrap.b32 	%r1834, %r1819, %r1819, 19;
	xor.b32  	%r1835, %r1833, %r1834;
	shf.l.wrap.b32 	%r1836, %r1819, %r1819, 10;
	xor.b32  	%r1837, %r1835, %r1836;
	or.b32  	%r1838, %r1794, %r1769;
	and.b32  	%r1839, %r1819, %r1838;
	and.b32  	%r1840, %r1794, %r1769;
	or.b32  	%r1841, %r1839, %r1840;
	add.s32 	%r1842, %r1837, %r1841;
	add.s32 	%r1843, %r1832, %r1744;
	add.s32 	%r1844, %r1842, %r1832;
	shf.l.wrap.b32 	%r1845, %r1843, %r1843, 26;
	shf.l.wrap.b32 	%r1846, %r1843, %r1843, 21;
	xor.b32  	%r1847, %r1845, %r1846;
	shf.l.wrap.b32 	%r1848, %r1843, %r1843, 7;
	xor.b32  	%r1849, %r1847, %r1848;
	and.b32  	%r1850, %r1843, %r1818;
	not.b32 	%r1851, %r1843;
	and.b32  	%r1852, %r1793, %r1851;
	or.b32  	%r1853, %r1850, %r1852;
	add.s32 	%r1854, %r1853, %r1768;
	add.s32 	%r1855, %r1854, %r1849;
	add.s32 	%r1856, %r1855, %r605;
	add.s32 	%r1857, %r1856, 1396182291;
	shf.l.wrap.b32 	%r1858, %r1844, %r1844, 30;
	shf.l.wrap.b32 	%r1859, %r1844, %r1844, 19;
	xor.b32  	%r1860, %r1858, %r1859;
	shf.l.wrap.b32 	%r1861, %r1844, %r1844, 10;
	xor.b32  	%r1862, %r1860, %r1861;
	or.b32  	%r1863, %r1819, %r1794;
	and.b32  	%r1864, %r1844, %r1863;
	and.b32  	%r1865, %r1819, %r1794;
	or.b32  	%r1866, %r1864, %r1865;
	add.s32 	%r1867, %r1862, %r1866;
	add.s32 	%r1868, %r1857, %r1769;
	add.s32 	%r1869, %r1867, %r1857;
	shf.l.wrap.b32 	%r1870, %r1868, %r1868, 26;
	shf.l.wrap.b32 	%r1871, %r1868, %r1868, 21;
	xor.b32  	%r1872, %r1870, %r1871;
	shf.l.wrap.b32 	%r1873, %r1868, %r1868, 7;
	xor.b32  	%r1874, %r1872, %r1873;
	and.b32  	%r1875, %r1868, %r1843;
	not.b32 	%r1876, %r1868;
	and.b32  	%r1877, %r1818, %r1876;
	or.b32  	%r1878, %r1875, %r1877;
	add.s32 	%r1879, %r1878, %r1793;
	add.s32 	%r1880, %r1879, %r1874;
	add.s32 	%r1881, %r1880, %r618;
	add.s32 	%r1882, %r1881, 1695183700;
	shf.l.wrap.b32 	%r1883, %r1869, %r1869, 30;
	shf.l.wrap.b32 	%r1884, %r1869, %r1869, 19;
	xor.b32  	%r1885, %r1883, %r1884;
	shf.l.wrap.b32 	%r1886, %r1869, %r1869, 10;
	xor.b32  	%r1887, %r1885, %r1886;
	or.b32  	%r1888, %r1844, %r1819;
	and.b32  	%r1889, %r1869, %r1888;
	and.b32  	%r1890, %r1844, %r1819;
	or.b32  	%r1891, %r1889, %r1890;
	add.s32 	%r1892, %r1887, %r1891;
	add.s32 	%r1893, %r1882, %r1794;
	add.s32 	%r1894, %r1892, %r1882;
	shf.l.wrap.b32 	%r1895, %r1893, %r1893, 26;
	shf.l.wrap.b32 	%r1896, %r1893, %r1893, 21;
	xor.b32  	%r1897, %r1895, %r1896;
	shf.l.wrap.b32 	%r1898, %r1893, %r1893, 7;
	xor.b32  	%r1899, %r1897, %r1898;
	and.b32  	%r1900, %r1893, %r1868;
	not.b32 	%r1901, %r1893;
	and.b32  	%r1902, %r1843, %r1901;
	or.b32  	%r1903, %r1900, %r1902;
	add.s32 	%r1904, %r1903, %r1818;
	add.s32 	%r1905, %r1904, %r1899;
	add.s32 	%r1906, %r1905, %r631;
	add.s32 	%r1907, %r1906, 1986661051;
	shf.l.wrap.b32 	%r1908, %r1894, %r1894, 30;
	shf.l.wrap.b32 	%r1909, %r1894, %r1894, 19;
	xor.b32  	%r1910, %r1908, %r1909;
	shf.l.wrap.b32 	%r1911, %r1894, %r1894, 10;
	xor.b32  	%r1912, %r1910, %r1911;
	or.b32  	%r1913, %r1869, %r1844;
	and.b32  	%r1914, %r1894, %r1913;
	and.b32  	%r1915, %r1869, %r1844;
	or.b32  	%r1916, %r1914, %r1915;
	add.s32 	%r1917, %r1912, %r1916;
	add.s32 	%r1918, %r1907, %r1819;
	add.s32 	%r1919, %r1917, %r1907;
	shf.l.wrap.b32 	%r1920, %r1918, %r1918, 26;
	shf.l.wrap.b32 	%r1921, %r1918, %r1918, 21;
	xor.b32  	%r1922, %r1920, %r1921;
	shf.l.wrap.b32 	%r1923, %r1918, %r1918, 7;
	xor.b32  	%r1924, %r1922, %r1923;
	and.b32  	%r1925, %r1918, %r1893;
	not.b32 	%r1926, %r1918;
	and.b32  	%r1927, %r1868, %r1926;
	or.b32  	%r1928, %r1925, %r1927;
	add.s32 	%r1929, %r1928, %r1843;
	add.s32 	%r1930, %r1929, %r1924;
	add.s32 	%r1931, %r1930, %r644;
	add.s32 	%r1932, %r1931, -2117940946;
	shf.l.wrap.b32 	%r1933, %r1919, %r1919, 30;
	shf.l.wrap.b32 	%r1934, %r1919, %r1919, 19;
	xor.b32  	%r1935, %r1933, %r1934;
	shf.l.wrap.b32 	%r1936, %r1919, %r1919, 10;
	xor.b32  	%r1937, %r1935, %r1936;
	or.b32  	%r1938, %r1894, %r1869;
	and.b32  	%r1939, %r1919, %r1938;
	and.b32  	%r1940, %r1894, %r1869;
	or.b32  	%r1941, %r1939, %r1940;
	add.s32 	%r1942, %r1937, %r1941;
	add.s32 	%r1943, %r1932, %r1844;
	add.s32 	%r1944, %r1942, %r1932;
	shf.l.wrap.b32 	%r1945, %r1943, %r1943, 26;
	shf.l.wrap.b32 	%r1946, %r1943, %r1943, 21;
	xor.b32  	%r1947, %r1945, %r1946;
	shf.l.wrap.b32 	%r1948, %r1943, %r1943, 7;
	xor.b32  	%r1949, %r1947, %r1948;
	and.b32  	%r1950, %r1943, %r1918;
	not.b32 	%r1951, %r1943;
	and.b32  	%r1952, %r1893, %r1951;
	or.b32  	%r1953, %r1950, %r1952;
	add.s32 	%r1954, %r1953, %r1868;
	add.s32 	%r1955, %r1954, %r1949;
	add.s32 	%r1956, %r1955, %r657;
	add.s32 	%r1957, %r1956, -1838011259;
	shf.l.wrap.b32 	%r1958, %r1944, %r1944, 30;
	shf.l.wrap.b32 	%r1959, %r1944, %r1944, 19;
	xor.b32  	%r1960, %r1958, %r1959;
	shf.l.wrap.b32 	%r1961, %r1944, %r1944, 10;
	xor.b32  	%r1962, %r1960, %r1961;
	or.b32  	%r1963, %r1919, %r1894;
	and.b32  	%r1964, %r1944, %r1963;
	and.b32  	%r1965, %r1919, %r1894;
	or.b32  	%r1966, %r1964, %r1965;
	add.s32 	%r1967, %r1962, %r1966;
	add.s32 	%r1968, %r1957, %r1869;
	add.s32 	%r1969, %r1967, %r1957;
	shf.l.wrap.b32 	%r1970, %r1968, %r1968, 26;
	shf.l.wrap.b32 	%r1971, %r1968, %r1968, 21;
	xor.b32  	%r1972, %r1970, %r1971;
	shf.l.wrap.b32 	%r1973, %r1968, %r1968, 7;
	xor.b32  	%r1974, %r1972, %r1973;
	and.b32  	%r1975, %r1968, %r1943;
	not.b32 	%r1976, %r1968;
	and.b32  	%r1977, %r1918, %r1976;
	or.b32  	%r1978, %r1975, %r1977;
	add.s32 	%r1979, %r1978, %r1893;
	add.s32 	%r1980, %r1979, %r1974;
	add.s32 	%r1981, %r1980, %r670;
	add.s32 	%r1982, %r1981, -1564481375;
	shf.l.wrap.b32 	%r1983, %r1969, %r1969, 30;
	shf.l.wrap.b32 	%r1984, %r1969, %r1969, 19;
	xor.b32  	%r1985, %r1983, %r1984;
	shf.l.wrap.b32 	%r1986, %r1969, %r1969, 10;
	xor.b32  	%r1987, %r1985, %r1986;
	or.b32  	%r1988, %r1944, %r1919;
	and.b32  	%r1989, %r1969, %r1988;
	and.b32  	%r1990, %r1944, %r1919;
	or.b32  	%r1991, %r1989, %r1990;
	add.s32 	%r1992, %r1987, %r1991;
	add.s32 	%r1993, %r1982, %r1894;
	add.s32 	%r1994, %r1992, %r1982;
	shf.l.wrap.b32 	%r1995, %r1993, %r1993, 26;
	shf.l.wrap.b32 	%r1996, %r1993, %r1993, 21;
	xor.b32  	%r1997, %r1995, %r1996;
	shf.l.wrap.b32 	%r1998, %r1993, %r1993, 7;
	xor.b32  	%r1999, %r1997, %r1998;
	and.b32  	%r2000, %r1993, %r1968;
	not.b32 	%r2001, %r1993;
	and.b32  	%r2002, %r1943, %r2001;
	or.b32  	%r2003, %r2000, %r2002;
	add.s32 	%r2004, %r2003, %r1918;
	add.s32 	%r2005, %r2004, %r1999;
	add.s32 	%r2006, %r2005, %r683;
	add.s32 	%r2007, %r2006, -1474664885;
	shf.l.wrap.b32 	%r2008, %r1994, %r1994, 30;
	shf.l.wrap.b32 	%r2009, %r1994, %r1994, 19;
	xor.b32  	%r2010, %r2008, %r2009;
	shf.l.wrap.b32 	%r2011, %r1994, %r1994, 10;
	xor.b32  	%r2012, %r2010, %r2011;
	or.b32  	%r2013, %r1969, %r1944;
	and.b32  	%r2014, %r1994, %r2013;
	and.b32  	%r2015, %r1969, %r1944;
	or.b32  	%r2016, %r2014, %r2015;
	add.s32 	%r2017, %r2012, %r2016;
	add.s32 	%r2018, %r2007, %r1919;
	add.s32 	%r2019, %r2017, %r2007;
	shf.l.wrap.b32 	%r2020, %r2018, %r2018, 26;
	shf.l.wrap.b32 	%r2021, %r2018, %r2018, 21;
	xor.b32  	%r2022, %r2020, %r2021;
	shf.l.wrap.b32 	%r2023, %r2018, %r2018, 7;
	xor.b32  	%r2024, %r2022, %r2023;
	and.b32  	%r2025, %r2018, %r1993;
	not.b32 	%r2026, %r2018;
	and.b32  	%r2027, %r1968, %r2026;
	or.b32  	%r2028, %r2025, %r2027;
	add.s32 	%r2029, %r2028, %r1943;
	add.s32 	%r2030, %r2029, %r2024;
	add.s32 	%r2031, %r2030, %r696;
	add.s32 	%r2032, %r2031, -1035236496;
	shf.l.wrap.b32 	%r2033, %r2019, %r2019, 30;
	shf.l.wrap.b32 	%r2034, %r2019, %r2019, 19;
	xor.b32  	%r2035, %r2033, %r2034;
	shf.l.wrap.b32 	%r2036, %r2019, %r2019, 10;
	xor.b32  	%r2037, %r2035, %r2036;
	or.b32  	%r2038, %r1994, %r1969;
	and.b32  	%r2039, %r2019, %r2038;
	and.b32  	%r2040, %r1994, %r1969;
	or.b32  	%r2041, %r2039, %r2040;
	add.s32 	%r2042, %r2037, %r2041;
	add.s32 	%r2043, %r2032, %r1944;
	add.s32 	%r2044, %r2042, %r2032;
	shf.l.wrap.b32 	%r2045, %r2043, %r2043, 26;
	shf.l.wrap.b32 	%r2046, %r2043, %r2043, 21;
	xor.b32  	%r2047, %r2045, %r2046;
	shf.l.wrap.b32 	%r2048, %r2043, %r2043, 7;
	xor.b32  	%r2049, %r2047, %r2048;
	and.b32  	%r2050, %r2043, %r2018;
	not.b32 	%r2051, %r2043;
	and.b32  	%r2052, %r1993, %r2051;
	or.b32  	%r2053, %r2050, %r2052;
	add.s32 	%r2054, %r2053, %r1968;
	add.s32 	%r2055, %r2054, %r2049;
	add.s32 	%r2056, %r2055, %r709;
	add.s32 	%r2057, %r2056, -949202525;
	shf.l.wrap.b32 	%r2058, %r2044, %r2044, 30;
	shf.l.wrap.b32 	%r2059, %r2044, %r2044, 19;
	xor.b32  	%r2060, %r2058, %r2059;
	shf.l.wrap.b32 	%r2061, %r2044, %r2044, 10;
	xor.b32  	%r2062, %r2060, %r2061;
	or.b32  	%r2063, %r2019, %r1994;
	and.b32  	%r2064, %r2044, %r2063;
	and.b32  	%r2065, %r2019, %r1994;
	or.b32  	%r2066, %r2064, %r2065;
	add.s32 	%r2067, %r2062, %r2066;
	add.s32 	%r2068, %r2057, %r1969;
	add.s32 	%r2069, %r2067, %r2057;
	shf.l.wrap.b32 	%r2070, %r2068, %r2068, 26;
	shf.l.wrap.b32 	%r2071, %r2068, %r2068, 21;
	xor.b32  	%r2072, %r2070, %r2071;
	shf.l.wrap.b32 	%r2073, %r2068, %r2068, 7;
	xor.b32  	%r2074, %r2072, %r2073;
	and.b32  	%r2075, %r2068, %r2043;
	not.b32 	%r2076, %r2068;
	and.b32  	%r2077, %r2018, %r2076;
	or.b32  	%r2078, %r2075, %r2077;
	add.s32 	%r2079, %r2078, %r1993;
	add.s32 	%r2080, %r2079, %r2074;
	add.s32 	%r2081, %r2080, %r722;
	add.s32 	%r2082, %r2081, -778901479;
	shf.l.wrap.b32 	%r2083, %r2069, %r2069, 30;
	shf.l.wrap.b32 	%r2084, %r2069, %r2069, 19;
	xor.b32  	%r2085, %r2083, %r2084;
	shf.l.wrap.b32 	%r2086, %r2069, %r2069, 10;
	xor.b32  	%r2087, %r2085, %r2086;
	or.b32  	%r2088, %r2044, %r2019;
	and.b32  	%r2089, %r2069, %r2088;
	and.b32  	%r2090, %r2044, %r2019;
	or.b32  	%r2091, %r2089, %r2090;
	add.s32 	%r2092, %r2087, %r2091;
	add.s32 	%r2093, %r2082, %r1994;
	add.s32 	%r2094, %r2092, %r2082;
	shf.l.wrap.b32 	%r2095, %r2093, %r2093, 26;
	shf.l.wrap.b32 	%r2096, %r2093, %r2093, 21;
	xor.b32  	%r2097, %r2095, %r2096;
	shf.l.wrap.b32 	%r2098, %r2093, %r2093, 7;
	xor.b32  	%r2099, %r2097, %r2098;
	and.b32  	%r2100, %r2093, %r2068;
	not.b32 	%r2101, %r2093;
	and.b32  	%r2102, %r2043, %r2101;
	or.b32  	%r2103, %r2100, %r2102;
	add.s32 	%r2104, %r2103, %r2018;
	add.s32 	%r2105, %r2104, %r2099;
	add.s32 	%r2106, %r2105, %r735;
	add.s32 	%r2107, %r2106, -694614492;
	shf.l.wrap.b32 	%r2108, %r2094, %r2094, 30;
	shf.l.wrap.b32 	%r2109, %r2094, %r2094, 19;
	xor.b32  	%r2110, %r2108, %r2109;
	shf.l.wrap.b32 	%r2111, %r2094, %r2094, 10;
	xor.b32  	%r2112, %r2110, %r2111;
	or.b32  	%r2113, %r2069, %r2044;
	and.b32  	%r2114, %r2094, %r2113;
	and.b32  	%r2115, %r2069, %r2044;
	or.b32  	%r2116, %r2114, %r2115;
	add.s32 	%r2117, %r2112, %r2116;
	add.s32 	%r2118, %r2107, %r2019;
	add.s32 	%r2119, %r2117, %r2107;
	shf.l.wrap.b32 	%r2120, %r2118, %r2118, 26;
	shf.l.wrap.b32 	%r2121, %r2118, %r2118, 21;
	xor.b32  	%r2122, %r2120, %r2121;
	shf.l.wrap.b32 	%r2123, %r2118, %r2118, 7;
	xor.b32  	%r2124, %r2122, %r2123;
	and.b32  	%r2125, %r2118, %r2093;
	not.b32 	%r2126, %r2118;
	and.b32  	%r2127, %r2068, %r2126;
	or.b32  	%r2128, %r2125, %r2127;
	add.s32 	%r2129, %r2128, %r2043;
	add.s32 	%r2130, %r2129, %r2124;
	add.s32 	%r2131, %r2130, %r748;
	add.s32 	%r2132, %r2131, -200395387;
	shf.l.wrap.b32 	%r2133, %r2119, %r2119, 30;
	shf.l.wrap.b32 	%r2134, %r2119, %r2119, 19;
	xor.b32  	%r2135, %r2133, %r2134;
	shf.l.wrap.b32 	%r2136, %r2119, %r2119, 10;
	xor.b32  	%r2137, %r2135, %r2136;
	or.b32  	%r2138, %r2094, %r2069;
	and.b32  	%r2139, %r2119, %r2138;
	and.b32  	%r2140, %r2094, %r2069;
	or.b32  	%r2141, %r2139, %r2140;
	add.s32 	%r2142, %r2137, %r2141;
	add.s32 	%r2143, %r2132, %r2044;
	add.s32 	%r2144, %r2142, %r2132;
	shf.l.wrap.b32 	%r2145, %r2143, %r2143, 26;
	shf.l.wrap.b32 	%r2146, %r2143, %r2143, 21;
	xor.b32  	%r2147, %r2145, %r2146;
	shf.l.wrap.b32 	%r2148, %r2143, %r2143, 7;
	xor.b32  	%r2149, %r2147, %r2148;
	and.b32  	%r2150, %r2143, %r2118;
	not.b32 	%r2151, %r2143;
	and.b32  	%r2152, %r2093, %r2151;
	or.b32  	%r2153, %r2150, %r2152;
	add.s32 	%r2154, %r2153, %r2068;
	add.s32 	%r2155, %r2154, %r2149;
	add.s32 	%r2156, %r2155, %r761;
	add.s32 	%r2157, %r2156, 275423344;
	shf.l.wrap.b32 	%r2158, %r2144, %r2144, 30;
	shf.l.wrap.b32 	%r2159, %r2144, %r2144, 19;
	xor.b32  	%r2160, %r2158, %r2159;
	shf.l.wrap.b32 	%r2161, %r2144, %r2144, 10;
	xor.b32  	%r2162, %r2160, %r2161;
	or.b32  	%r2163, %r2119, %r2094;
	and.b32  	%r2164, %r2144, %r2163;
	and.b32  	%r2165, %r2119, %r2094;
	or.b32  	%r2166, %r2164, %r2165;
	add.s32 	%r2167, %r2162, %r2166;
	add.s32 	%r2168, %r2157, %r2069;
	add.s32 	%r2169, %r2167, %r2157;
	shf.l.wrap.b32 	%r2170, %r2168, %r2168, 26;
	shf.l.wrap.b32 	%r2171, %r2168, %r2168, 21;
	xor.b32  	%r2172, %r2170, %r2171;
	shf.l.wrap.b32 	%r2173, %r2168, %r2168, 7;
	xor.b32  	%r2174, %r2172, %r2173;
	and.b32  	%r2175, %r2168, %r2143;
	not.b32 	%r2176, %r2168;
	and.b32  	%r2177, %r2118, %r2176;
	or.b32  	%r2178, %r2175, %r2177;
	add.s32 	%r2179, %r2178, %r2093;
	add.s32 	%r2180, %r2179, %r2174;
	add.s32 	%r2181, %r2180, %r774;
	add.s32 	%r2182, %r2181, 430227734;
	shf.l.wrap.b32 	%r2183, %r2169, %r2169, 30;
	shf.l.wrap.b32 	%r2184, %r2169, %r2169, 19;
	xor.b32  	%r2185, %r2183, %r2184;
	shf.l.wrap.b32 	%r2186, %r2169, %r2169, 10;
	xor.b32  	%r2187, %r2185, %r2186;
	or.b32  	%r2188, %r2144, %r2119;
	and.b32  	%r2189, %r2169, %r2188;
	and.b32  	%r2190, %r2144, %r2119;
	or.b32  	%r2191, %r2189, %r2190;
	add.s32 	%r2192, %r2187, %r2191;
	add.s32 	%r2193, %r2182, %r2094;
	add.s32 	%r2194, %r2192, %r2182;
	shf.l.wrap.b32 	%r2195, %r2193, %r2193, 26;
	shf.l.wrap.b32 	%r2196, %r2193, %r2193, 21;
	xor.b32  	%r2197, %r2195, %r2196;
	shf.l.wrap.b32 	%r2198, %r2193, %r2193, 7;
	xor.b32  	%r2199, %r2197, %r2198;
	and.b32  	%r2200, %r2193, %r2168;
	not.b32 	%r2201, %r2193;
	and.b32  	%r2202, %r2143, %r2201;
	or.b32  	%r2203, %r2200, %r2202;
	add.s32 	%r2204, %r2203, %r2118;
	add.s32 	%r2205, %r2204, %r2199;
	add.s32 	%r2206, %r2205, %r787;
	add.s32 	%r2207, %r2206, 506948616;
	shf.l.wrap.b32 	%r2208, %r2194, %r2194, 30;
	shf.l.wrap.b32 	%r2209, %r2194, %r2194, 19;
	xor.b32  	%r2210, %r2208, %r2209;
	shf.l.wrap.b32 	%r2211, %r2194, %r2194, 10;
	xor.b32  	%r2212, %r2210, %r2211;
	or.b32  	%r2213, %r2169, %r2144;
	and.b32  	%r2214, %r2194, %r2213;
	and.b32  	%r2215, %r2169, %r2144;
	or.b32  	%r2216, %r2214, %r2215;
	add.s32 	%r2217, %r2212, %r2216;
	add.s32 	%r2218, %r2207, %r2119;
	add.s32 	%r2219, %r2217, %r2207;
	shf.l.wrap.b32 	%r2220, %r2218, %r2218, 26;
	shf.l.wrap.b32 	%r2221, %r2218, %r2218, 21;
	xor.b32  	%r2222, %r2220, %r2221;
	shf.l.wrap.b32 	%r2223, %r2218, %r2218, 7;
	xor.b32  	%r2224, %r2222, %r2223;
	and.b32  	%r2225, %r2218, %r2193;
	not.b32 	%r2226, %r2218;
	and.b32  	%r2227, %r2168, %r2226;
	or.b32  	%r2228, %r2225, %r2227;
	add.s32 	%r2229, %r2228, %r2143;
	add.s32 	%r2230, %r2229, %r2224;
	add.s32 	%r2231, %r2230, %r800;
	add.s32 	%r2232, %r2231, 659060556;
	shf.l.wrap.b32 	%r2233, %r2219, %r2219, 30;
	shf.l.wrap.b32 	%r2234, %r2219, %r2219, 19;
	xor.b32  	%r2235, %r2233, %r2234;
	shf.l.wrap.b32 	%r2236, %r2219, %r2219, 10;
	xor.b32  	%r2237, %r2235, %r2236;
	or.b32  	%r2238, %r2194, %r2169;
	and.b32  	%r2239, %r2219, %r2238;
	and.b32  	%r2240, %r2194, %r2169;
	or.b32  	%r2241, %r2239, %r2240;
	add.s32 	%r2242, %r2237, %r2241;
	add.s32 	%r2243, %r2232, %r2144;
	add.s32 	%r2244, %r2242, %r2232;
	shf.l.wrap.b32 	%r2245, %r2243, %r2243, 26;
	shf.l.wrap.b32 	%r2246, %r2243, %r2243, 21;
	xor.b32  	%r2247, %r2245, %r2246;
	shf.l.wrap.b32 	%r2248, %r2243, %r2243, 7;
	xor.b32  	%r2249, %r2247, %r2248;
	and.b32  	%r2250, %r2243, %r2218;
	not.b32 	%r2251, %r2243;
	and.b32  	%r2252, %r2193, %r2251;
	or.b32  	%r2253, %r2250, %r2252;
	add.s32 	%r2254, %r2253, %r2168;
	add.s32 	%r2255, %r2254, %r2249;
	add.s32 	%r2256, %r2255, %r813;
	add.s32 	%r2257, %r2256, 883997877;
	shf.l.wrap.b32 	%r2258, %r2244, %r2244, 30;
	shf.l.wrap.b32 	%r2259, %r2244, %r2244, 19;
	xor.b32  	%r2260, %r2258, %r2259;
	shf.l.wrap.b32 	%r2261, %r2244, %r2244, 10;
	xor.b32  	%r2262, %r2260, %r2261;
	or.b32  	%r2263, %r2219, %r2194;
	and.b32  	%r2264, %r2244, %r2263;
	and.b32  	%r2265, %r2219, %r2194;
	or.b32  	%r2266, %r2264, %r2265;
	add.s32 	%r2267, %r2262, %r2266;
	add.s32 	%r2268, %r2257, %r2169;
	add.s32 	%r2269, %r2267, %r2257;
	shf.l.wrap.b32 	%r2270, %r2268, %r2268, 26;
	shf.l.wrap.b32 	%r2271, %r2268, %r2268, 21;
	xor.b32  	%r2272, %r2270, %r2271;
	shf.l.wrap.b32 	%r2273, %r2268, %r2268, 7;
	xor.b32  	%r2274, %r2272, %r2273;
	and.b32  	%r2275, %r2268, %r2243;
	not.b32 	%r2276, %r2268;
	and.b32  	%r2277, %r2218, %r2276;
	or.b32  	%r2278, %r2275, %r2277;
	add.s32 	%r2279, %r2278, %r2193;
	add.s32 	%r2280, %r2279, %r2274;
	add.s32 	%r2281, %r2280, %r826;
	add.s32 	%r2282, %r2281, 958139571;
	shf.l.wrap.b32 	%r2283, %r2269, %r2269, 30;
	shf.l.wrap.b32 	%r2284, %r2269, %r2269, 19;
	xor.b32  	%r2285, %r2283, %r2284;
	shf.l.wrap.b32 	%r2286, %r2269, %r2269, 10;
	xor.b32  	%r2287, %r2285, %r2286;
	or.b32  	%r2288, %r2244, %r2219;
	and.b32  	%r2289, %r2269, %r2288;
	and.b32  	%r2290, %r2244, %r2219;
	or.b32  	%r2291, %r2289, %r2290;
	add.s32 	%r2292, %r2287, %r2291;
	add.s32 	%r2293, %r2282, %r2194;
	add.s32 	%r2294, %r2292, %r2282;
	shf.l.wrap.b32 	%r2295, %r2293, %r2293, 26;
	shf.l.wrap.b32 	%r2296, %r2293, %r2293, 21;
	xor.b32  	%r2297, %r2295, %r2296;
	shf.l.wrap.b32 	%r2298, %r2293, %r2293, 7;
	xor.b32  	%r2299, %r2297, %r2298;
	and.b32  	%r2300, %r2293, %r2268;
	not.b32 	%r2301, %r2293;
	and.b32  	%r2302, %r2243, %r2301;
	or.b32  	%r2303, %r2300, %r2302;
	add.s32 	%r2304, %r2303, %r2218;
	add.s32 	%r2305, %r2304, %r2299;
	add.s32 	%r2306, %r2305, %r839;
	add.s32 	%r2307, %r2306, 1322822218;
	shf.l.wrap.b32 	%r2308, %r2294, %r2294, 30;
	shf.l.wrap.b32 	%r2309, %r2294, %r2294, 19;
	xor.b32  	%r2310, %r2308, %r2309;
	shf.l.wrap.b32 	%r2311, %r2294, %r2294, 10;
	xor.b32  	%r2312, %r2310, %r2311;
	or.b32  	%r2313, %r2269, %r2244;
	and.b32  	%r2314, %r2294, %r2313;
	and.b32  	%r2315, %r2269, %r2244;
	or.b32  	%r2316, %r2314, %r2315;
	add.s32 	%r2317, %r2312, %r2316;
	add.s32 	%r2318, %r2307, %r2219;
	add.s32 	%r2319, %r2317, %r2307;
	shf.l.wrap.b32 	%r2320, %r2318, %r2318, 26;
	shf.l.wrap.b32 	%r2321, %r2318, %r2318, 21;
	xor.b32  	%r2322, %r2320, %r2321;
	shf.l.wrap.b32 	%r2323, %r2318, %r2318, 7;
	xor.b32  	%r2324, %r2322, %r2323;
	and.b32  	%r2325, %r2318, %r2293;
	not.b32 	%r2326, %r2318;
	and.b32  	%r2327, %r2268, %r2326;
	or.b32  	%r2328, %r2325, %r2327;
	add.s32 	%r2329, %r2328, %r2243;
	add.s32 	%r2330, %r2329, %r2324;
	add.s32 	%r2331, %r2330, %r852;
	add.s32 	%r2332, %r2331, 1537002063;
	shf.l.wrap.b32 	%r2333, %r2319, %r2319, 30;
	shf.l.wrap.b32 	%r2334, %r2319, %r2319, 19;
	xor.b32  	%r2335, %r2333, %r2334;
	shf.l.wrap.b32 	%r2336, %r2319, %r2319, 10;
	xor.b32  	%r2337, %r2335, %r2336;
	or.b32  	%r2338, %r2294, %r2269;
	and.b32  	%r2339, %r2319, %r2338;
	and.b32  	%r2340, %r2294, %r2269;
	or.b32  	%r2341, %r2339, %r2340;
	add.s32 	%r2342, %r2337, %r2341;
	add.s32 	%r2343, %r2332, %r2244;
	add.s32 	%r2344, %r2342, %r2332;
	shf.l.wrap.b32 	%r2345, %r2343, %r2343, 26;
	shf.l.wrap.b32 	%r2346, %r2343, %r2343, 21;
	xor.b32  	%r2347, %r2345, %r2346;
	shf.l.wrap.b32 	%r2348, %r2343, %r2343, 7;
	xor.b32  	%r2349, %r2347, %r2348;
	and.b32  	%r2350, %r2343, %r2318;
	not.b32 	%r2351, %r2343;
	and.b32  	%r2352, %r2293, %r2351;
	or.b32  	%r2353, %r2350, %r2352;
	add.s32 	%r2354, %r2353, %r2268;
	add.s32 	%r2355, %r2354, %r2349;
	add.s32 	%r2356, %r2355, %r865;
	add.s32 	%r2357, %r2356, 1747873779;
	shf.l.wrap.b32 	%r2358, %r2344, %r2344, 30;
	shf.l.wrap.b32 	%r2359, %r2344, %r2344, 19;
	xor.b32  	%r2360, %r2358, %r2359;
	shf.l.wrap.b32 	%r2361, %r2344, %r2344, 10;
	xor.b32  	%r2362, %r2360, %r2361;
	or.b32  	%r2363, %r2319, %r2294;
	and.b32  	%r2364, %r2344, %r2363;
	and.b32  	%r2365, %r2319, %r2294;
	or.b32  	%r2366, %r2364, %r2365;
	add.s32 	%r2367, %r2362, %r2366;
	add.s32 	%r2368, %r2357, %r2269;
	add.s32 	%r2369, %r2367, %r2357;
	shf.l.wrap.b32 	%r2370, %r2368, %r2368, 26;
	shf.l.wrap.b32 	%r2371, %r2368, %r2368, 21;
	xor.b32  	%r2372, %r2370, %r2371;
	shf.l.wrap.b32 	%r2373, %r2368, %r2368, 7;
	xor.b32  	%r2374, %r2372, %r2373;
	and.b32  	%r2375, %r2368, %r2343;
	not.b32 	%r2376, %r2368;
	and.b32  	%r2377, %r2318, %r2376;
	or.b32  	%r2378, %r2375, %r2377;
	add.s32 	%r2379, %r2378, %r2293;
	add.s32 	%r2380, %r2379, %r2374;
	add.s32 	%r2381, %r2380, %r878;
	add.s32 	%r2382, %r2381, 1955562222;
	shf.l.wrap.b32 	%r2383, %r2369, %r2369, 30;
	shf.l.wrap.b32 	%r2384, %r2369, %r2369, 19;
	xor.b32  	%r2385, %r2383, %r2384;
	shf.l.wrap.b32 	%r2386, %r2369, %r2369, 10;
	xor.b32  	%r2387, %r2385, %r2386;
	or.b32  	%r2388, %r2344, %r2319;
	and.b32  	%r2389, %r2369, %r2388;
	and.b32  	%r2390, %r2344, %r2319;
	or.b32  	%r2391, %r2389, %r2390;
	add.s32 	%r2392, %r2387, %r2391;
	add.s32 	%r2393, %r2382, %r2294;
	add.s32 	%r2394, %r2392, %r2382;
	shf.l.wrap.b32 	%r2395, %r2393, %r2393, 26;
	shf.l.wrap.b32 	%r2396, %r2393, %r2393, 21;
	xor.b32  	%r2397, %r2395, %r2396;
	shf.l.wrap.b32 	%r2398, %r2393, %r2393, 7;
	xor.b32  	%r2399, %r2397, %r2398;
	and.b32  	%r2400, %r2393, %r2368;
	not.b32 	%r2401, %r2393;
	and.b32  	%r2402, %r2343, %r2401;
	or.b32  	%r2403, %r2400, %r2402;
	add.s32 	%r2404, %r2403, %r2318;
	add.s32 	%r2405, %r2404, %r2399;
	add.s32 	%r2406, %r2405, %r891;
	add.s32 	%r2407, %r2406, 2024104815;
	shf.l.wrap.b32 	%r2408, %r2394, %r2394, 30;
	shf.l.wrap.b32 	%r2409, %r2394, %r2394, 19;
	xor.b32  	%r2410, %r2408, %r2409;
	shf.l.wrap.b32 	%r2411, %r2394, %r2394, 10;
	xor.b32  	%r2412, %r2410, %r2411;
	or.b32  	%r2413, %r2369, %r2344;
	and.b32  	%r2414, %r2394, %r2413;
	and.b32  	%r2415, %r2369, %r2344;
	or.b32  	%r2416, %r2414, %r2415;
	add.s32 	%r2417, %r2412, %r2416;
	add.s32 	%r2418, %r2407, %r2319;
	add.s32 	%r2419, %r2417, %r2407;
	shf.l.wrap.b32 	%r2420, %r2418, %r2418, 26;
	shf.l.wrap.b32 	%r2421, %r2418, %r2418, 21;
	xor.b32  	%r2422, %r2420, %r2421;
	shf.l.wrap.b32 	%r2423, %r2418, %r2418, 7;
	xor.b32  	%r2424, %r2422, %r2423;
	and.b32  	%r2425, %r2418, %r2393;
	not.b32 	%r2426, %r2418;
	and.b32  	%r2427, %r2368, %r2426;
	or.b32  	%r2428, %r2425, %r2427;
	add.s32 	%r2429, %r2428, %r2343;
	add.s32 	%r2430, %r2429, %r2424;
	add.s32 	%r2431, %r2430, %r904;
	add.s32 	%r2432, %r2431, -2067236844;
	shf.l.wrap.b32 	%r2433, %r2419, %r2419, 30;
	shf.l.wrap.b32 	%r2434, %r2419, %r2419, 19;
	xor.b32  	%r2435, %r2433, %r2434;
	shf.l.wrap.b32 	%r2436, %r2419, %r2419, 10;
	xor.b32  	%r2437, %r2435, %r2436;
	or.b32  	%r2438, %r2394, %r2369;
	and.b32  	%r2439, %r2419, %r2438;
	and.b32  	%r2440, %r2394, %r2369;
	or.b32  	%r2441, %r2439, %r2440;
	add.s32 	%r2442, %r2437, %r2441;
	add.s32 	%r2443, %r2432, %r2344;
	add.s32 	%r2444, %r2442, %r2432;
	shf.l.wrap.b32 	%r2445, %r2443, %r2443, 26;
	shf.l.wrap.b32 	%r2446, %r2443, %r2443, 21;
	xor.b32  	%r2447, %r2445, %r2446;
	shf.l.wrap.b32 	%r2448, %r2443, %r2443, 7;
	xor.b32  	%r2449, %r2447, %r2448;
	and.b32  	%r2450, %r2443, %r2418;
	not.b32 	%r2451, %r2443;
	and.b32  	%r2452, %r2393, %r2451;
	or.b32  	%r2453, %r2450, %r2452;
	add.s32 	%r2454, %r2453, %r2368;
	add.s32 	%r2455, %r2454, %r2449;
	add.s32 	%r2456, %r2455, %r917;
	add.s32 	%r2457, %r2456, -1933114872;
	shf.l.wrap.b32 	%r2458, %r2444, %r2444, 30;
	shf.l.wrap.b32 	%r2459, %r2444, %r2444, 19;
	xor.b32  	%r2460, %r2458, %r2459;
	shf.l.wrap.b32 	%r2461, %r2444, %r2444, 10;
	xor.b32  	%r2462, %r2460, %r2461;
	or.b32  	%r2463, %r2419, %r2394;
	and.b32  	%r2464, %r2444, %r2463;
	and.b32  	%r2465, %r2419, %r2394;
	or.b32  	%r2466, %r2464, %r2465;
	add.s32 	%r2467, %r2462, %r2466;
	add.s32 	%r2468, %r2457, %r2369;
	add.s32 	%r2469, %r2467, %r2457;
	shf.l.wrap.b32 	%r2470, %r2468, %r2468, 26;
	shf.l.wrap.b32 	%r2471, %r2468, %r2468, 21;
	xor.b32  	%r2472, %r2470, %r2471;
	shf.l.wrap.b32 	%r2473, %r2468, %r2468, 7;
	xor.b32  	%r2474, %r2472, %r2473;
	and.b32  	%r2475, %r2468, %r2443;
	not.b32 	%r2476, %r2468;
	and.b32  	%r2477, %r2418, %r2476;
	or.b32  	%r2478, %r2475, %r2477;
	add.s32 	%r2479, %r2478, %r2393;
	add.s32 	%r2480, %r2479, %r2474;
	add.s32 	%r2481, %r2480, %r930;
	add.s32 	%r2482, %r2481, -1866530822;
	shf.l.wrap.b32 	%r2483, %r2469, %r2469, 30;
	shf.l.wrap.b32 	%r2484, %r2469, %r2469, 19;
	xor.b32  	%r2485, %r2483, %r2484;
	shf.l.wrap.b32 	%r2486, %r2469, %r2469, 10;
	xor.b32  	%r2487, %r2485, %r2486;
	or.b32  	%r2488, %r2444, %r2419;
	and.b32  	%r2489, %r2469, %r2488;
	and.b32  	%r2490, %r2444, %r2419;
	or.b32  	%r2491, %r2489, %r2490;
	add.s32 	%r2492, %r2487, %r2491;
	add.s32 	%r2493, %r2482, %r2394;
	add.s32 	%r2494, %r2492, %r2482;
	shf.l.wrap.b32 	%r2495, %r2493, %r2493, 26;
	shf.l.wrap.b32 	%r2496, %r2493, %r2493, 21;
	xor.b32  	%r2497, %r2495, %r2496;
	shf.l.wrap.b32 	%r2498, %r2493, %r2493, 7;
	xor.b32  	%r2499, %r2497, %r2498;
	and.b32  	%r2500, %r2493, %r2468;
	not.b32 	%r2501, %r2493;
	and.b32  	%r2502, %r2443, %r2501;
	or.b32  	%r2503, %r2500, %r2502;
	add.s32 	%r2504, %r2503, %r2418;
	add.s32 	%r2505, %r2504, %r2499;
	add.s32 	%r2506, %r2505, %r943;
	add.s32 	%r2507, %r2506, -1538233109;
	shf.l.wrap.b32 	%r2508, %r2494, %r2494, 30;
	shf.l.wrap.b32 	%r2509, %r2494, %r2494, 19;
	xor.b32  	%r2510, %r2508, %r2509;
	shf.l.wrap.b32 	%r2511, %r2494, %r2494, 10;
	xor.b32  	%r2512, %r2510, %r2511;
	or.b32  	%r2513, %r2469, %r2444;
	and.b32  	%r2514, %r2494, %r2513;
	and.b32  	%r2515, %r2469, %r2444;
	or.b32  	%r2516, %r2514, %r2515;
	add.s32 	%r2517, %r2512, %r2516;
	add.s32 	%r2518, %r2507, %r2419;
	add.s32 	%r2519, %r2517, %r2507;
	shf.l.wrap.b32 	%r2520, %r2518, %r2518, 26;
	shf.l.wrap.b32 	%r2521, %r2518, %r2518, 21;
	xor.b32  	%r2522, %r2520, %r2521;
	shf.l.wrap.b32 	%r2523, %r2518, %r2518, 7;
	xor.b32  	%r2524, %r2522, %r2523;
	and.b32  	%r2525, %r2518, %r2493;
	not.b32 	%r2526, %r2518;
	and.b32  	%r2527, %r2468, %r2526;
	or.b32  	%r2528, %r2525, %r2527;
	add.s32 	%r2529, %r2528, %r2443;
	add.s32 	%r2530, %r2529, %r2524;
	add.s32 	%r2531, %r2530, %r956;
	add.s32 	%r2532, %r2531, -1090935817;
	shf.l.wrap.b32 	%r2533, %r2519, %r2519, 30;
	shf.l.wrap.b32 	%r2534, %r2519, %r2519, 19;
	xor.b32  	%r2535, %r2533, %r2534;
	shf.l.wrap.b32 	%r2536, %r2519, %r2519, 10;
	xor.b32  	%r2537, %r2535, %r2536;
	or.b32  	%r2538, %r2494, %r2469;
	and.b32  	%r2539, %r2519, %r2538;
	and.b32  	%r2540, %r2494, %r2469;
	or.b32  	%r2541, %r2539, %r2540;
	add.s32 	%r2542, %r2537, %r2541;
	add.s32 	%r2543, %r2532, %r2444;
	add.s32 	%r2544, %r2542, %r2532;
	shf.l.wrap.b32 	%r2545, %r2543, %r2543, 26;
	shf.l.wrap.b32 	%r2546, %r2543, %r2543, 21;
	xor.b32  	%r2547, %r2545, %r2546;
	shf.l.wrap.b32 	%r2548, %r2543, %r2543, 7;
	xor.b32  	%r2549, %r2547, %r2548;
	and.b32  	%r2550, %r2543, %r2518;
	not.b32 	%r2551, %r2543;
	and.b32  	%r2552, %r2493, %r2551;
	or.b32  	%r2553, %r2550, %r2552;
	add.s32 	%r2554, %r2553, %r2468;
	add.s32 	%r2555, %r2554, %r2549;
	add.s32 	%r2556, %r2555, %r969;
	add.s32 	%r2557, %r2556, -965641998;
	shf.l.wrap.b32 	%r2558, %r2544, %r2544, 30;
	shf.l.wrap.b32 	%r2559, %r2544, %r2544, 19;
	xor.b32  	%r2560, %r2558, %r2559;
	shf.l.wrap.b32 	%r2561, %r2544, %r2544, 10;
	xor.b32  	%r2562, %r2560, %r2561;
	or.b32  	%r2563, %r2519, %r2494;
	and.b32  	%r2564, %r2544, %r2563;
	and.b32  	%r2565, %r2519, %r2494;
	or.b32  	%r2566, %r2564, %r2565;
	add.s32 	%r2567, %r2562, %r2566;
	add.s32 	%r2568, %r2557, %r2469;
	add.s32 	%r2569, %r2567, %r2557;
	add.s32 	%r9872, %r9872, %r2569;
	add.s32 	%r9871, %r9871, %r2544;
	add.s32 	%r9870, %r9870, %r2519;
	add.s32 	%r9869, %r9869, %r2494;
	add.s32 	%r9868, %r9868, %r2568;
	add.s32 	%r9867, %r9867, %r2543;
	add.s32 	%r9866, %r9866, %r2518;
	add.s32 	%r9865, %r9865, %r2493;
	ld.local.u64 	%rd70, [%rd1+104];
	add.s64 	%rd71, %rd70, 512;
	st.local.u64 	[%rd1+104], %rd71;
	mov.b32 	%r9855, 0;
	st.local.u32 	[%rd1+96], %r9855;
$L__BB0_6:
	add.s64 	%rd114, %rd114, 1;
	setp.ne.s64 	%p4, %rd114, 6;
	@%p4 bra 	$L__BB0_4;
	mov.b64 	%rd115, 0;
$L__BB0_8:
	ld.param.u64 	%rd110, [_Z30find_passwords_optimized_multiPKhS0_iPyiy_param_0];
	cvta.to.global.u64 	%rd73, %rd110;
	add.s64 	%rd74, %rd73, %rd115;
	ld.global.u8 	%rs80, [%rd74];
	add.s32 	%r2570, %r9855, 1;
	st.local.u32 	[%rd1+96], %r2570;
	cvt.u64.u32 	%rd75, %r9855;
	add.s64 	%rd76, %rd1, %rd75;
	st.local.u8 	[%rd76+32], %rs80;
	ld.local.u32 	%r9855, [%rd1+96];
	setp.ne.s32 	%p5, %r9855, 64;
	@%p5 bra 	$L__BB0_10;
	ld.local.v2.b32 	{%r2572, %r2573}, [%rd1+32];
	bfe.u32 	%r2574, %r2573, 16, 8;
	cvt.u16.u32 	%rs81, %r2574;
	bfe.u32 	%r2575, %r2573, 8, 8;
	bfe.u32 	%r2576, %r2573, 0, 8;
	bfe.u32 	%r2577, %r2572, 16, 8;
	cvt.u16.u32 	%rs82, %r2577;
	bfe.u32 	%r2578, %r2572, 8, 8;
	bfe.u32 	%r2579, %r2572, 0, 8;
	shl.b32 	%r2580, %r2579, 24;
	shl.b32 	%r2581, %r2578, 16;
	and.b32  	%r2582, %r2581, 16711680;
	or.b32  	%r2583, %r2582, %r2580;
	and.b16  	%rs83, %rs82, 255;
	mul.wide.u16 	%r2584, %rs83, 256;
	or.b32  	%r2585, %r2583, %r2584;
	bfe.u32 	%r2586, %r2572, 24, 8;
	or.b32  	%r2587, %r2585, %r2586;
	shl.b32 	%r2588, %r2576, 24;
	shl.b32 	%r2589, %r2575, 16;
	and.b32  	%r2590, %r2589, 16711680;
	or.b32  	%r2591, %r2590, %r2588;
	and.b16  	%rs84, %rs81, 255;
	mul.wide.u16 	%r2592, %rs84, 256;
	or.b32  	%r2593, %r2591, %r2592;
	bfe.u32 	%r2594, %r2573, 24, 8;
	or.b32  	%r2595, %r2593, %r2594;
	ld.local.v2.b32 	{%r2596, %r2597}, [%rd1+40];
	bfe.u32 	%r2598, %r2597, 16, 8;
	cvt.u16.u32 	%rs85, %r2598;
	bfe.u32 	%r2599, %r2597, 8, 8;
	bfe.u32 	%r2600, %r2597, 0, 8;
	bfe.u32 	%r2601, %r2596, 16, 8;
	cvt.u16.u32 	%rs86, %r2601;
	bfe.u32 	%r2602, %r2596, 8, 8;
	bfe.u32 	%r2603, %r2596, 0, 8;
	shl.b32 	%r2604, %r2603, 24;
	shl.b32 	%r2605, %r2602, 16;
	and.b32  	%r2606, %r2605, 16711680;
	or.b32  	%r2607, %r2606, %r2604;
	and.b16  	%rs87, %rs86, 255;
	mul.wide.u16 	%r2608, %rs87, 256;
	or.b32  	%r2609, %r2607, %r2608;
	bfe.u32 	%r2610, %r2596, 24, 8;
	or.b32  	%r2611, %r2609, %r2610;
	shl.b32 	%r2612, %r2600, 24;
	shl.b32 	%r2613, %r2599, 16;
	and.b32  	%r2614, %r2613, 16711680;
	or.b32  	%r2615, %r2614, %r2612;
	and.b16  	%rs88, %rs85, 255;
	mul.wide.u16 	%r2616, %rs88, 256;
	or.b32  	%r2617, %r2615, %r2616;
	bfe.u32 	%r2618, %r2597, 24, 8;
	or.b32  	%r2619, %r2617, %r2618;
	ld.local.v2.b32 	{%r2620, %r2621}, [%rd1+48];
	bfe.u32 	%r2622, %r2621, 16, 8;
	cvt.u16.u32 	%rs89, %r2622;
	bfe.u32 	%r2623, %r2621, 8, 8;
	bfe.u32 	%r2624, %r2621, 0, 8;
	bfe.u32 	%r2625, %r2620, 16, 8;
	cvt.u16.u32 	%rs90, %r2625;
	bfe.u32 	%r2626, %r2620, 8, 8;
	bfe.u32 	%r2627, %r2620, 0, 8;
	shl.b32 	%r2628, %r2627, 24;
	shl.b32 	%r2629, %r2626, 16;
	and.b32  	%r2630, %r2629, 16711680;
	or.b32  	%r2631, %r2630, %r2628;
	and.b16  	%rs91, %rs90, 255;
	mul.wide.u16 	%r2632, %rs91, 256;
	or.b32  	%r2633, %r2631, %r2632;
	bfe.u32 	%r2634, %r2620, 24, 8;
	or.b32  	%r2635, %r2633, %r2634;
	shl.b32 	%r2636, %r2624, 24;
	shl.b32 	%r2637, %r2623, 16;
	and.b32  	%r2638, %r2637, 16711680;
	or.b32  	%r2639, %r2638, %r2636;
	and.b16  	%rs92, %rs89, 255;
	mul.wide.u16 	%r2640, %rs92, 256;
	or.b32  	%r2641, %r2639, %r2640;
	bfe.u32 	%r2642, %r2621, 24, 8;
	or.b32  	%r2643, %r2641, %r2642;
	ld.local.v2.b32 	{%r2644, %r2645}, [%rd1+56];
	bfe.u32 	%r2646, %r2645, 16, 8;
	cvt.u16.u32 	%rs93, %r2646;
	bfe.u32 	%r2647, %r2645, 8, 8;
	bfe.u32 	%r2648, %r2645, 0, 8;
	bfe.u32 	%r2649, %r2644, 16, 8;
	cvt.u16.u32 	%rs94, %r2649;
	bfe.u32 	%r2650, %r2644, 8, 8;
	bfe.u32 	%r2651, %r2644, 0, 8;
	shl.b32 	%r2652, %r2651, 24;
	shl.b32 	%r2653, %r2650, 16;
	and.b32  	%r2654, %r2653, 16711680;
	or.b32  	%r2655, %r2654, %r2652;
	and.b16  	%rs95, %rs94, 255;
	mul.wide.u16 	%r2656, %rs95, 256;
	or.b32  	%r2657, %r2655, %r2656;
	bfe.u32 	%r2658, %r2644, 24, 8;
	or.b32  	%r2659, %r2657, %r2658;
	shl.b32 	%r2660, %r2648, 24;
	shl.b32 	%r2661, %r2647, 16;
	and.b32  	%r2662, %r2661, 16711680;
	or.b32  	%r2663, %r2662, %r2660;
	and.b16  	%rs96, %rs93, 255;
	mul.wide.u16 	%r2664, %rs96, 256;
	or.b32  	%r2665, %r2663, %r2664;
	bfe.u32 	%r2666, %r2645, 24, 8;
	or.b32  	%r2667, %r2665, %r2666;
	ld.local.v2.b32 	{%r2668, %r2669}, [%rd1+64];
	bfe.u32 	%r2670, %r2669, 16, 8;
	cvt.u16.u32 	%rs97, %r2670;
	bfe.u32 	%r2671, %r2669, 8, 8;
	bfe.u32 	%r2672, %r2669, 0, 8;
	bfe.u32 	%r2673, %r2668, 16, 8;
	cvt.u16.u32 	%rs98, %r2673;
	bfe.u32 	%r2674, %r2668, 8, 8;
	bfe.u32 	%r2675, %r2668, 0, 8;
	shl.b32 	%r2676, %r2675, 24;
	shl.b32 	%r2677, %r2674, 16;
	and.b32  	%r2678, %r2677, 16711680;
	or.b32  	%r2679, %r2678, %r2676;
	and.b16  	%rs99, %rs98, 255;
	mul.wide.u16 	%r2680, %rs99, 256;
	or.b32  	%r2681, %r2679, %r2680;
	bfe.u32 	%r2682, %r2668, 24, 8;
	or.b32  	%r2683, %r2681, %r2682;
	shl.b32 	%r2684, %r2672, 24;
	shl.b32 	%r2685, %r2671, 16;
	and.b32  	%r2686, %r2685, 16711680;
	or.b32  	%r2687, %r2686, %r2684;
	and.b16  	%rs100, %rs97, 255;
	mul.wide.u16 	%r2688, %rs100, 256;
	or.b32  	%r2689, %r2687, %r2688;
	bfe.u32 	%r2690, %r2669, 24, 8;
	or.b32  	%r2691, %r2689, %r2690;
	ld.local.v2.b32 	{%r2692, %r2693}, [%rd1+72];
	bfe.u32 	%r2694, %r2693, 16, 8;
	cvt.u16.u32 	%rs101, %r2694;
	bfe.u32 	%r2695, %r2693, 8, 8;
	bfe.u32 	%r2696, %r2693, 0, 8;
	bfe.u32 	%r2697, %r2692, 16, 8;
	cvt.u16.u32 	%rs102, %r2697;
	bfe.u32 	%r2698, %r2692, 8, 8;
	bfe.u32 	%r2699, %r2692, 0, 8;
	shl.b32 	%r2700, %r2699, 24;
	shl.b32 	%r2701, %r2698, 16;
	and.b32  	%r2702, %r2701, 16711680;
	or.b32  	%r2703, %r2702, %r2700;
	and.b16  	%rs103, %rs102, 255;
	mul.wide.u16 	%r2704, %rs103, 256;
	or.b32  	%r2705, %r2703, %r2704;
	bfe.u32 	%r2706, %r2692, 24, 8;
	or.b32  	%r2707, %r2705, %r2706;
	shl.b32 	%r2708, %r2696, 24;
	shl.b32 	%r2709, %r2695, 16;
	and.b32  	%r2710, %r2709, 16711680;
	or.b32  	%r2711, %r2710, %r2708;
	and.b16  	%rs104, %rs101, 255;
	mul.wide.u16 	%r2712, %rs104, 256;
	or.b32  	%r2713, %r2711, %r2712;
	bfe.u32 	%r2714, %r2693, 24, 8;
	or.b32  	%r2715, %r2713, %r2714;
	ld.local.v2.b32 	{%r2716, %r2717}, [%rd1+80];
	bfe.u32 	%r2718, %r2717, 16, 8;
	cvt.u16.u32 	%rs105, %r2718;
	bfe.u32 	%r2719, %r2717, 8, 8;
	bfe.u32 	%r2720, %r2717, 0, 8;
	bfe.u32 	%r2721, %r2716, 16, 8;
	cvt.u16.u32 	%rs106, %r2721;
	bfe.u32 	%r2722, %r2716, 8, 8;
	bfe.u32 	%r2723, %r2716, 0, 8;
	shl.b32 	%r2724, %r2723, 24;
	shl.b32 	%r2725, %r2722, 16;
	and.b32  	%r2726, %r2725, 16711680;
	or.b32  	%r2727, %r2726, %r2724;
	and.b16  	%rs107, %rs106, 255;
	mul.wide.u16 	%r2728, %rs107, 256;
	or.b32  	%r2729, %r2727, %r2728;
	bfe.u32 	%r2730, %r2716, 24, 8;
	or.b32  	%r2731, %r2729, %r2730;
	shl.b32 	%r2732, %r2720, 24;
	shl.b32 	%r2733, %r2719, 16;
	and.b32  	%r2734, %r2733, 16711680;
	or.b32  	%r2735, %r2734, %r2732;
	and.b16  	%rs108, %rs105, 255;
	mul.wide.u16 	%r2736, %rs108, 256;
	or.b32  	%r2737, %r2735, %r2736;
	bfe.u32 	%r2738, %r2717, 24, 8;
	or.b32  	%r2739, %r2737, %r2738;
	ld.local.v2.b32 	{%r2740, %r2741}, [%rd1+88];
	bfe.u32 	%r2742, %r2741, 16, 8;
	cvt.u16.u32 	%rs109, %r2742;
	bfe.u32 	%r2743, %r2741, 8, 8;
	bfe.u32 	%r2744, %r2741, 0, 8;
	bfe.u32 	%r2745, %r2740, 16, 8;
	cvt.u16.u32 	%rs110, %r2745;
	bfe.u32 	%r2746, %r2740, 8, 8;
	bfe.u32 	%r2747, %r2740, 0, 8;
	shl.b32 	%r2748, %r2747, 24;
	shl.b32 	%r2749, %r2746, 16;
	and.b32  	%r2750, %r2749, 16711680;
	or.b32  	%r2751, %r2750, %r2748;
	and.b16  	%rs111, %rs110, 255;
	mul.wide.u16 	%r2752, %rs111, 256;
	or.b32  	%r2753, %r2751, %r2752;
	bfe.u32 	%r2754, %r2740, 24, 8;
	or.b32  	%r2755, %r2753, %r2754;
	shl.b32 	%r2756, %r2744, 24;
	shl.b32 	%r2757, %r2743, 16;
	and.b32  	%r2758, %r2757, 16711680;
	or.b32  	%r2759, %r2758, %r2756;
	and.b16  	%rs112, %rs109, 255;
	mul.wide.u16 	%r2760, %rs112, 256;
	or.b32  	%r2761, %r2759, %r2760;
	bfe.u32 	%r2762, %r2741, 24, 8;
	or.b32  	%r2763, %r2761, %r2762;
	shf.l.wrap.b32 	%r2764, %r2595, %r2595, 25;
	shf.l.wrap.b32 	%r2765, %r2593, %r2595, 14;
	xor.b32  	%r2766, %r2764, %r2765;
	shr.u32 	%r2767, %r2595, 3;
	xor.b32  	%r2768, %r2766, %r2767;
	shf.l.wrap.b32 	%r2769, %r2753, %r2755, 15;
	shf.l.wrap.b32 	%r2770, %r2753, %r2755, 13;
	xor.b32  	%r2771, %r2769, %r2770;
	shr.u32 	%r2772, %r2753, 10;
	xor.b32  	%r2773, %r2771, %r2772;
	add.s32 	%r2774, %r2768, %r2587;
	add.s32 	%r2775, %r2774, %r2691;
	add.s32 	%r2776, %r2775, %r2773;
	shf.l.wrap.b32 	%r2777, %r2611, %r2611, 25;
	shf.l.wrap.b32 	%r2778, %r2609, %r2611, 14;
	xor.b32  	%r2779, %r2777, %r2778;
	shr.u32 	%r2780, %r2611, 3;
	xor.b32  	%r2781, %r2779, %r2780;
	shf.l.wrap.b32 	%r2782, %r2761, %r2763, 15;
	shf.l.wrap.b32 	%r2783, %r2761, %r2763, 13;
	xor.b32  	%r2784, %r2782, %r2783;
	shr.u32 	%r2785, %r2761, 10;
	xor.b32  	%r2786, %r2784, %r2785;
	add.s32 	%r2787, %r2781, %r2595;
	add.s32 	%r2788, %r2787, %r2707;
	add.s32 	%r2789, %r2788, %r2786;
	shf.l.wrap.b32 	%r2790, %r2619, %r2619, 25;
	shf.l.wrap.b32 	%r2791, %r2617, %r2619, 14;
	xor.b32  	%r2792, %r2790, %r2791;
	shr.u32 	%r2793, %r2619, 3;
	xor.b32  	%r2794, %r2792, %r2793;
	shf.l.wrap.b32 	%r2795, %r2776, %r2776, 15;
	shf.l.wrap.b32 	%r2796, %r2776, %r2776, 13;
	xor.b32  	%r2797, %r2795, %r2796;
	shr.u32 	%r2798, %r2776, 10;
	xor.b32  	%r2799, %r2797, %r2798;
	add.s32 	%r2800, %r2794, %r2611;
	add.s32 	%r2801, %r2800, %r2715;
	add.s32 	%r2802, %r2801, %r2799;
	shf.l.wrap.b32 	%r2803, %r2635, %r2635, 25;
	shf.l.wrap.b32 	%r2804, %r2633, %r2635, 14;
	xor.b32  	%r2805, %r2803, %r2804;
	shr.u32 	%r2806, %r2635, 3;
	xor.b32  	%r2807, %r2805, %r2806;
	shf.l.wrap.b32 	%r2808, %r2789, %r2789, 15;
	shf.l.wrap.b32 	%r2809, %r2789, %r2789, 13;
	xor.b32  	%r2810, %r2808, %r2809;
	shr.u32 	%r2811, %r2789, 10;
	xor.b32  	%r2812, %r2810, %r2811;
	add.s32 	%r2813, %r2807, %r2619;
	add.s32 	%r2814, %r2813, %r2731;
	add.s32 	%r2815, %r2814, %r2812;
	shf.l.wrap.b32 	%r2816, %r2643, %r2643, 25;
	shf.l.wrap.b32 	%r2817, %r2641, %r2643, 14;
	xor.b32  	%r2818, %r2816, %r2817;
	shr.u32 	%r2819, %r2643, 3;
	xor.b32  	%r2820, %r2818, %r2819;
	shf.l.wrap.b32 	%r2821, %r2802, %r2802, 15;
	shf.l.wrap.b32 	%r2822, %r2802, %r2802, 13;
	xor.b32  	%r2823, %r2821, %r2822;
	shr.u32 	%r2824, %r2802, 10;
	xor.b32  	%r2825, %r2823, %r2824;
	add.s32 	%r2826, %r2820, %r2635;
	add.s32 	%r2827, %r2826, %r2739;
	add.s32 	%r2828, %r2827, %r2825;
	shf.l.wrap.b32 	%r2829, %r2659, %r2659, 25;
	shf.l.wrap.b32 	%r2830, %r2657, %r2659, 14;
	xor.b32  	%r2831, %r2829, %r2830;
	shr.u32 	%r2832, %r2659, 3;
	xor.b32  	%r2833, %r2831, %r2832;
	shf.l.wrap.b32 	%r2834, %r2815, %r2815, 15;
	shf.l.wrap.b32 	%r2835, %r2815, %r2815, 13;
	xor.b32  	%r2836, %r2834, %r2835;
	shr.u32 	%r2837, %r2815, 10;
	xor.b32  	%r2838, %r2836, %r2837;
	add.s32 	%r2839, %r2833, %r2643;
	add.s32 	%r2840, %r2839, %r2755;
	add.s32 	%r2841, %r2840, %r2838;
	shf.l.wrap.b32 	%r2842, %r2667, %r2667, 25;
	shf.l.wrap.b32 	%r2843, %r2665, %r2667, 14;
	xor.b32  	%r2844, %r2842, %r2843;
	shr.u32 	%r2845, %r2667, 3;
	xor.b32  	%r2846, %r2844, %r2845;
	shf.l.wrap.b32 	%r2847, %r2828, %r2828, 15;
	shf.l.wrap.b32 	%r2848, %r2828, %r2828, 13;
	xor.b32  	%r2849, %r2847, %r2848;
	shr.u32 	%r2850, %r2828, 10;
	xor.b32  	%r2851, %r2849, %r2850;
	add.s32 	%r2852, %r2846, %r2659;
	add.s32 	%r2853, %r2852, %r2763;
	add.s32 	%r2854, %r2853, %r2851;
	shf.l.wrap.b32 	%r2855, %r2683, %r2683, 25;
	shf.l.wrap.b32 	%r2856, %r2681, %r2683, 14;
	xor.b32  	%r2857, %r2855, %r2856;
	shr.u32 	%r2858, %r2683, 3;
	xor.b32  	%r2859, %r2857, %r2858;
	shf.l.wrap.b32 	%r2860, %r2841, %r2841, 15;
	shf.l.wrap.b32 	%r2861, %r2841, %r2841, 13;
	xor.b32  	%r2862, %r2860, %r2861;
	shr.u32 	%r2863, %r2841, 10;
	xor.b32  	%r2864, %r2862, %r2863;
	add.s32 	%r2865, %r2859, %r2667;
	add.s32 	%r2866, %r2865, %r2776;
	add.s32 	%r2867, %r2866, %r2864;
	shf.l.wrap.b32 	%r2868, %r2691, %r2691, 25;
	shf.l.wrap.b32 	%r2869, %r2689, %r2691, 14;
	xor.b32  	%r2870, %r2868, %r2869;
	shr.u32 	%r2871, %r2691, 3;
	xor.b32  	%r2872, %r2870, %r2871;
	shf.l.wrap.b32 	%r2873, %r2854, %r2854, 15;
	shf.l.wrap.b32 	%r2874, %r2854, %r2854, 13;
	xor.b32  	%r2875, %r2873, %r2874;
	shr.u32 	%r2876, %r2854, 10;
	xor.b32  	%r2877, %r2875, %r2876;
	add.s32 	%r2878, %r2872, %r2683;
	add.s32 	%r2879, %r2878, %r2789;
	add.s32 	%r2880, %r2879, %r2877;
	shf.l.wrap.b32 	%r2881, %r2707, %r2707, 25;
	shf.l.wrap.b32 	%r2882, %r2705, %r2707, 14;
	xor.b32  	%r2883, %r2881, %r2882;
	shr.u32 	%r2884, %r2707, 3;
	xor.b32  	%r2885, %r2883, %r2884;
	shf.l.wrap.b32 	%r2886, %r2867, %r2867, 15;
	shf.l.wrap.b32 	%r2887, %r2867, %r2867, 13;
	xor.b32  	%r2888, %r2886, %r2887;
	shr.u32 	%r2889, %r2867, 10;
	xor.b32  	%r2890, %r2888, %r2889;
	add.s32 	%r2891, %r2885, %r2691;
	add.s32 	%r2892, %r2891, %r2802;
	add.s32 	%r2893, %r2892, %r2890;
	shf.l.wrap.b32 	%r2894, %r2715, %r2715, 25;
	shf.l.wrap.b32 	%r2895, %r2713, %r2715, 14;
	xor.b32  	%r2896, %r2894, %r2895;
	shr.u32 	%r2897, %r2715, 3;
	xor.b32  	%r2898, %r2896, %r2897;
	shf.l.wrap.b32 	%r2899, %r2880, %r2880, 15;
	shf.l.wrap.b32 	%r2900, %r2880, %r2880, 13;
	xor.b32  	%r2901, %r2899, %r2900;
	shr.u32 	%r2902, %r2880, 10;
	xor.b32  	%r2903, %r2901, %r2902;
	add.s32 	%r2904, %r2898, %r2707;
	add.s32 	%r2905, %r2904, %r2815;
	add.s32 	%r2906, %r2905, %r2903;
	shf.l.wrap.b32 	%r2907, %r2731, %r2731, 25;
	shf.l.wrap.b32 	%r2908, %r2729, %r2731, 14;
	xor.b32  	%r2909, %r2907, %r2908;
	shr.u32 	%r2910, %r2731, 3;
	xor.b32  	%r2911, %r2909, %r2910;
	shf.l.wrap.b32 	%r2912, %r2893, %r2893, 15;
	shf.l.wrap.b32 	%r2913, %r2893, %r2893, 13;
	xor.b32  	%r2914, %r2912, %r2913;
	shr.u32 	%r2915, %r2893, 10;
	xor.b32  	%r2916, %r2914, %r2915;
	add.s32 	%r2917, %r2911, %r2715;
	add.s32 	%r2918, %r2917, %r2828;
	add.s32 	%r2919, %r2918, %r2916;
	shf.l.wrap.b32 	%r2920, %r2739, %r2739, 25;
	shf.l.wrap.b32 	%r2921, %r2737, %r2739, 14;
	xor.b32  	%r2922, %r2920, %r2921;
	shr.u32 	%r2923, %r2739, 3;
	xor.b32  	%r2924, %r2922, %r2923;
	shf.l.wrap.b32 	%r2925, %r2906, %r2906, 15;
	shf.l.wrap.b32 	%r2926, %r2906, %r2906, 13;
	xor.b32  	%r2927, %r2925, %r2926;
	shr.u32 	%r2928, %r2906, 10;
	xor.b32  	%r2929, %r2927, %r2928;
	add.s32 	%r2930, %r2924, %r2731;
	add.s32 	%r2931, %r2930, %r2841;
	add.s32 	%r2932, %r2931, %r2929;
	shf.l.wrap.b32 	%r2933, %r2755, %r2755, 25;
	shf.l.wrap.b32 	%r2934, %r2753, %r2755, 14;
	xor.b32  	%r2935, %r2933, %r2934;
	shr.u32 	%r2936, %r2755, 3;
	xor.b32  	%r2937, %r2935, %r2936;
	shf.l.wrap.b32 	%r2938, %r2919, %r2919, 15;
	shf.l.wrap.b32 	%r2939, %r2919, %r2919, 13;
	xor.b32  	%r2940, %r2938, %r2939;
	shr.u32 	%r2941, %r2919, 10;
	xor.b32  	%r2942, %r2940, %r2941;
	add.s32 	%r2943, %r2937, %r2739;
	add.s32 	%r2944, %r2943, %r2854;
	add.s32 	%r2945, %r2944, %r2942;
	shf.l.wrap.b32 	%r2946, %r2763, %r2763, 25;
	shf.l.wrap.b32 	%r2947, %r2761, %r2763, 14;
	xor.b32  	%r2948, %r2946, %r2947;
	shr.u32 	%r2949, %r2763, 3;
	xor.b32  	%r2950, %r2948, %r2949;
	shf.l.wrap.b32 	%r2951, %r2932, %r2932, 15;
	shf.l.wrap.b32 	%r2952, %r2932, %r2932, 13;
	xor.b32  	%r2953, %r2951, %r2952;
	shr.u32 	%r2954, %r2932, 10;
	xor.b32  	%r2955, %r2953, %r2954;
	add.s32 	%r2956, %r2950, %r2755;
	add.s32 	%r2957, %r2956, %r2867;
	add.s32 	%r2958, %r2957, %r2955;
	shf.l.wrap.b32 	%r2959, %r2776, %r2776, 25;
	shf.l.wrap.b32 	%r2960, %r2776, %r2776, 14;
	xor.b32  	%r2961, %r2959, %r2960;
	shr.u32 	%r2962, %r2776, 3;
	xor.b32  	%r2963, %r2961, %r2962;
	shf.l.wrap.b32 	%r2964, %r2945, %r2945, 15;
	shf.l.wrap.b32 	%r2965, %r2945, %r2945, 13;
	xor.b32  	%r2966, %r2964, %r2965;
	shr.u32 	%r2967, %r2945, 10;
	xor.b32  	%r2968, %r2966, %r2967;
	add.s32 	%r2969, %r2963, %r2763;
	add.s32 	%r2970, %r2969, %r2880;
	add.s32 	%r2971, %r2970, %r2968;
	shf.l.wrap.b32 	%r2972, %r2789, %r2789, 25;
	shf.l.wrap.b32 	%r2973, %r2789, %r2789, 14;
	xor.b32  	%r2974, %r2972, %r2973;
	shr.u32 	%r2975, %r2789, 3;
	xor.b32  	%r2976, %r2974, %r2975;
	shf.l.wrap.b32 	%r2977, %r2958, %r2958, 15;
	shf.l.wrap.b32 	%r2978, %r2958, %r2958, 13;
	xor.b32  	%r2979, %r2977, %r2978;
	shr.u32 	%r2980, %r2958, 10;
	xor.b32  	%r2981, %r2979, %r2980;
	add.s32 	%r2982, %r2976, %r2776;
	add.s32 	%r2983, %r2982, %r2893;
	add.s32 	%r2984, %r2983, %r2981;
	shf.l.wrap.b32 	%r2985, %r2802, %r2802, 25;
	shf.l.wrap.b32 	%r2986, %r2802, %r2802, 14;
	xor.b32  	%r2987, %r2985, %r2986;
	shr.u32 	%r2988, %r2802, 3;
	xor.b32  	%r2989, %r2987, %r2988;
	shf.l.wrap.b32 	%r2990, %r2971, %r2971, 15;
	shf.l.wrap.b32 	%r2991, %r2971, %r2971, 13;
	xor.b32  	%r2992, %r2990, %r2991;
	shr.u32 	%r2993, %r2971, 10;
	xor.b32  	%r2994, %r2992, %r2993;
	add.s32 	%r2995, %r2989, %r2789;
	add.s32 	%r2996, %r2995, %r2906;
	add.s32 	%r2997, %r2996, %r2994;
	shf.l.wrap.b32 	%r2998, %r2815, %r2815, 25;
	shf.l.wrap.b32 	%r2999, %r2815, %r2815, 14;
	xor.b32  	%r3000, %r2998, %r2999;
	shr.u32 	%r3001, %r2815, 3;
	xor.b32  	%r3002, %r3000, %r3001;
	shf.l.wrap.b32 	%r3003, %r2984, %r2984, 15;
	shf.l.wrap.b32 	%r3004, %r2984, %r2984, 13;
	xor.b32  	%r3005, %r3003, %r3004;
	shr.u32 	%r3006, %r2984, 10;
	xor.b32  	%r3007, %r3005, %r3006;
	add.s32 	%r3008, %r3002, %r2802;
	add.s32 	%r3009, %r3008, %r2919;
	add.s32 	%r3010, %r3009, %r3007;
	shf.l.wrap.b32 	%r3011, %r2828, %r2828, 25;
	shf.l.wrap.b32 	%r3012, %r2828, %r2828, 14;
	xor.b32  	%r3013, %r3011, %r3012;
	shr.u32 	%r3014, %r2828, 3;
	xor.b32  	%r3015, %r3013, %r3014;
	shf.l.wrap.b32 	%r3016, %r2997, %r2997, 15;
	shf.l.wrap.b32 	%r3017, %r2997, %r2997, 13;
	xor.b32  	%r3018, %r3016, %r3017;
	shr.u32 	%r3019, %r2997, 10;
	xor.b32  	%r3020, %r3018, %r3019;
	add.s32 	%r3021, %r3015, %r2815;
	add.s32 	%r3022, %r3021, %r2932;
	add.s32 	%r3023, %r3022, %r3020;
	shf.l.wrap.b32 	%r3024, %r2841, %r2841, 25;
	shf.l.wrap.b32 	%r3025, %r2841, %r2841, 14;
	xor.b32  	%r3026, %r3024, %r3025;
	shr.u32 	%r3027, %r2841, 3;
	xor.b32  	%r3028, %r3026, %r3027;
	shf.l.wrap.b32 	%r3029, %r3010, %r3010, 15;
	shf.l.wrap.b32 	%r3030, %r3010, %r3010, 13;
	xor.b32  	%r3031, %r3029, %r3030;
	shr.u32 	%r3032, %r3010, 10;
	xor.b32  	%r3033, %r3031, %r3032;
	add.s32 	%r3034, %r3028, %r2828;
	add.s32 	%r3035, %r3034, %r2945;
	add.s32 	%r3036, %r3035, %r3033;
	shf.l.wrap.b32 	%r3037, %r2854, %r2854, 25;
	shf.l.wrap.b32 	%r3038, %r2854, %r2854, 14;
	xor.b32  	%r3039, %r3037, %r3038;
	shr.u32 	%r3040, %r2854, 3;
	xor.b32  	%r3041, %r3039, %r3040;
	shf.l.wrap.b32 	%r3042, %r3023, %r3023, 15;
	shf.l.wrap.b32 	%r3043, %r3023, %r3023, 13;
	xor.b32  	%r3044, %r3042, %r3043;
	shr.u32 	%r3045, %r3023, 10;
	xor.b32  	%r3046, %r3044, %r3045;
	add.s32 	%r3047, %r3041, %r2841;
	add.s32 	%r3048, %r3047, %r2958;
	add.s32 	%r3049, %r3048, %r3046;
	shf.l.wrap.b32 	%r3050, %r2867, %r2867, 25;
	shf.l.wrap.b32 	%r3051, %r2867, %r2867, 14;
	xor.b32  	%r3052, %r3050, %r3051;
	shr.u32 	%r3053, %r2867, 3;
	xor.b32  	%r3054, %r3052, %r3053;
	shf.l.wrap.b32 	%r3055, %r3036, %r3036, 15;
	shf.l.wrap.b32 	%r3056, %r3036, %r3036, 13;
	xor.b32  	%r3057, %r3055, %r3056;
	shr.u32 	%r3058, %r3036, 10;
	xor.b32  	%r3059, %r3057, %r3058;
	add.s32 	%r3060, %r3054, %r2854;
	add.s32 	%r3061, %r3060, %r2971;
	add.s32 	%r3062, %r3061, %r3059;
	shf.l.wrap.b32 	%r3063, %r2880, %r2880, 25;
	shf.l.wrap.b32 	%r3064, %r2880, %r2880, 14;
	xor.b32  	%r3065, %r3063, %r3064;
	shr.u32 	%r3066, %r2880, 3;
	xor.b32  	%r3067, %r3065, %r3066;
	shf.l.wrap.b32 	%r3068, %r3049, %r3049, 15;
	shf.l.wrap.b32 	%r3069, %r3049, %r3049, 13;
	xor.b32  	%r3070, %r3068, %r3069;
	shr.u32 	%r3071, %r3049, 10;
	xor.b32  	%r3072, %r3070, %r3071;
	add.s32 	%r3073, %r3067, %r2867;
	add.s32 	%r3074, %r3073, %r2984;
	add.s32 	%r3075, %r3074, %r3072;
	shf.l.wrap.b32 	%r3076, %r2893, %r2893, 25;
	shf.l.wrap.b32 	%r3077, %r2893, %r2893, 14;
	xor.b32  	%r3078, %r3076, %r3077;
	shr.u32 	%r3079, %r2893, 3;
	xor.b32  	%r3080, %r3078, %r3079;
	shf.l.wrap.b32 	%r3081, %r3062, %r3062, 15;
	shf.l.wrap.b32 	%r3082, %r3062, %r3062, 13;
	xor.b32  	%r3083, %r3081, %r3082;
	shr.u32 	%r3084, %r3062, 10;
	xor.b32  	%r3085, %r3083, %r3084;
	add.s32 	%r3086, %r3080, %r2880;
	add.s32 	%r3087, %r3086, %r2997;
	add.s32 	%r3088, %r3087, %r3085;
	shf.l.wrap.b32 	%r3089, %r2906, %r2906, 25;
	shf.l.wrap.b32 	%r3090, %r2906, %r2906, 14;
	xor.b32  	%r3091, %r3089, %r3090;
	shr.u32 	%r3092, %r2906, 3;
	xor.b32  	%r3093, %r3091, %r3092;
	shf.l.wrap.b32 	%r3094, %r3075, %r3075, 15;
	shf.l.wrap.b32 	%r3095, %r3075, %r3075, 13;
	xor.b32  	%r3096, %r3094, %r3095;
	shr.u32 	%r3097, %r3075, 10;
	xor.b32  	%r3098, %r3096, %r3097;
	add.s32 	%r3099, %r3093, %r2893;
	add.s32 	%r3100, %r3099, %r3010;
	add.s32 	%r3101, %r3100, %r3098;
	shf.l.wrap.b32 	%r3102, %r2919, %r2919, 25;
	shf.l.wrap.b32 	%r3103, %r2919, %r2919, 14;
	xor.b32  	%r3104, %r3102, %r3103;
	shr.u32 	%r3105, %r2919, 3;
	xor.b32  	%r3106, %r3104, %r3105;
	shf.l.wrap.b32 	%r3107, %r3088, %r3088, 15;
	shf.l.wrap.b32 	%r3108, %r3088, %r3088, 13;
	xor.b32  	%r3109, %r3107, %r3108;
	shr.u32 	%r3110, %r3088, 10;
	xor.b32  	%r3111, %r3109, %r3110;
	add.s32 	%r3112, %r3106, %r2906;
	add.s32 	%r3113, %r3112, %r3023;
	add.s32 	%r3114, %r3113, %r3111;
	shf.l.wrap.b32 	%r3115, %r2932, %r2932, 25;
	shf.l.wrap.b32 	%r3116, %r2932, %r2932, 14;
	xor.b32  	%r3117, %r3115, %r3116;
	shr.u32 	%r3118, %r2932, 3;
	xor.b32  	%r3119, %r3117, %r3118;
	shf.l.wrap.b32 	%r3120, %r3101, %r3101, 15;
	shf.l.wrap.b32 	%r3121, %r3101, %r3101, 13;
	xor.b32  	%r3122, %r3120, %r3121;
	shr.u32 	%r3123, %r3101, 10;
	xor.b32  	%r3124, %r3122, %r3123;
	add.s32 	%r3125, %r3119, %r2919;
	add.s32 	%r3126, %r3125, %r3036;
	add.s32 	%r3127, %r3126, %r3124;
	shf.l.wrap.b32 	%r3128, %r2945, %r2945, 25;
	shf.l.wrap.b32 	%r3129, %r2945, %r2945, 14;
	xor.b32  	%r3130, %r3128, %r3129;
	shr.u32 	%r3131, %r2945, 3;
	xor.b32  	%r3132, %r3130, %r3131;
	shf.l.wrap.b32 	%r3133, %r3114, %r3114, 15;
	shf.l.wrap.b32 	%r3134, %r3114, %r3114, 13;
	xor.b32  	%r3135, %r3133, %r3134;
	shr.u32 	%r3136, %r3114, 10;
	xor.b32  	%r3137, %r3135, %r3136;
	add.s32 	%r3138, %r3132, %r2932;
	add.s32 	%r3139, %r3138, %r3049;
	add.s32 	%r3140, %r3139, %r3137;
	shf.l.wrap.b32 	%r3141, %r2958, %r2958, 25;
	shf.l.wrap.b32 	%r3142, %r2958, %r2958, 14;
	xor.b32  	%r3143, %r3141, %r3142;
	shr.u32 	%r3144, %r2958, 3;
	xor.b32  	%r3145, %r3143, %r3144;
	shf.l.wrap.b32 	%r3146, %r3127, %r3127, 15;
	shf.l.wrap.b32 	%r3147, %r3127, %r3127, 13;
	xor.b32  	%r3148, %r3146, %r3147;
	shr.u32 	%r3149, %r3127, 10;
	xor.b32  	%r3150, %r3148, %r3149;
	add.s32 	%r3151, %r3145, %r2945;
	add.s32 	%r3152, %r3151, %r3062;
	add.s32 	%r3153, %r3152, %r3150;
	shf.l.wrap.b32 	%r3154, %r2971, %r2971, 25;
	shf.l.wrap.b32 	%r3155, %r2971, %r2971, 14;
	xor.b32  	%r3156, %r3154, %r3155;
	shr.u32 	%r3157, %r2971, 3;
	xor.b32  	%r3158, %r3156, %r3157;
	shf.l.wrap.b32 	%r3159, %r3140, %r3140, 15;
	shf.l.wrap.b32 	%r3160, %r3140, %r3140, 13;
	xor.b32  	%r3161, %r3159, %r3160;
	shr.u32 	%r3162, %r3140, 10;
	xor.b32  	%r3163, %r3161, %r3162;
	add.s32 	%r3164, %r3158, %r2958;
	add.s32 	%r3165, %r3164, %r3075;
	add.s32 	%r3166, %r3165, %r3163;
	shf.l.wrap.b32 	%r3167, %r2984, %r2984, 25;
	shf.l.wrap.b32 	%r3168, %r2984, %r2984, 14;
	xor.b32  	%r3169, %r3167, %r3168;
	shr.u32 	%r3170, %r2984, 3;
	xor.b32  	%r3171, %r3169, %r3170;
	shf.l.wrap.b32 	%r3172, %r3153, %r3153, 15;
	shf.l.wrap.b32 	%r3173, %r3153, %r3153, 13;
	xor.b32  	%r3174, %r3172, %r3173;
	shr.u32 	%r3175, %r3153, 10;
	xor.b32  	%r3176, %r3174, %r3175;
	add.s32 	%r3177, %r3171, %r2971;
	add.s32 	%r3178, %r3177, %r3088;
	add.s32 	%r3179, %r3178, %r3176;
	shf.l.wrap.b32 	%r3180, %r2997, %r2997, 25;
	shf.l.wrap.b32 	%r3181, %r2997, %r2997, 14;
	xor.b32  	%r3182, %r3180, %r3181;
	shr.u32 	%r3183, %r2997, 3;
	xor.b32  	%r3184, %r3182, %r3183;
	shf.l.wrap.b32 	%r3185, %r3166, %r3166, 15;
	shf.l.wrap.b32 	%r3186, %r3166, %r3166, 13;
	xor.b32  	%r3187, %r3185, %r3186;
	shr.u32 	%r3188, %r3166, 10;
	xor.b32  	%r3189, %r3187, %r3188;
	add.s32 	%r3190, %r3184, %r2984;
	add.s32 	%r3191, %r3190, %r3101;
	add.s32 	%r3192, %r3191, %r3189;
	shf.l.wrap.b32 	%r3193, %r3010, %r3010, 25;
	shf.l.wrap.b32 	%r3194, %r3010, %r3010, 14;
	xor.b32  	%r3195, %r3193, %r3194;
	shr.u32 	%r3196, %r3010, 3;
	xor.b32  	%r3197, %r3195, %r3196;
	shf.l.wrap.b32 	%r3198, %r3179, %r3179, 15;
	shf.l.wrap.b32 	%r3199, %r3179, %r3179, 13;
	xor.b32  	%r3200, %r3198, %r3199;
	shr.u32 	%r3201, %r3179, 10;
	xor.b32  	%r3202, %r3200, %r3201;
	add.s32 	%r3203, %r3197, %r2997;
	add.s32 	%r3204, %r3203, %r3114;
	add.s32 	%r3205, %r3204, %r3202;
	shf.l.wrap.b32 	%r3206, %r3023, %r3023, 25;
	shf.l.wrap.b32 	%r3207, %r3023, %r3023, 14;
	xor.b32  	%r3208, %r3206, %r3207;
	shr.u32 	%r3209, %r3023, 3;
	xor.b32  	%r3210, %r3208, %r3209;
	shf.l.wrap.b32 	%r3211, %r3192, %r3192, 15;
	shf.l.wrap.b32 	%r3212, %r3192, %r3192, 13;
	xor.b32  	%r3213, %r3211, %r3212;
	shr.u32 	%r3214, %r3192, 10;
	xor.b32  	%r3215, %r3213, %r3214;
	add.s32 	%r3216, %r3210, %r3010;
	add.s32 	%r3217, %r3216, %r3127;
	add.s32 	%r3218, %r3217, %r3215;
	shf.l.wrap.b32 	%r3219, %r3036, %r3036, 25;
	shf.l.wrap.b32 	%r3220, %r3036, %r3036, 14;
	xor.b32  	%r3221, %r3219, %r3220;
	shr.u32 	%r3222, %r3036, 3;
	xor.b32  	%r3223, %r3221, %r3222;
	shf.l.wrap.b32 	%r3224, %r3205, %r3205, 15;
	shf.l.wrap.b32 	%r3225, %r3205, %r3205, 13;
	xor.b32  	%r3226, %r3224, %r3225;
	shr.u32 	%r3227, %r3205, 10;
	xor.b32  	%r3228, %r3226, %r3227;
	add.s32 	%r3229, %r3223, %r3023;
	add.s32 	%r3230, %r3229, %r3140;
	add.s32 	%r3231, %r3230, %r3228;
	shf.l.wrap.b32 	%r3232, %r3049, %r3049, 25;
	shf.l.wrap.b32 	%r3233, %r3049, %r3049, 14;
	xor.b32  	%r3234, %r3232, %r3233;
	shr.u32 	%r3235, %r3049, 3;
	xor.b32  	%r3236, %r3234, %r3235;
	shf.l.wrap.b32 	%r3237, %r3218, %r3218, 15;
	shf.l.wrap.b32 	%r3238, %r3218, %r3218, 13;
	xor.b32  	%r3239, %r3237, %r3238;
	shr.u32 	%r3240, %r3218, 10;
	xor.b32  	%r3241, %r3239, %r3240;
	add.s32 	%r3242, %r3236, %r3036;
	add.s32 	%r3243, %r3242, %r3153;
	add.s32 	%r3244, %r3243, %r3241;
	shf.l.wrap.b32 	%r3245, %r3062, %r3062, 25;
	shf.l.wrap.b32 	%r3246, %r3062, %r3062, 14;
	xor.b32  	%r3247, %r3245, %r3246;
	shr.u32 	%r3248, %r3062, 3;
	xor.b32  	%r3249, %r3247, %r3248;
	shf.l.wrap.b32 	%r3250, %r3231, %r3231, 15;
	shf.l.wrap.b32 	%r3251, %r3231, %r3231, 13;
	xor.b32  	%r3252, %r3250, %r3251;
	shr.u32 	%r3253, %r3231, 10;
	xor.b32  	%r3254, %r3252, %r3253;
	add.s32 	%r3255, %r3249, %r3049;
	add.s32 	%r3256, %r3255, %r3166;
	add.s32 	%r3257, %r3256, %r3254;
	shf.l.wrap.b32 	%r3258, %r3075, %r3075, 25;
	shf.l.wrap.b32 	%r3259, %r3075, %r3075, 14;
	xor.b32  	%r3260, %r3258, %r3259;
	shr.u32 	%r3261, %r3075, 3;
	xor.b32  	%r3262, %r3260, %r3261;
	shf.l.wrap.b32 	%r3263, %r3244, %r3244, 15;
	shf.l.wrap.b32 	%r3264, %r3244, %r3244, 13;
	xor.b32  	%r3265, %r3263, %r3264;
	shr.u32 	%r3266, %r3244, 10;
	xor.b32  	%r3267, %r3265, %r3266;
	add.s32 	%r3268, %r3262, %r3062;
	add.s32 	%r3269, %r3268, %r3179;
	add.s32 	%r3270, %r3269, %r3267;
	shf.l.wrap.b32 	%r3271, %r3088, %r3088, 25;
	shf.l.wrap.b32 	%r3272, %r3088, %r3088, 14;
	xor.b32  	%r3273, %r3271, %r3272;
	shr.u32 	%r3274, %r3088, 3;
	xor.b32  	%r3275, %r3273, %r3274;
	shf.l.wrap.b32 	%r3276, %r3257, %r3257, 15;
	shf.l.wrap.b32 	%r3277, %r3257, %r3257, 13;
	xor.b32  	%r3278, %r3276, %r3277;
	shr.u32 	%r3279, %r3257, 10;
	xor.b32  	%r3280, %r3278, %r3279;
	add.s32 	%r3281, %r3275, %r3075;
	add.s32 	%r3282, %r3281, %r3192;
	add.s32 	%r3283, %r3282, %r3280;
	shf.l.wrap.b32 	%r3284, %r3101, %r3101, 25;
	shf.l.wrap.b32 	%r3285, %r3101, %r3101, 14;
	xor.b32  	%r3286, %r3284, %r3285;
	shr.u32 	%r3287, %r3101, 3;
	xor.b32  	%r3288, %r3286, %r3287;
	shf.l.wrap.b32 	%r3289, %r3270, %r3270, 15;
	shf.l.wrap.b32 	%r3290, %r3270, %r3270, 13;
	xor.b32  	%r3291, %r3289, %r3290;
	shr.u32 	%r3292, %r3270, 10;
	xor.b32  	%r3293, %r3291, %r3292;
	add.s32 	%r3294, %r3288, %r3088;
	add.s32 	%r3295, %r3294, %r3205;
	add.s32 	%r3296, %r3295, %r3293;
	shf.l.wrap.b32 	%r3297, %r3114, %r3114, 25;
	shf.l.wrap.b32 	%r3298, %r3114, %r3114, 14;
	xor.b32  	%r3299, %r3297, %r3298;
	shr.u32 	%r3300, %r3114, 3;
	xor.b32  	%r3301, %r3299, %r3300;
	shf.l.wrap.b32 	%r3302, %r3283, %r3283, 15;
	shf.l.wrap.b32 	%r3303, %r3283, %r3283, 13;
	xor.b32  	%r3304, %r3302, %r3303;
	shr.u32 	%r3305, %r3283, 10;
	xor.b32  	%r3306, %r3304, %r3305;
	add.s32 	%r3307, %r3301, %r3101;
	add.s32 	%r3308, %r3307, %r3218;
	add.s32 	%r3309, %r3308, %r3306;
	shf.l.wrap.b32 	%r3310, %r3127, %r3127, 25;
	shf.l.wrap.b32 	%r3311, %r3127, %r3127, 14;
	xor.b32  	%r3312, %r3310, %r3311;
	shr.u32 	%r3313, %r3127, 3;
	xor.b32  	%r3314, %r3312, %r3313;
	shf.l.wrap.b32 	%r3315, %r3296, %r3296, 15;
	shf.l.wrap.b32 	%r3316, %r3296, %r3296, 13;
	xor.b32  	%r3317, %r3315, %r3316;
	shr.u32 	%r3318, %r3296, 10;
	xor.b32  	%r3319, %r3317, %r3318;
	add.s32 	%r3320, %r3314, %r3114;
	add.s32 	%r3321, %r3320, %r3231;
	add.s32 	%r3322, %r3321, %r3319;
	shf.l.wrap.b32 	%r3323, %r3140, %r3140, 25;
	shf.l.wrap.b32 	%r3324, %r3140, %r3140, 14;
	xor.b32  	%r3325, %r3323, %r3324;
	shr.u32 	%r3326, %r3140, 3;
	xor.b32  	%r3327, %r3325, %r3326;
	shf.l.wrap.b32 	%r3328, %r3309, %r3309, 15;
	shf.l.wrap.b32 	%r3329, %r3309, %r3309, 13;
	xor.b32  	%r3330, %r3328, %r3329;
	shr.u32 	%r3331, %r3309, 10;
	xor.b32  	%r3332, %r3330, %r3331;
	add.s32 	%r3333, %r3327, %r3127;
	add.s32 	%r3334, %r3333, %r3244;
	add.s32 	%r3335, %r3334, %r3332;
	shf.l.wrap.b32 	%r3336, %r3153, %r3153, 25;
	shf.l.wrap.b32 	%r3337, %r3153, %r3153, 14;
	xor.b32  	%r3338, %r3336, %r3337;
	shr.u32 	%r3339, %r3153, 3;
	xor.b32  	%r3340, %r3338, %r3339;
	shf.l.wrap.b32 	%r3341, %r3322, %r3322, 15;
	shf.l.wrap.b32 	%r3342, %r3322, %r3322, 13;
	xor.b32  	%r3343, %r3341, %r3342;
	shr.u32 	%r3344, %r3322, 10;
	xor.b32  	%r3345, %r3343, %r3344;
	add.s32 	%r3346, %r3340, %r3140;
	add.s32 	%r3347, %r3346, %r3257;
	add.s32 	%r3348, %r3347, %r3345;
	shf.l.wrap.b32 	%r3349, %r3166, %r3166, 25;
	shf.l.wrap.b32 	%r3350, %r3166, %r3166, 14;
	xor.b32  	%r3351, %r3349, %r3350;
	shr.u32 	%r3352, %r3166, 3;
	xor.b32  	%r3353, %r3351, %r3352;
	shf.l.wrap.b32 	%r3354, %r3335, %r3335, 15;
	shf.l.wrap.b32 	%r3355, %r3335, %r3335, 13;
	xor.b32  	%r3356, %r3354, %r3355;
	shr.u32 	%r3357, %r3335, 10;
	xor.b32  	%r3358, %r3356, %r3357;
	add.s32 	%r3359, %r3353, %r3153;
	add.s32 	%r3360, %r3359, %r3270;
	add.s32 	%r3361, %r3360, %r3358;
	shf.l.wrap.b32 	%r3362, %r3179, %r3179, 25;
	shf.l.wrap.b32 	%r3363, %r3179, %r3179, 14;
	xor.b32  	%r3364, %r3362, %r3363;
	shr.u32 	%r3365, %r3179, 3;
	xor.b32  	%r3366, %r3364, %r3365;
	shf.l.wrap.b32 	%r3367, %r3348, %r3348, 15;
	shf.l.wrap.b32 	%r3368, %r3348, %r3348, 13;
	xor.b32  	%r3369, %r3367, %r3368;
	shr.u32 	%r3370, %r3348, 10;
	xor.b32  	%r3371, %r3369, %r3370;
	add.s32 	%r3372, %r3366, %r3166;
	add.s32 	%r3373, %r3372, %r3283;
	add.s32 	%r3374, %r3373, %r3371;
	shf.l.wrap.b32 	%r3375, %r3192, %r3192, 25;
	shf.l.wrap.b32 	%r3376, %r3192, %r3192, 14;
	xor.b32  	%r3377, %r3375, %r3376;
	shr.u32 	%r3378, %r3192, 3;
	xor.b32  	%r3379, %r3377, %r3378;
	shf.l.wrap.b32 	%r3380, %r3361, %r3361, 15;
	shf.l.wrap.b32 	%r3381, %r3361, %r3361, 13;
	xor.b32  	%r3382, %r3380, %r3381;
	shr.u32 	%r3383, %r3361, 10;
	xor.b32  	%r3384, %r3382, %r3383;
	add.s32 	%r3385, %r3379, %r3179;
	add.s32 	%r3386, %r3385, %r3296;
	add.s32 	%r3387, %r3386, %r3384;
	shf.l.wrap.b32 	%r3388, %r9868, %r9868, 26;
	shf.l.wrap.b32 	%r3389, %r9868, %r9868, 21;
	xor.b32  	%r3390, %r3388, %r3389;
	shf.l.wrap.b32 	%r3391, %r9868, %r9868, 7;
	xor.b32  	%r3392, %r3390, %r3391;
	and.b32  	%r3393, %r9868, %r9867;
	not.b32 	%r3394, %r9868;
	and.b32  	%r3395, %r9866, %r3394;
	or.b32  	%r3396, %r3393, %r3395;
	add.s32 	%r3397, %r3396, %r9865;
	add.s32 	%r3398, %r3397, %r3392;
	add.s32 	%r3399, %r3398, %r2587;
	add.s32 	%r3400, %r3399, 1116352408;
	shf.l.wrap.b32 	%r3401, %r9872, %r9872, 30;
	shf.l.wrap.b32 	%r3402, %r9872, %r9872, 19;
	xor.b32  	%r3403, %r3401, %r3402;
	shf.l.wrap.b32 	%r3404, %r9872, %r9872, 10;
	xor.b32  	%r3405, %r3403, %r3404;
	or.b32  	%r3406, %r9871, %r9870;
	and.b32  	%r3407, %r9872, %r3406;
	and.b32  	%r3408, %r9871, %r9870;
	or.b32  	%r3409, %r3407, %r3408;
	add.s32 	%r3410, %r3405, %r3409;
	add.s32 	%r3411, %r3400, %r9869;
	add.s32 	%r3412, %r3410, %r3400;
	shf.l.wrap.b32 	%r3413, %r3411, %r3411, 26;
	shf.l.wrap.b32 	%r3414, %r3411, %r3411, 21;
	xor.b32  	%r3415, %r3413, %r3414;
	shf.l.wrap.b32 	%r3416, %r3411, %r3411, 7;
	xor.b32  	%r3417, %r3415, %r3416;
	and.b32  	%r3418, %r3411, %r9868;
	not.b32 	%r3419, %r3411;
	and.b32  	%r3420, %r9867, %r3419;
	or.b32  	%r3421, %r3418, %r3420;
	add.s32 	%r3422, %r3421, %r9866;
	add.s32 	%r3423, %r3422, %r3417;
	add.s32 	%r3424, %r3423, %r2595;
	add.s32 	%r3425, %r3424, 1899447441;
	shf.l.wrap.b32 	%r3426, %r3412, %r3412, 30;
	shf.l.wrap.b32 	%r3427, %r3412, %r3412, 19;
	xor.b32  	%r3428, %r3426, %r3427;
	shf.l.wrap.b32 	%r3429, %r3412, %r3412, 10;
	xor.b32  	%r3430, %r3428, %r3429;
	or.b32  	%r3431, %r9872, %r9871;
	and.b32  	%r3432, %r3412, %r3431;
	and.b32  	%r3433, %r9872, %r9871;
	or.b32  	%r3434, %r3432, %r3433;
	add.s32 	%r3435, %r3430, %r3434;
	add.s32 	%r3436, %r3425, %r9870;
	add.s32 	%r3437, %r3435, %r3425;
	shf.l.wrap.b32 	%r3438, %r3436, %r3436, 26;
	shf.l.wrap.b32 	%r3439, %r3436, %r3436, 21;
	xor.b32  	%r3440, %r3438, %r3439;
	shf.l.wrap.b32 	%r3441, %r3436, %r3436, 7;
	xor.b32  	%r3442, %r3440, %r3441;
	and.b32  	%r3443, %r3436, %r3411;
	not.b32 	%r3444, %r3436;
	and.b32  	%r3445, %r9868, %r3444;
	or.b32  	%r3446, %r3443, %r3445;
	add.s32 	%r3447, %r3446, %r9867;
	add.s32 	%r3448, %r3447, %r3442;
	add.s32 	%r3449, %r3448, %r2611;
	add.s32 	%r3450, %r3449, -1245643825;
	shf.l.wrap.b32 	%r3451, %r3437, %r3437, 30;
	shf.l.wrap.b32 	%r3452, %r3437, %r3437, 19;
	xor.b32  	%r3453, %r3451, %r3452;
	shf.l.wrap.b32 	%r3454, %r3437, %r3437, 10;
	xor.b32  	%r3455, %r3453, %r3454;
	or.b32  	%r3456, %r3412, %r9872;
	and.b32  	%r3457, %r3437, %r3456;
	and.b32  	%r3458, %r3412, %r9872;
	or.b32  	%r3459, %r3457, %r3458;
	add.s32 	%r3460, %r3455, %r3459;
	add.s32 	%r3461, %r3450, %r9871;
	add.s32 	%r3462, %r3460, %r3450;
	shf.l.wrap.b32 	%r3463, %r3461, %r3461, 26;
	shf.l.wrap.b32 	%r3464, %r3461, %r3461, 21;
	xor.b32  	%r3465, %r3463, %r3464;
	shf.l.wrap.b32 	%r3466, %r3461, %r3461, 7;
	xor.b32  	%r3467, %r3465, %r3466;
	and.b32  	%r3468, %r3461, %r3436;
	not.b32 	%r3469, %r3461;
	and.b32  	%r3470, %r3411, %r3469;
	or.b32  	%r3471, %r3468, %r3470;
	add.s32 	%r3472, %r3471, %r9868;
	add.s32 	%r3473, %r3472, %r3467;
	add.s32 	%r3474, %r3473, %r2619;
	add.s32 	%r3475, %r3474, -373957723;
	shf.l.wrap.b32 	%r3476, %r3462, %r3462, 30;
	shf.l.wrap.b32 	%r3477, %r3462, %r3462, 19;
	xor.b32  	%r3478, %r3476, %r3477;
	shf.l.wrap.b32 	%r3479, %r3462, %r3462, 10;
	xor.b32  	%r3480, %r3478, %r3479;
	or.b32  	%r3481, %r3437, %r3412;
	and.b32  	%r3482, %r3462, %r3481;
	and.b32  	%r3483, %r3437, %r3412;
	or.b32  	%r3484, %r3482, %r3483;
	add.s32 	%r3485, %r3480, %r3484;
	add.s32 	%r3486, %r3475, %r9872;
	add.s32 	%r3487, %r3485, %r3475;
	shf.l.wrap.b32 	%r3488, %r3486, %r3486, 26;
	shf.l.wrap.b32 	%r3489, %r3486, %r3486, 21;
	xor.b32  	%r3490, %r3488, %r3489;
	shf.l.wrap.b32 	%r3491, %r3486, %r3486, 7;
	xor.b32  	%r3492, %r3490, %r3491;
	and.b32  	%r3493, %r3486, %r3461;
	not.b32 	%r3494, %r3486;
	and.b32  	%r3495, %r3436, %r3494;
	or.b32  	%r3496, %r3493, %r3495;
	add.s32 	%r3497, %r3496, %r3411;
	add.s32 	%r3498, %r3497, %r3492;
	add.s32 	%r3499, %r3498, %r2635;
	add.s32 	%r3500, %r3499, 961987163;
	shf.l.wrap.b32 	%r3501, %r3487, %r3487, 30;
	shf.l.wrap.b32 	%r3502, %r3487, %r3487, 19;
	xor.b32  	%r3503, %r3501, %r3502;
	shf.l.wrap.b32 	%r3504, %r3487, %r3487, 10;
	xor.b32  	%r3505, %r3503, %r3504;
	or.b32  	%r3506, %r3462, %r3437;
	and.b32  	%r3507, %r3487, %r3506;
	and.b32  	%r3508, %r3462, %r3437;
	or.b32  	%r3509, %r3507, %r3508;
	add.s32 	%r3510, %r3505, %r3509;
	add.s32 	%r3511, %r3500, %r3412;
	add.s32 	%r3512, %r3510, %r3500;
	shf.l.wrap.b32 	%r3513, %r3511, %r3511, 26;
	shf.l.wrap.b32 	%r3514, %r3511, %r3511, 21;
	xor.b32  	%r3515, %r3513, %r3514;
	shf.l.wrap.b32 	%r3516, %r3511, %r3511, 7;
	xor.b32  	%r3517, %r3515, %r3516;
	and.b32  	%r3518, %r3511, %r3486;
	not.b32 	%r3519, %r3511;
	and.b32  	%r3520, %r3461, %r3519;
	or.b32  	%r3521, %r3518, %r3520;
	add.s32 	%r3522, %r3521, %r3436;
	add.s32 	%r3523, %r3522, %r3517;
	add.s32 	%r3524, %r3523, %r2643;
	add.s32 	%r3525, %r3524, 1508970993;
	shf.l.wrap.b32 	%r3526, %r3512, %r3512, 30;
	shf.l.wrap.b32 	%r3527, %r3512, %r3512, 19;
	xor.b32  	%r3528, %r3526, %r3527;
	shf.l.wrap.b32 	%r3529, %r3512, %r3512, 10;
	xor.b32  	%r3530, %r3528, %r3529;
	or.b32  	%r3531, %r3487, %r3462;
	and.b32  	%r3532, %r3512, %r3531;
	and.b32  	%r3533, %r3487, %r3462;
	or.b32  	%r3534, %r3532, %r3533;
	add.s32 	%r3535, %r3530, %r3534;
	add.s32 	%r3536, %r3525, %r3437;
	add.s32 	%r3537, %r3535, %r3525;
	shf.l.wrap.b32 	%r3538, %r3536, %r3536, 26;
	shf.l.wrap.b32 	%r3539, %r3536, %r3536, 21;
	xor.b32  	%r3540, %r3538, %r3539;
	shf.l.wrap.b32 	%r3541, %r3536, %r3536, 7;
	xor.b32  	%r3542, %r3540, %r3541;
	and.b32  	%r3543, %r3536, %r3511;
	not.b32 	%r3544, %r3536;
	and.b32  	%r3545, %r3486, %r3544;
	or.b32  	%r3546, %r3543, %r3545;
	add.s32 	%r3547, %r3546, %r3461;
	add.s32 	%r3548, %r3547, %r3542;
	add.s32 	%r3549, %r3548, %r2659;
	add.s32 	%r3550, %r3549, -1841331548;
	shf.l.wrap.b32 	%r3551, %r3537, %r3537, 30;
	shf.l.wrap.b32 	%r3552, %r3537, %r3537, 19;
	xor.b32  	%r3553, %r3551, %r3552;
	shf.l.wrap.b32 	%r3554, %r3537, %r3537, 10;
	xor.b32  	%r3555, %r3553, %r3554;
	or.b32  	%r3556, %r3512, %r3487;
	and.b32  	%r3557, %r3537, %r3556;
	and.b32  	%r3558, %r3512, %r3487;
	or.b32  	%r3559, %r3557, %r3558;
	add.s32 	%r3560, %r3555, %r3559;
	add.s32 	%r3561, %r3550, %r3462;
	add.s32 	%r3562, %r3560, %r3550;
	shf.l.wrap.b32 	%r3563, %r3561, %r3561, 26;
	shf.l.wrap.b32 	%r3564, %r3561, %r3561, 21;
	xor.b32  	%r3565, %r3563, %r3564;
	shf.l.wrap.b32 	%r3566, %r3561, %r3561, 7;
	xor.b32  	%r3567, %r3565, %r3566;
	and.b32  	%r3568, %r3561, %r3536;
	not.b32 	%r3569, %r3561;
	and.b32  	%r3570, %r3511, %r3569;
	or.b32  	%r3571, %r3568, %r3570;
	add.s32 	%r3572, %r3571, %r3486;
	add.s32 	%r3573, %r3572, %r3567;
	add.s32 	%r3574, %r3573, %r2667;
	add.s32 	%r3575, %r3574, -1424204075;
	shf.l.wrap.b32 	%r3576, %r3562, %r3562, 30;
	shf.l.wrap.b32 	%r3577, %r3562, %r3562, 19;
	xor.b32  	%r3578, %r3576, %r3577;
	shf.l.wrap.b32 	%r3579, %r3562, %r3562, 10;
	xor.b32  	%r3580, %r3578, %r3579;
	or.b32  	%r3581, %r3537, %r3512;
	and.b32  	%r3582, %r3562, %r3581;
	and.b32  	%r3583, %r3537, %r3512;
	or.b32  	%r3584, %r3582, %r3583;
	add.s32 	%r3585, %r3580, %r3584;
	add.s32 	%r3586, %r3575, %r3487;
	add.s32 	%r3587, %r3585, %r3575;
	shf.l.wrap.b32 	%r3588, %r3586, %r3586, 26;
	shf.l.wrap.b32 	%r3589, %r3586, %r3586, 21;
	xor.b32  	%r3590, %r3588, %r3589;
	shf.l.wrap.b32 	%r3591, %r3586, %r3586, 7;
	xor.b32  	%r3592, %r3590, %r3591;
	and.b32  	%r3593, %r3586, %r3561;
	not.b32 	%r3594, %r3586;
	and.b32  	%r3595, %r3536, %r3594;
	or.b32  	%r3596, %r3593, %r3595;
	add.s32 	%r3597, %r3596, %r3511;
	add.s32 	%r3598, %r3597, %r3592;
	add.s32 	%r3599, %r3598, %r2683;
	add.s32 	%r3600, %r3599, -670586216;
	shf.l.wrap.b32 	%r3601, %r3587, %r3587, 30;
	shf.l.wrap.b32 	%r3602, %r3587, %r3587, 19;
	xor.b32  	%r3603, %r3601, %r3602;
	shf.l.wrap.b32 	%r3604, %r3587, %r3587, 10;
	xor.b32  	%r3605, %r3603, %r3604;
	or.b32  	%r3606, %r3562, %r3537;
	and.b32  	%r3607, %r3587, %r3606;
	and.b32  	%r3608, %r3562, %r3537;
	or.b32  	%r3609, %r3607, %r3608;
	add.s32 	%r3610, %r3605, %r3609;
	add.s32 	%r3611, %r3600, %r3512;
	add.s32 	%r3612, %r3610, %r3600;
	shf.l.wrap.b32 	%r3613, %r3611, %r3611, 26;
	shf.l.wrap.b32 	%r3614, %r3611, %r3611, 21;
	xor.b32  	%r3615, %r3613, %r3614;
	shf.l.wrap.b32 	%r3616, %r3611, %r3611, 7;
	xor.b32  	%r3617, %r3615, %r3616;
	and.b32  	%r3618, %r3611, %r3586;
	not.b32 	%r3619, %r3611;
	and.b32  	%r3620, %r3561, %r3619;
	or.b32  	%r3621, %r3618, %r3620;
	add.s32 	%r3622, %r3621, %r3536;
	add.s32 	%r3623, %r3622, %r3617;
	add.s32 	%r3624, %r3623, %r2691;
	add.s32 	%r3625, %r3624, 310598401;
	shf.l.wrap.b32 	%r3626, %r3612, %r3612, 30;
	shf.l.wrap.b32 	%r3627, %r3612, %r3612, 19;
	xor.b32  	%r3628, %r3626, %r3627;
	shf.l.wrap.b32 	%r3629, %r3612, %r3612, 10;
	xor.b32  	%r3630, %r3628, %r3629;
	or.b32  	%r3631, %r3587, %r3562;
	and.b32  	%r3632, %r3612, %r3631;
	and.b32  	%r3633, %r3587, %r3562;
	or.b32  	%r3634, %r3632, %r3633;
	add.s32 	%r3635, %r3630, %r3634;
	add.s32 	%r3636, %r3625, %r3537;
	add.s32 	%r3637, %r3635, %r3625;
	shf.l.wrap.b32 	%r3638, %r3636, %r3636, 26;
	shf.l.wrap.b32 	%r3639, %r3636, %r3636, 21;
	xor.b32  	%r3640, %r3638, %r3639;
	shf.l.wrap.b32 	%r3641, %r3636, %r3636, 7;
	xor.b32  	%r3642, %r3640, %r3641;
	and.b32  	%r3643, %r3636, %r3611;
	not.b32 	%r3644, %r3636;
	and.b32  	%r3645, %r3586, %r3644;
	or.b32  	%r3646, %r3643, %r3645;
	add.s32 	%r3647, %r3646, %r3561;
	add.s32 	%r3648, %r3647, %r3642;
	add.s32 	%r3649, %r3648, %r2707;
	add.s32 	%r3650, %r3649, 607225278;
	shf.l.wrap.b32 	%r3651, %r3637, %r3637, 30;
	shf.l.wrap.b32 	%r3652, %r3637, %r3637, 19;
	xor.b32  	%r3653, %r3651, %r3652;
	shf.l.wrap.b32 	%r3654, %r3637, %r3637, 10;
	xor.b32  	%r3655, %r3653, %r3654;
	or.b32  	%r3656, %r3612, %r3587;
	and.b32  	%r3657, %r3637, %r3656;
	and.b32  	%r3658, %r3612, %r3587;
	or.b32  	%r3659, %r3657, %r3658;
	add.s32 	%r3660, %r3655, %r3659;
	add.s32 	%r3661, %r3650, %r3562;
	add.s32 	%r3662, %r3660, %r3650;
	shf.l.wrap.b32 	%r3663, %r3661, %r3661, 26;
	shf.l.wrap.b32 	%r3664, %r3661, %r3661, 21;
	xor.b32  	%r3665, %r3663, %r3664;
	shf.l.wrap.b32 	%r3666, %r3661, %r3661, 7;
	xor.b32  	%r3667, %r3665, %r3666;
	and.b32  	%r3668, %r3661, %r3636;
	not.b32 	%r3669, %r3661;
	and.b32  	%r3670, %r3611, %r3669;
	or.b32  	%r3671, %r3668, %r3670;
	add.s32 	%r3672, %r3671, %r3586;
	add.s32 	%r3673, %r3672, %r3667;
	add.s32 	%r3674, %r3673, %r2715;
	add.s32 	%r3675, %r3674, 1426881987;
	shf.l.wrap.b32 	%r3676, %r3662, %r3662, 30;
	shf.l.wrap.b32 	%r3677, %r3662, %r3662, 19;
	xor.b32  	%r3678, %r3676, %r3677;
	shf.l.wrap.b32 	%r3679, %r3662, %r3662, 10;
	xor.b32  	%r3680, %r3678, %r3679;
	or.b32  	%r3681, %r3637, %r3612;
	and.b32  	%r3682, %r3662, %r3681;
	and.b32  	%r3683, %r3637, %r3612;
	or.b32  	%r3684, %r3682, %r3683;
	add.s32 	%r3685, %r3680, %r3684;
	add.s32 	%r3686, %r3675, %r3587;
	add.s32 	%r3687, %r3685, %r3675;
	shf.l.wrap.b32 	%r3688, %r3686, %r3686, 26;
	shf.l.wrap.b32 	%r3689, %r3686, %r3686, 21;
	xor.b32  	%r3690, %r3688, %r3689;
	shf.l.wrap.b32 	%r3691, %r3686, %r3686, 7;
	xor.b32  	%r3692, %r3690, %r3691;
	and.b32  	%r3693, %r3686, %r3661;
	not.b32 	%r3694, %r3686;
	and.b32  	%r3695, %r3636, %r3694;
	or.b32  	%r3696, %r3693, %r3695;
	add.s32 	%r3697, %r3696, %r3611;
	add.s32 	%r3698, %r3697, %r3692;
	add.s32 	%r3699, %r3698, %r2731;
	add.s32 	%r3700, %r3699, 1925078388;
	shf.l.wrap.b32 	%r3701, %r3687, %r3687, 30;
	shf.l.wrap.b32 	%r3702, %r3687, %r3687, 19;
	xor.b32  	%r3703, %r3701, %r3702;
	shf.l.wrap.b32 	%r3704, %r3687, %r3687, 10;
	xor.b32  	%r3705, %r3703, %r3704;
	or.b32  	%r3706, %r3662, %r3637;
	and.b32  	%r3707, %r3687, %r3706;
	and.b32  	%r3708, %r3662, %r3637;
	or.b32  	%r3709, %r3707, %r3708;
	add.s32 	%r3710, %r3705, %r3709;
	add.s32 	%r3711, %r3700, %r3612;
	add.s32 	%r3712, %r3710, %r3700;
	shf.l.wrap.b32 	%r3713, %r3711, %r3711, 26;
	shf.l.wrap.b32 	%r3714, %r3711, %r3711, 21;
	xor.b32  	%r3715, %r3713, %r3714;
	shf.l.wrap.b32 	%r3716, %r3711, %r3711, 7;
	xor.b32  	%r3717, %r3715, %r3716;
	and.b32  	%r3718, %r3711, %r3686;
	not.b32 	%r3719, %r3711;
	and.b32  	%r3720, %r3661, %r3719;
	or.b32  	%r3721, %r3718, %r3720;
	add.s32 	%r3722, %r3721, %r3636;
	add.s32 	%r3723, %r3722, %r3717;
	add.s32 	%r3724, %r3723, %r2739;
	add.s32 	%r3725, %r3724, -2132889090;
	shf.l.wrap.b32 	%r3726, %r3712, %r3712, 30;
	shf.l.wrap.b32 	%r3727, %r3712, %r3712, 19;
	xor.b32  	%r3728, %r3726, %r3727;
	shf.l.wrap.b32 	%r3729, %r3712, %r3712, 10;
	xor.b32  	%r3730, %r3728, %r3729;
	or.b32  	%r3731, %r3687, %r3662;
	and.b32  	%r3732, %r3712, %r3731;
	and.b32  	%r3733, %r3687, %r3662;
	or.b32  	%r3734, %r3732, %r3733;
	add.s32 	%r3735, %r3730, %r3734;
	add.s32 	%r3736, %r3725, %r3637;
	add.s32 	%r3737, %r3735, %r3725;
	shf.l.wrap.b32 	%r3738, %r3736, %r3736, 26;
	shf.l.wrap.b32 	%r3739, %r3736, %r3736, 21;
	xor.b32  	%r3740, %r3738, %r3739;
	shf.l.wrap.b32 	%r3741, %r3736, %r3736, 7;
	xor.b32  	%r3742, %r3740, %r3741;
	and.b32  	%r3743, %r3736, %r3711;
	not.b32 	%r3744, %r3736;
	and.b32  	%r3745, %r3686, %r3744;
	or.b32  	%r3746, %r3743, %r3745;
	add.s32 	%r3747, %r3746, %r3661;
	add.s32 	%r3748, %r3747, %r3742;
	add.s32 	%r3749, %r3748, %r2755;
	add.s32 	%r3750, %r3749, -1680079193;
	shf.l.wrap.b32 	%r3751, %r3737, %r3737, 30;
	shf.l.wrap.b32 	%r3752, %r3737, %r3737, 19;
	xor.b32  	%r3753, %r3751, %r3752;
	shf.l.wrap.b32 	%r3754, %r3737, %r3737, 10;
	xor.b32  	%r3755, %r3753, %r3754;
	or.b32  	%r3756, %r3712, %r3687;
	and.b32  	%r3757, %r3737, %r3756;
	and.b32  	%r3758, %r3712, %r3687;
	or.b32  	%r3759, %r3757, %r3758;
	add.s32 	%r3760, %r3755, %r3759;
	add.s32 	%r3761, %r3750, %r3662;
	add.s32 	%r3762, %r3760, %r3750;
	shf.l.wrap.b32 	%r3763, %r3761, %r3761, 26;
	shf.l.wrap.b32 	%r3764, %r3761, %r3761, 21;
	xor.b32  	%r3765, %r3763, %r3764;
	shf.l.wrap.b32 	%r3766, %r3761, %r3761, 7;
	xor.b32  	%r3767, %r3765, %r3766;
	and.b32  	%r3768, %r3761, %r3736;
	not.b32 	%r3769, %r3761;
	and.b32  	%r3770, %r3711, %r3769;
	or.b32  	%r3771, %r3768, %r3770;
	add.s32 	%r3772, %r3771, %r3686;
	add.s32 	%r3773, %r3772, %r3767;
	add.s32 	%r3774, %r3773, %r2763;
	add.s32 	%r3775, %r3774, -1046744716;
	shf.l.wrap.b32 	%r3776, %r3762, %r3762, 30;
	shf.l.wrap.b32 	%r3777, %r3762, %r3762, 19;
	xor.b32  	%r3778, %r3776, %r3777;
	shf.l.wrap.b32 	%r3779, %r3762, %r3762, 10;
	xor.b32  	%r3780, %r3778, %r3779;
	or.b32  	%r3781, %r3737, %r3712;
	and.b32  	%r3782, %r3762, %r3781;
	and.b32  	%r3783, %r3737, %r3712;
	or.b32  	%r3784, %r3782, %r3783;
	add.s32 	%r3785, %r3780, %r3784;
	add.s32 	%r3786, %r3775, %r3687;
	add.s32 	%r3787, %r3785, %r3775;
	shf.l.wrap.b32 	%r3788, %r3786, %r3786, 26;
	shf.l.wrap.b32 	%r3789, %r3786, %r3786, 21;
	xor.b32  	%r3790, %r3788, %r3789;
	shf.l.wrap.b32 	%r3791, %r3786, %r3786, 7;
	xor.b32  	%r3792, %r3790, %r3791;
	and.b32  	%r3793, %r3786, %r3761;
	not.b32 	%r3794, %r3786;
	and.b32  	%r3795, %r3736, %r3794;
	or.b32  	%r3796, %r3793, %r3795;
	add.s32 	%r3797, %r3796, %r3711;
	add.s32 	%r3798, %r3797, %r3792;
	add.s32 	%r3799, %r3798, %r2776;
	add.s32 	%r3800, %r3799, -459576895;
	shf.l.wrap.b32 	%r3801, %r3787, %r3787, 30;
	shf.l.wrap.b32 	%r3802, %r3787, %r3787, 19;
	xor.b32  	%r3803, %r3801, %r3802;
	shf.l.wrap.b32 	%r3804, %r3787, %r3787, 10;
	xor.b32  	%r3805, %r3803, %r3804;
	or.b32  	%r3806, %r3762, %r3737;
	and.b32  	%r3807, %r3787, %r3806;
	and.b32  	%r3808, %r3762, %r3737;
	or.b32  	%r3809, %r3807, %r3808;
	add.s32 	%r3810, %r3805, %r3809;
	add.s32 	%r3811, %r3800, %r3712;
	add.s32 	%r3812, %r3810, %r3800;
	shf.l.wrap.b32 	%r3813, %r3811, %r3811, 26;
	shf.l.wrap.b32 	%r3814, %r3811, %r3811, 21;
	xor.b32  	%r3815, %r3813, %r3814;
	shf.l.wrap.b32 	%r3816, %r3811, %r3811, 7;
	xor.b32  	%r3817, %r3815, %r3816;
	and.b32  	%r3818, %r3811, %r3786;
	not.b32 	%r3819, %r3811;
	and.b32  	%r3820, %r3761, %r3819;
	or.b32  	%r3821, %r3818, %r3820;
	add.s32 	%r3822, %r3821, %r3736;
	add.s32 	%r3823, %r3822, %r3817;
	add.s32 	%r3824, %r3823, %r2789;
	add.s32 	%r3825, %r3824, -272742522;
	shf.l.wrap.b32 	%r3826, %r3812, %r3812, 30;
	shf.l.wrap.b32 	%r3827, %r3812, %r3812, 19;
	xor.b32  	%r3828, %r3826, %r3827;
	shf.l.wrap.b32 	%r3829, %r3812, %r3812, 10;
	xor.b32  	%r3830, %r3828, %r3829;
	or.b32  	%r3831, %r3787, %r3762;
	and.b32  	%r3832, %r3812, %r3831;
	and.b32  	%r3833, %r3787, %r3762;
	or.b32  	%r3834, %r3832, %r3833;
	add.s32 	%r3835, %r3830, %r3834;
	add.s32 	%r3836, %r3825, %r3737;
	add.s32 	%r3837, %r3835, %r3825;
	shf.l.wrap.b32 	%r3838, %r3836, %r3836, 26;
	shf.l.wrap.b32 	%r3839, %r3836, %r3836, 21;
	xor.b32  	%r3840, %r3838, %r3839;
	shf.l.wrap.b32 	%r3841, %r3836, %r3836, 7;
	xor.b32  	%r3842, %r3840, %r3841;
	and.b32  	%r3843, %r3836, %r3811;
	not.b32 	%r3844, %r3836;
	and.b32  	%r3845, %r3786, %r3844;
	or.b32  	%r3846, %r3843, %r3845;
	add.s32 	%r3847, %r3846, %r3761;
	add.s32 	%r3848, %r3847, %r3842;
	add.s32 	%r3849, %r3848, %r2802;
	add.s32 	%r3850, %r3849, 264347078;
	shf.l.wrap.b32 	%r3851, %r3837, %r3837, 30;
	shf.l.wrap.b32 	%r3852, %r3837, %r3837, 19;
	xor.b32  	%r3853, %r3851, %r3852;
	shf.l.wrap.b32 	%r3854, %r3837, %r3837, 10;
	xor.b32  	%r3855, %r3853, %r3854;
	or.b32  	%r3856, %r3812, %r3787;
	and.b32  	%r3857, %r3837, %r3856;
	and.b32  	%r3858, %r3812, %r3787;
	or.b32  	%r3859, %r3857, %r3858;
	add.s32 	%r3860, %r3855, %r3859;
	add.s32 	%r3861, %r3850, %r3762;
	add.s32 	%r3862, %r3860, %r3850;
	shf.l.wrap.b32 	%r3863, %r3861, %r3861, 26;
	shf.l.wrap.b32 	%r3864, %r3861, %r3861, 21;
	xor.b32  	%r3865, %r3863, %r3864;
	shf.l.wrap.b32 	%r3866, %r3861, %r3861, 7;
	xor.b32  	%r3867, %r3865, %r3866;
	and.b32  	%r3868, %r3861, %r3836;
	not.b32 	%r3869, %r3861;
	and.b32  	%r3870, %r3811, %r3869;
	or.b32  	%r3871, %r3868, %r3870;
	add.s32 	%r3872, %r3871, %r3786;
	add.s32 	%r3873, %r3872, %r3867;
	add.s32 	%r3874, %r3873, %r2815;
	add.s32 	%r3875, %r3874, 604807628;
	shf.l.wrap.b32 	%r3876, %r3862, %r3862, 30;
	shf.l.wrap.b32 	%r3877, %r3862, %r3862, 19;
	xor.b32  	%r3878, %r3876, %r3877;
	shf.l.wrap.b32 	%r3879, %r3862, %r3862, 10;
	xor.b32  	%r3880, %r3878, %r3879;
	or.b32  	%r3881, %r3837, %r3812;
	and.b32  	%r3882, %r3862, %r3881;
	and.b32  	%r3883, %r3837, %r3812;
	or.b32  	%r3884, %r3882, %r3883;
	add.s32 	%r3885, %r3880, %r3884;
	add.s32 	%r3886, %r3875, %r3787;
	add.s32 	%r3887, %r3885, %r3875;
	shf.l.wrap.b32 	%r3888, %r3886, %r3886, 26;
	shf.l.wrap.b32 	%r3889, %r3886, %r3886, 21;
	xor.b32  	%r3890, %r3888, %r3889;
	shf.l.wrap.b32 	%r3891, %r3886, %r3886, 7;
	xor.b32  	%r3892, %r3890, %r3891;
	and.b32  	%r3893, %r3886, %r3861;
	not.b32 	%r3894, %r3886;
	and.b32  	%r3895, %r3836, %r3894;
	or.b32  	%r3896, %r3893, %r3895;
	add.s32 	%r3897, %r3896, %r3811;
	add.s32 	%r3898, %r3897, %r3892;
	add.s32 	%r3899, %r3898, %r2828;
	add.s32 	%r3900, %r3899, 770255983;
	shf.l.wrap.b32 	%r3901, %r3887, %r3887, 30;
	shf.l.wrap.b32 	%r3902, %r3887, %r3887, 19;
	xor.b32  	%r3903, %r3901, %r3902;
	shf.l.wrap.b32 	%r3904, %r3887, %r3887, 10;
	xor.b32  	%r3905, %r3903, %r3904;
	or.b32  	%r3906, %r3862, %r3837;
	and.b32  	%r3907, %r3887, %r3906;
	and.b32  	%r3908, %r3862, %r3837;
	or.b32  	%r3909, %r3907, %r3908;
	add.s32 	%r3910, %r3905, %r3909;
	add.s32 	%r3911, %r3900, %r3812;
	add.s32 	%r3912, %r3910, %r3900;
	shf.l.wrap.b32 	%r3913, %r3911, %r3911, 26;
	shf.l.wrap.b32 	%r3914, %r3911, %r3911, 21;
	xor.b32  	%r3915, %r3913, %r3914;
	shf.l.wrap.b32 	%r3916, %r3911, %r3911, 7;
	xor.b32  	%r3917, %r3915, %r3916;
	and.b32  	%r3918, %r3911, %r3886;
	not.b32 	%r3919, %r3911;
	and.b32  	%r3920, %r3861, %r3919;
	or.b32  	%r3921, %r3918, %r3920;
	add.s32 	%r3922, %r3921, %r3836;
	add.s32 	%r3923, %r3922, %r3917;
	add.s32 	%r3924, %r3923, %r2841;
	add.s32 	%r3925, %r3924, 1249150122;
	shf.l.wrap.b32 	%r3926, %r3912, %r3912, 30;
	shf.l.wrap.b32 	%r3927, %r3912, %r3912, 19;
	xor.b32  	%r3928, %r3926, %r3927;
	shf.l.wrap.b32 	%r3929, %r3912, %r3912, 10;
	xor.b32  	%r3930, %r3928, %r3929;
	or.b32  	%r3931, %r3887, %r3862;
	and.b32  	%r3932, %r3912, %r3931;
	and.b32  	%r3933, %r3887, %r3862;
	or.b32  	%r3934, %r3932, %r3933;
	add.s32 	%r3935, %r3930, %r3934;
	add.s32 	%r3936, %r3925, %r3837;
	add.s32 	%r3937, %r3935, %r3925;
	shf.l.wrap.b32 	%r3938, %r3936, %r3936, 26;
	shf.l.wrap.b32 	%r3939, %r3936, %r3936, 21;
	xor.b32  	%r3940, %r3938, %r3939;
	shf.l.wrap.b32 	%r3941, %r3936, %r3936, 7;
	xor.b32  	%r3942, %r3940, %r3941;
	and.b32  	%r3943, %r3936, %r3911;
	not.b32 	%r3944, %r3936;
	and.b32  	%r3945, %r3886, %r3944;
	or.b32  	%r3946, %r3943, %r3945;
	add.s32 	%r3947, %r3946, %r3861;
	add.s32 	%r3948, %r3947, %r3942;
	add.s32 	%r3949, %r3948, %r2854;
	add.s32 	%r3950, %r3949, 1555081692;
	shf.l.wrap.b32 	%r3951, %r3937, %r3937, 30;
	shf.l.wrap.b32 	%r3952, %r3937, %r3937, 19;
	xor.b32  	%r3953, %r3951, %r3952;
	shf.l.wrap.b32 	%r3954, %r3937, %r3937, 10;
	xor.b32  	%r3955, %r3953, %r3954;
	or.b32  	%r3956, %r3912, %r3887;
	and.b32  	%r3957, %r3937, %r3956;
	and.b32  	%r3958, %r3912, %r3887;
	or.b32  	%r3959, %r3957, %r3958;
	add.s32 	%r3960, %r3955, %r3959;
	add.s32 	%r3961, %r3950, %r3862;
	add.s32 	%r3962, %r3960, %r3950;
	shf.l.wrap.b32 	%r3963, %r3961, %r3961, 26;
	shf.l.wrap.b32 	%r3964, %r3961, %r3961, 21;
	xor.b32  	%r3965, %r3963, %r3964;
	shf.l.wrap.b32 	%r3966, %r3961, %r3961, 7;
	xor.b32  	%r3967, %r3965, %r3966;
	and.b32  	%r3968, %r3961, %r3936;
	not.b32 	%r3969, %r3961;
	and.b32  	%r3970, %r3911, %r3969;
	or.b32  	%r3971, %r3968, %r3970;
	add.s32 	%r3972, %r3971, %r3886;
	add.s32 	%r3973, %r3972, %r3967;
	add.s32 	%r3974, %r3973, %r2867;
	add.s32 	%r3975, %r3974, 1996064986;
	shf.l.wrap.b32 	%r3976, %r3962, %r3962, 30;
	shf.l.wrap.b32 	%r3977, %r3962, %r3962, 19;
	xor.b32  	%r3978, %r3976, %r3977;
	shf.l.wrap.b32 	%r3979, %r3962, %r3962, 10;
	xor.b32  	%r3980, %r3978, %r3979;
	or.b32  	%r3981, %r3937, %r3912;
	and.b32  	%r3982, %r3962, %r3981;
	and.b32  	%r3983, %r3937, %r3912;
	or.b32  	%r3984, %r3982, %r3983;
	add.s32 	%r3985, %r3980, %r3984;
	add.s32 	%r3986, %r3975, %r3887;
	add.s32 	%r3987, %r3985, %r3975;
	shf.l.wrap.b32 	%r3988, %r3986, %r3986, 26;
	shf.l.wrap.b32 	%r3989, %r3986, %r3986, 21;
	xor.b32  	%r3990, %r3988, %r3989;
	shf.l.wrap.b32 	%r3991, %r3986, %r3986, 7;
	xor.b32  	%r3992, %r3990, %r3991;
	and.b32  	%r3993, %r3986, %r3961;
	not.b32 	%r3994, %r3986;
	and.b32  	%r3995, %r3936, %r3994;
	or.b32  	%r3996, %r3993, %r3995;
	add.s32 	%r3997, %r3996, %r3911;
	add.s32 	%r3998, %r3997, %r3992;
	add.s32 	%r3999, %r3998, %r2880;
	add.s32 	%r4000, %r3999, -1740746414;
	shf.l.wrap.b32 	%r4001, %r3987, %r3987, 30;
	shf.l.wrap.b32 	%r4002, %r3987, %r3987, 19;
	xor.b32  	%r4003, %r4001, %r4002;
	shf.l.wrap.b32 	%r4004, %r3987, %r3987, 10;
	xor.b32  	%r4005, %r4003, %r4004;
	or.b32  	%r4006, %r3962, %r3937;
	and.b32  	%r4007, %r3987, %r4006;
	and.b32  	%r4008, %r3962, %r3937;
	or.b32  	%r4009, %r4007, %r4008;
	add.s32 	%r4010, %r4005, %r4009;
	add.s32 	%r4011, %r4000, %r3912;
	add.s32 	%r4012, %r4010, %r4000;
	shf.l.wrap.b32 	%r4013, %r4011, %r4011, 26;
	shf.l.wrap.b32 	%r4014, %r4011, %r4011, 21;
	xor.b32  	%r4015, %r4013, %r4014;
	shf.l.wrap.b32 	%r4016, %r4011, %r4011, 7;
	xor.b32  	%r4017, %r4015, %r4016;
	and.b32  	%r4018, %r4011, %r3986;
	not.b32 	%r4019, %r4011;
	and.b32  	%r4020, %r3961, %r4019;
	or.b32  	%r4021, %r4018, %r4020;
	add.s32 	%r4022, %r4021, %r3936;
	add.s32 	%r4023, %r4022, %r4017;
	add.s32 	%r4024, %r4023, %r2893;
	add.s32 	%r4025, %r4024, -1473132947;
	shf.l.wrap.b32 	%r4026, %r4012, %r4012, 30;
	shf.l.wrap.b32 	%r4027, %r4012, %r4012, 19;
	xor.b32  	%r4028, %r4026, %r4027;
	shf.l.wrap.b32 	%r4029, %r4012, %r4012, 10;
	xor.b32  	%r4030, %r4028, %r4029;
	or.b32  	%r4031, %r3987, %r3962;
	and.b32  	%r4032, %r4012, %r4031;
	and.b32  	%r4033, %r3987, %r3962;
	or.b32  	%r4034, %r4032, %r4033;
	add.s32 	%r4035, %r4030, %r4034;
	add.s32 	%r4036, %r4025, %r3937;
	add.s32 	%r4037, %r4035, %r4025;
	shf.l.wrap.b32 	%r4038, %r4036, %r4036, 26;
	shf.l.wrap.b32 	%r4039, %r4036, %r4036, 21;
	xor.b32  	%r4040, %r4038, %r4039;
	shf.l.wrap.b32 	%r4041, %r4036, %r4036, 7;
	xor.b32  	%r4042, %r4040, %r4041;
	and.b32  	%r4043, %r4036, %r4011;
	not.b32 	%r4044, %r4036;
	and.b32  	%r4045, %r3986, %r4044;
	or.b32  	%r4046, %r4043, %r4045;
	add.s32 	%r4047, %r4046, %r3961;
	add.s32 	%r4048, %r4047, %r4042;
	add.s32 	%r4049, %r4048, %r2906;
	add.s32 	%r4050, %r4049, -1341970488;
	shf.l.wrap.b32 	%r4051, %r4037, %r4037, 30;
	shf.l.wrap.b32 	%r4052, %r4037, %r4037, 19;
	xor.b32  	%r4053, %r4051, %r4052;
	shf.l.wrap.b32 	%r4054, %r4037, %r4037, 10;
	xor.b32  	%r4055, %r4053, %r4054;
	or.b32  	%r4056, %r4012, %r3987;
	and.b32  	%r4057, %r4037, %r4056;
	and.b32  	%r4058, %r4012, %r3987;
	or.b32  	%r4059, %r4057, %r4058;
	add.s32 	%r4060, %r4055, %r4059;
	add.s32 	%r4061, %r4050, %r3962;
	add.s32 	%r4062, %r4060, %r4050;
	shf.l.wrap.b32 	%r4063, %r4061, %r4061, 26;
	shf.l.wrap.b32 	%r4064, %r4061, %r4061, 21;
	xor.b32  	%r4065, %r4063, %r4064;
	shf.l.wrap.b32 	%r4066, %r4061, %r4061, 7;
	xor.b32  	%r4067, %r4065, %r4066;
	and.b32  	%r4068, %r4061, %r4036;
	not.b32 	%r4069, %r4061;
	and.b32  	%r4070, %r4011, %r4069;
	or.b32  	%r4071, %r4068, %r4070;
	add.s32 	%r4072, %r4071, %r3986;
	add.s32 	%r4073, %r4072, %r4067;
	add.s32 	%r4074, %r4073, %r2919;
	add.s32 	%r4075, %r4074, -1084653625;
	shf.l.wrap.b32 	%r4076, %r4062, %r4062, 30;
	shf.l.wrap.b32 	%r4077, %r4062, %r4062, 19;
	xor.b32  	%r4078, %r4076, %r4077;
	shf.l.wrap.b32 	%r4079, %r4062, %r4062, 10;
	xor.b32  	%r4080, %r4078, %r4079;
	or.b32  	%r4081, %r4037, %r4012;
	and.b32  	%r4082, %r4062, %r4081;
	and.b32  	%r4083, %r4037, %r4012;
	or.b32  	%r4084, %r4082, %r4083;
	add.s32 	%r4085, %r4080, %r4084;
	add.s32 	%r4086, %r4075, %r3987;
	add.s32 	%r4087, %r4085, %r4075;
	shf.l.wrap.b32 	%r4088, %r4086, %r4086, 26;
	shf.l.wrap.b32 	%r4089, %r4086, %r4086, 21;
	xor.b32  	%r4090, %r4088, %r4089;
	shf.l.wrap.b32 	%r4091, %r4086, %r4086, 7;
	xor.b32  	%r4092, %r4090, %r4091;
	and.b32  	%r4093, %r4086, %r4061;
	not.b32 	%r4094, %r4086;
	and.b32  	%r4095, %r4036, %r4094;
	or.b32  	%r4096, %r4093, %r4095;
	add.s32 	%r4097, %r4096, %r4011;
	add.s32 	%r4098, %r4097, %r4092;
	add.s32 	%r4099, %r4098, %r2932;
	add.s32 	%r4100, %r4099, -958395405;
	shf.l.wrap.b32 	%r4101, %r4087, %r4087, 30;
	shf.l.wrap.b32 	%r4102, %r4087, %r4087, 19;
	xor.b32  	%r4103, %r4101, %r4102;
	shf.l.wrap.b32 	%r4104, %r4087, %r4087, 10;
	xor.b32  	%r4105, %r4103, %r4104;
	or.b32  	%r4106, %r4062, %r4037;
	and.b32  	%r4107, %r4087, %r4106;
	and.b32  	%r4108, %r4062, %r4037;
	or.b32  	%r4109, %r4107, %r4108;
	add.s32 	%r4110, %r4105, %r4109;
	add.s32 	%r4111, %r4100, %r4012;
	add.s32 	%r4112, %r4110, %r4100;
	shf.l.wrap.b32 	%r4113, %r4111, %r4111, 26;
	shf.l.wrap.b32 	%r4114, %r4111, %r4111, 21;
	xor.b32  	%r4115, %r4113, %r4114;
	shf.l.wrap.b32 	%r4116, %r4111, %r4111, 7;
	xor.b32  	%r4117, %r4115, %r4116;
	and.b32  	%r4118, %r4111, %r4086;
	not.b32 	%r4119, %r4111;
	and.b32  	%r4120, %r4061, %r4119;
	or.b32  	%r4121, %r4118, %r4120;
	add.s32 	%r4122, %r4121, %r4036;
	add.s32 	%r4123, %r4122, %r4117;
	add.s32 	%r4124, %r4123, %r2945;
	add.s32 	%r4125, %r4124, -710438585;
	shf.l.wrap.b32 	%r4126, %r4112, %r4112, 30;
	shf.l.wrap.b32 	%r4127, %r4112, %r4112, 19;
	xor.b32  	%r4128, %r4126, %r4127;
	shf.l.wrap.b32 	%r4129, %r4112, %r4112, 10;
	xor.b32  	%r4130, %r4128, %r4129;
	or.b32  	%r4131, %r4087, %r4062;
	and.b32  	%r4132, %r4112, %r4131;
	and.b32  	%r4133, %r4087, %r4062;
	or.b32  	%r4134, %r4132, %r4133;
	add.s32 	%r4135, %r4130, %r4134;
	add.s32 	%r4136, %r4125, %r4037;
	add.s32 	%r4137, %r4135, %r4125;
	shf.l.wrap.b32 	%r4138, %r4136, %r4136, 26;
	shf.l.wrap.b32 	%r4139, %r4136, %r4136, 21;
	xor.b32  	%r4140, %r4138, %r4139;
	shf.l.wrap.b32 	%r4141, %r4136, %r4136, 7;
	xor.b32  	%r4142, %r4140, %r4141;
	and.b32  	%r4143, %r4136, %r4111;
	not.b32 	%r4144, %r4136;
	and.b32  	%r4145, %r4086, %r4144;
	or.b32  	%r4146, %r4143, %r4145;
	add.s32 	%r4147, %r4146, %r4061;
	add.s32 	%r4148, %r4147, %r4142;
	add.s32 	%r4149, %r4148, %r2958;
	add.s32 	%r4150, %r4149, 113926993;
	shf.l.wrap.b32 	%r4151, %r4137, %r4137, 30;
	shf.l.wrap.b32 	%r4152, %r4137, %r4137, 19;
	xor.b32  	%r4153, %r4151, %r4152;
	shf.l.wrap.b32 	%r4154, %r4137, %r4137, 10;
	xor.b32  	%r4155, %r4153, %r4154;
	or.b32  	%r4156, %r4112, %r4087;
	and.b32  	%r4157, %r4137, %r4156;
	and.b32  	%r4158, %r4112, %r4087;
	or.b32  	%r4159, %r4157, %r4158;
	add.s32 	%r4160, %r4155, %r4159;
	add.s32 	%r4161, %r4150, %r4062;
	add.s32 	%r4162, %r4160, %r4150;
	shf.l.wrap.b32 	%r4163, %r4161, %r4161, 26;
	shf.l.wrap.b32 	%r4164, %r4161, %r4161, 21;
	xor.b32  	%r4165, %r4163, %r4164;
	shf.l.wrap.b32 	%r4166, %r4161, %r4161, 7;
	xor.b32  	%r4167, %r4165, %r4166;
	and.b32  	%r4168, %r4161, %r4136;
	not.b32 	%r4169, %r4161;
	and.b32  	%r4170, %r4111, %r4169;
	or.b32  	%r4171, %r4168, %r4170;
	add.s32 	%r4172, %r4171, %r4086;
	add.s32 	%r4173, %r4172, %r4167;
	add.s32 	%r4174, %r4173, %r2971;
	add.s32 	%r4175, %r4174, 338241895;
	shf.l.wrap.b32 	%r4176, %r4162, %r4162, 30;
	shf.l.wrap.b32 	%r4177, %r4162, %r4162, 19;
	xor.b32  	%r4178, %r4176, %r4177;
	shf.l.wrap.b32 	%r4179, %r4162, %r4162, 10;
	xor.b32  	%r4180, %r4178, %r4179;
	or.b32  	%r4181, %r4137, %r4112;
	and.b32  	%r4182, %r4162, %r4181;
	and.b32  	%r4183, %r4137, %r4112;
	or.b32  	%r4184, %r4182, %r4183;
	add.s32 	%r4185, %r4180, %r4184;
	add.s32 	%r4186, %r4175, %r4087;
	add.s32 	%r4187, %r4185, %r4175;
	shf.l.wrap.b32 	%r4188, %r4186, %r4186, 26;
	shf.l.wrap.b32 	%r4189, %r4186, %r4186, 21;
	xor.b32  	%r4190, %r4188, %r4189;
	shf.l.wrap.b32 	%r4191, %r4186, %r4186, 7;
	xor.b32  	%r4192, %r4190, %r4191;
	and.b32  	%r4193, %r4186, %r4161;
	not.b32 	%r4194, %r4186;
	and.b32  	%r4195, %r4136, %r4194;
	or.b32  	%r4196, %r4193, %r4195;
	add.s32 	%r4197, %r4196, %r4111;
	add.s32 	%r4198, %r4197, %r4192;
	add.s32 	%r4199, %r4198, %r2984;
	add.s32 	%r4200, %r4199, 666307205;
	shf.l.wrap.b32 	%r4201, %r4187, %r4187, 30;
	shf.l.wrap.b32 	%r4202, %r4187, %r4187, 19;
	xor.b32  	%r4203, %r4201, %r4202;
	shf.l.wrap.b32 	%r4204, %r4187, %r4187, 10;
	xor.b32  	%r4205, %r4203, %r4204;
	or.b32  	%r4206, %r4162, %r4137;
	and.b32  	%r4207, %r4187, %r4206;
	and.b32  	%r4208, %r4162, %r4137;
	or.b32  	%r4209, %r4207, %r4208;
	add.s32 	%r4210, %r4205, %r4209;
	add.s32 	%r4211, %r4200, %r4112;
	add.s32 	%r4212, %r4210, %r4200;
	shf.l.wrap.b32 	%r4213, %r4211, %r4211, 26;
	shf.l.wrap.b32 	%r4214, %r4211, %r4211, 21;
	xor.b32  	%r4215, %r4213, %r4214;
	shf.l.wrap.b32 	%r4216, %r4211, %r4211, 7;
	xor.b32  	%r4217, %r4215, %r4216;
	and.b32  	%r4218, %r4211, %r4186;
	not.b32 	%r4219, %r4211;
	and.b32  	%r4220, %r4161, %r4219;
	or.b32  	%r4221, %r4218, %r4220;
	add.s32 	%r4222, %r4221, %r4136;
	add.s32 	%r4223, %r4222, %r4217;
	add.s32 	%r4224, %r4223, %r2997;
	add.s32 	%r4225, %r4224, 773529912;
	shf.l.wrap.b32 	%r4226, %r4212, %r4212, 30;
	shf.l.wrap.b32 	%r4227, %r4212, %r4212, 19;
	xor.b32  	%r4228, %r4226, %r4227;
	shf.l.wrap.b32 	%r4229, %r4212, %r4212, 10;
	xor.b32  	%r4230, %r4228, %r4229;
	or.b32  	%r4231, %r4187, %r4162;
	and.b32  	%r4232, %r4212, %r4231;
	and.b32  	%r4233, %r4187, %r4162;
	or.b32  	%r4234, %r4232, %r4233;
	add.s32 	%r4235, %r4230, %r4234;
	add.s32 	%r4236, %r4225, %r4137;
	add.s32 	%r4237, %r4235, %r4225;
	shf.l.wrap.b32 	%r4238, %r4236, %r4236, 26;
	shf.l.wrap.b32 	%r4239, %r4236, %r4236, 21;
	xor.b32  	%r4240, %r4238, %r4239;
	shf.l.wrap.b32 	%r4241, %r4236, %r4236, 7;
	xor.b32  	%r4242, %r4240, %r4241;
	and.b32  	%r4243, %r4236, %r4211;
	not.b32 	%r4244, %r4236;
	and.b32  	%r4245, %r4186, %r4244;
	or.b32  	%r4246, %r4243, %r4245;
	add.s32 	%r4247, %r4246, %r4161;
	add.s32 	%r4248, %r4247, %r4242;
	add.s32 	%r4249, %r4248, %r3010;
	add.s32 	%r4250, %r4249, 1294757372;
	shf.l.wrap.b32 	%r4251, %r4237, %r4237, 30;
	shf.l.wrap.b32 	%r4252, %r4237, %r4237, 19;
	xor.b32  	%r4253, %r4251, %r4252;
	shf.l.wrap.b32 	%r4254, %r4237, %r4237, 10;
	xor.b32  	%r4255, %r4253, %r4254;
	or.b32  	%r4256, %r4212, %r4187;
	and.b32  	%r4257, %r4237, %r4256;
	and.b32  	%r4258, %r4212, %r4187;
	or.b32  	%r4259, %r4257, %r4258;
	add.s32 	%r4260, %r4255, %r4259;
	add.s32 	%r4261, %r4250, %r4162;
	add.s32 	%r4262, %r4260, %r4250;
	shf.l.wrap.b32 	%r4263, %r4261, %r4261, 26;
	shf.l.wrap.b32 	%r4264, %r4261, %r4261, 21;
	xor.b32  	%r4265, %r4263, %r4264;
	shf.l.wrap.b32 	%r4266, %r4261, %r4261, 7;
	xor.b32  	%r4267, %r4265, %r4266;
	and.b32  	%r4268, %r4261, %r4236;
	not.b32 	%r4269, %r4261;
	and.b32  	%r4270, %r4211, %r4269;
	or.b32  	%r4271, %r4268, %r4270;
	add.s32 	%r4272, %r4271, %r4186;
	add.s32 	%r4273, %r4272, %r4267;
	add.s32 	%r4274, %r4273, %r3023;
	add.s32 	%r4275, %r4274, 1396182291;
	shf.l.wrap.b32 	%r4276, %r4262, %r4262, 30;
	shf.l.wrap.b32 	%r4277, %r4262, %r4262, 19;
	xor.b32  	%r4278, %r4276, %r4277;
	shf.l.wrap.b32 	%r4279, %r4262, %r4262, 10;
	xor.b32  	%r4280, %r4278, %r4279;
	or.b32  	%r4281, %r4237, %r4212;
	and.b32  	%r4282, %r4262, %r4281;
	and.b32  	%r4283, %r4237, %r4212;
	or.b32  	%r4284, %r4282, %r4283;
	add.s32 	%r4285, %r4280, %r4284;
	add.s32 	%r4286, %r4275, %r4187;
	add.s32 	%r4287, %r4285, %r4275;
	shf.l.wrap.b32 	%r4288, %r4286, %r4286, 26;
	shf.l.wrap.b32 	%r4289, %r4286, %r4286, 21;
	xor.b32  	%r4290, %r4288, %r4289;
	shf.l.wrap.b32 	%r4291, %r4286, %r4286, 7;
	xor.b32  	%r4292, %r4290, %r4291;
	and.b32  	%r4293, %r4286, %r4261;
	not.b32 	%r4294, %r4286;
	and.b32  	%r4295, %r4236, %r4294;
	or.b32  	%r4296, %r4293, %r4295;
	add.s32 	%r4297, %r4296, %r4211;
	add.s32 	%r4298, %r4297, %r4292;
	add.s32 	%r4299, %r4298, %r3036;
	add.s32 	%r4300, %r4299, 1695183700;
	shf.l.wrap.b32 	%r4301, %r4287, %r4287, 30;
	shf.l.wrap.b32 	%r4302, %r4287, %r4287, 19;
	xor.b32  	%r4303, %r4301, %r4302;
	shf.l.wrap.b32 	%r4304, %r4287, %r4287, 10;
	xor.b32  	%r4305, %r4303, %r4304;
	or.b32  	%r4306, %r4262, %r4237;
	and.b32  	%r4307, %r4287, %r4306;
	and.b32  	%r4308, %r4262, %r4237;
	or.b32  	%r4309, %r4307, %r4308;
	add.s32 	%r4310, %r4305, %r4309;
	add.s32 	%r4311, %r4300, %r4212;
	add.s32 	%r4312, %r4310, %r4300;
	shf.l.wrap.b32 	%r4313, %r4311, %r4311, 26;
	shf.l.wrap.b32 	%r4314, %r4311, %r4311, 21;
	xor.b32  	%r4315, %r4313, %r4314;
	shf.l.wrap.b32 	%r4316, %r4311, %r4311, 7;
	xor.b32  	%r4317, %r4315, %r4316;
	and.b32  	%r4318, %r4311, %r4286;
	not.b32 	%r4319, %r4311;
	and.b32  	%r4320, %r4261, %r4319;
	or.b32  	%r4321, %r4318, %r4320;
	add.s32 	%r4322, %r4321, %r4236;
	add.s32 	%r4323, %r4322, %r4317;
	add.s32 	%r4324, %r4323, %r3049;
	add.s32 	%r4325, %r4324, 1986661051;
	shf.l.wrap.b32 	%r4326, %r4312, %r4312, 30;
	shf.l.wrap.b32 	%r4327, %r4312, %r4312, 19;
	xor.b32  	%r4328, %r4326, %r4327;
	shf.l.wrap.b32 	%r4329, %r4312, %r4312, 10;
	xor.b32  	%r4330, %r4328, %r4329;
	or.b32  	%r4331, %r4287, %r4262;
	and.b32  	%r4332, %r4312, %r4331;
	and.b32  	%r4333, %r4287, %r4262;
	or.b32  	%r4334, %r4332, %r4333;
	add.s32 	%r4335, %r4330, %r4334;
	add.s32 	%r4336, %r4325, %r4237;
	add.s32 	%r4337, %r4335, %r4325;
	shf.l.wrap.b32 	%r4338, %r4336, %r4336, 26;
	shf.l.wrap.b32 	%r4339, %r4336, %r4336, 21;
	xor.b32  	%r4340, %r4338, %r4339;
	shf.l.wrap.b32 	%r4341, %r4336, %r4336, 7;
	xor.b32  	%r4342, %r4340, %r4341;
	and.b32  	%r4343, %r4336, %r4311;
	not.b32 	%r4344, %r4336;
	and.b32  	%r4345, %r4286, %r4344;
	or.b32  	%r4346, %r4343, %r4345;
	add.s32 	%r4347, %r4346, %r4261;
	add.s32 	%r4348, %r4347, %r4342;
	add.s32 	%r4349, %r4348, %r3062;
	add.s32 	%r4350, %r4349, -2117940946;
	shf.l.wrap.b32 	%r4351, %r4337, %r4337, 30;
	shf.l.wrap.b32 	%r4352, %r4337, %r4337, 19;
	xor.b32  	%r4353, %r4351, %r4352;
	shf.l.wrap.b32 	%r4354, %r4337, %r4337, 10;
	xor.b32  	%r4355, %r4353, %r4354;
	or.b32  	%r4356, %r4312, %r4287;
	and.b32  	%r4357, %r4337, %r4356;
	and.b32  	%r4358, %r4312, %r4287;
	or.b32  	%r4359, %r4357, %r4358;
	add.s32 	%r4360, %r4355, %r4359;
	add.s32 	%r4361, %r4350, %r4262;
	add.s32 	%r4362, %r4360, %r4350;
	shf.l.wrap.b32 	%r4363, %r4361, %r4361, 26;
	shf.l.wrap.b32 	%r4364, %r4361, %r4361, 21;
	xor.b32  	%r4365, %r4363, %r4364;
	shf.l.wrap.b32 	%r4366, %r4361, %r4361, 7;
	xor.b32  	%r4367, %r4365, %r4366;
	and.b32  	%r4368, %r4361, %r4336;
	not.b32 	%r4369, %r4361;
	and.b32  	%r4370, %r4311, %r4369;
	or.b32  	%r4371, %r4368, %r4370;
	add.s32 	%r4372, %r4371, %r4286;
	add.s32 	%r4373, %r4372, %r4367;
	add.s32 	%r4374, %r4373, %r3075;
	add.s32 	%r4375, %r4374, -1838011259;
	shf.l.wrap.b32 	%r4376, %r4362, %r4362, 30;
	shf.l.wrap.b32 	%r4377, %r4362, %r4362, 19;
	xor.b32  	%r4378, %r4376, %r4377;
	shf.l.wrap.b32 	%r4379, %r4362, %r4362, 10;
	xor.b32  	%r4380, %r4378, %r4379;
	or.b32  	%r4381, %r4337, %r4312;
	and.b32  	%r4382, %r4362, %r4381;
	and.b32  	%r4383, %r4337, %r4312;
	or.b32  	%r4384, %r4382, %r4383;
	add.s32 	%r4385, %r4380, %r4384;
	add.s32 	%r4386, %r4375, %r4287;
	add.s32 	%r4387, %r4385, %r4375;
	shf.l.wrap.b32 	%r4388, %r4386, %r4386, 26;
	shf.l.wrap.b32 	%r4389, %r4386, %r4386, 21;
	xor.b32  	%r4390, %r4388, %r4389;
	shf.l.wrap.b32 	%r4391, %r4386, %r4386, 7;
	xor.b32  	%r4392, %r4390, %r4391;
	and.b32  	%r4393, %r4386, %r4361;
	not.b32 	%r4394, %r4386;
	and.b32  	%r4395, %r4336, %r4394;
	or.b32  	%r4396, %r4393, %r4395;
	add.s32 	%r4397, %r4396, %r4311;
	add.s32 	%r4398, %r4397, %r4392;
	add.s32 	%r4399, %r4398, %r3088;
	add.s32 	%r4400, %r4399, -1564481375;
	shf.l.wrap.b32 	%r4401, %r4387, %r4387, 30;
	shf.l.wrap.b32 	%r4402, %r4387, %r4387, 19;
	xor.b32  	%r4403, %r4401, %r4402;
	shf.l.wrap.b32 	%r4404, %r4387, %r4387, 10;
	xor.b32  	%r4405, %r4403, %r4404;
	or.b32  	%r4406, %r4362, %r4337;
	and.b32  	%r4407, %r4387, %r4406;
	and.b32  	%r4408, %r4362, %r4337;
	or.b32  	%r4409, %r4407, %r4408;
	add.s32 	%r4410, %r4405, %r4409;
	add.s32 	%r4411, %r4400, %r4312;
	add.s32 	%r4412, %r4410, %r4400;
	shf.l.wrap.b32 	%r4413, %r4411, %r4411, 26;
	shf.l.wrap.b32 	%r4414, %r4411, %r4411, 21;
	xor.b32  	%r4415, %r4413, %r4414;
	shf.l.wrap.b32 	%r4416, %r4411, %r4411, 7;
	xor.b32  	%r4417, %r4415, %r4416;
	and.b32  	%r4418, %r4411, %r4386;
	not.b32 	%r4419, %r4411;
	and.b32  	%r4420, %r4361, %r4419;
	or.b32  	%r4421, %r4418, %r4420;
	add.s32 	%r4422, %r4421, %r4336;
	add.s32 	%r4423, %r4422, %r4417;
	add.s32 	%r4424, %r4423, %r3101;
	add.s32 	%r4425, %r4424, -1474664885;
	shf.l.wrap.b32 	%r4426, %r4412, %r4412, 30;
	shf.l.wrap.b32 	%r4427, %r4412, %r4412, 19;
	xor.b32  	%r4428, %r4426, %r4427;
	shf.l.wrap.b32 	%r4429, %r4412, %r4412, 10;
	xor.b32  	%r4430, %r4428, %r4429;
	or.b32  	%r4431, %r4387, %r4362;
	and.b32  	%r4432, %r4412, %r4431;
	and.b32  	%r4433, %r4387, %r4362;
	or.b32  	%r4434, %r4432, %r4433;
	add.s32 	%r4435, %r4430, %r4434;
	add.s32 	%r4436, %r4425, %r4337;
	add.s32 	%r4437, %r4435, %r4425;
	shf.l.wrap.b32 	%r4438, %r4436, %r4436, 26;
	shf.l.wrap.b32 	%r4439, %r4436, %r4436, 21;
	xor.b32  	%r4440, %r4438, %r4439;
	shf.l.wrap.b32 	%r4441, %r4436, %r4436, 7;
	xor.b32  	%r4442, %r4440, %r4441;
	and.b32  	%r4443, %r4436, %r4411;
	not.b32 	%r4444, %r4436;
	and.b32  	%r4445, %r4386, %r4444;
	or.b32  	%r4446, %r4443, %r4445;
	add.s32 	%r4447, %r4446, %r4361;
	add.s32 	%r4448, %r4447, %r4442;
	add.s32 	%r4449, %r4448, %r3114;
	add.s32 	%r4450, %r4449, -1035236496;
	shf.l.wrap.b32 	%r4451, %r4437, %r4437, 30;
	shf.l.wrap.b32 	%r4452, %r4437, %r4437, 19;
	xor.b32  	%r4453, %r4451, %r4452;
	shf.l.wrap.b32 	%r4454, %r4437, %r4437, 10;
	xor.b32  	%r4455, %r4453, %r4454;
	or.b32  	%r4456, %r4412, %r4387;
	and.b32  	%r4457, %r4437, %r4456;
	and.b32  	%r4458, %r4412, %r4387;
	or.b32  	%r4459, %r4457, %r4458;
	add.s32 	%r4460, %r4455, %r4459;
	add.s32 	%r4461, %r4450, %r4362;
	add.s32 	%r4462, %r4460, %r4450;
	shf.l.wrap.b32 	%r4463, %r4461, %r4461, 26;
	shf.l.wrap.b32 	%r4464, %r4461, %r4461, 21;
	xor.b32  	%r4465, %r4463, %r4464;
	shf.l.wrap.b32 	%r4466, %r4461, %r4461, 7;
	xor.b32  	%r4467, %r4465, %r4466;
	and.b32  	%r4468, %r4461, %r4436;
	not.b32 	%r4469, %r4461;
	and.b32  	%r4470, %r4411, %r4469;
	or.b32  	%r4471, %r4468, %r4470;
	add.s32 	%r4472, %r4471, %r4386;
	add.s32 	%r4473, %r4472, %r4467;
	add.s32 	%r4474, %r4473, %r3127;
	add.s32 	%r4475, %r4474, -949202525;
	shf.l.wrap.b32 	%r4476, %r4462, %r4462, 30;
	shf.l.wrap.b32 	%r4477, %r4462, %r4462, 19;
	xor.b32  	%r4478, %r4476, %r4477;
	shf.l.wrap.b32 	%r4479, %r4462, %r4462, 10;
	xor.b32  	%r4480, %r4478, %r4479;
	or.b32  	%r4481, %r4437, %r4412;
	and.b32  	%r4482, %r4462, %r4481;
	and.b32  	%r4483, %r4437, %r4412;
	or.b32  	%r4484, %r4482, %r4483;
	add.s32 	%r4485, %r4480, %r4484;
	add.s32 	%r4486, %r4475, %r4387;
	add.s32 	%r4487, %r4485, %r4475;
	shf.l.wrap.b32 	%r4488, %r4486, %r4486, 26;
	shf.l.wrap.b32 	%r4489, %r4486, %r4486, 21;
	xor.b32  	%r4490, %r4488, %r4489;
	shf.l.wrap.b32 	%r4491, %r4486, %r4486, 7;
	xor.b32  	%r4492, %r4490, %r4491;
	and.b32  	%r4493, %r4486, %r4461;
	not.b32 	%r4494, %r4486;
	and.b32  	%r4495, %r4436, %r4494;
	or.b32  	%r4496, %r4493, %r4495;
	add.s32 	%r4497, %r4496, %r4411;
	add.s32 	%r4498, %r4497, %r4492;
	add.s32 	%r4499, %r4498, %r3140;
	add.s32 	%r4500, %r4499, -778901479;
	shf.l.wrap.b32 	%r4501, %r4487, %r4487, 30;
	shf.l.wrap.b32 	%r4502, %r4487, %r4487, 19;
	xor.b32  	%r4503, %r4501, %r4502;
	shf.l.wrap.b32 	%r4504, %r4487, %r4487, 10;
	xor.b32  	%r4505, %r4503, %r4504;
	or.b32  	%r4506, %r4462, %r4437;
	and.b32  	%r4507, %r4487, %r4506;
	and.b32  	%r4508, %r4462, %r4437;
	or.b32  	%r4509, %r4507, %r4508;
	add.s32 	%r4510, %r4505, %r4509;
	add.s32 	%r4511, %r4500, %r4412;
	add.s32 	%r4512, %r4510, %r4500;
	shf.l.wrap.b32 	%r4513, %r4511, %r4511, 26;
	shf.l.wrap.b32 	%r4514, %r4511, %r4511, 21;
	xor.b32  	%r4515, %r4513, %r4514;
	shf.l.wrap.b32 	%r4516, %r4511, %r4511, 7;
	xor.b32  	%r4517, %r4515, %r4516;
	and.b32  	%r4518, %r4511, %r4486;
	not.b32 	%r4519, %r4511;
	and.b32  	%r4520, %r4461, %r4519;
	or.b32  	%r4521, %r4518, %r4520;
	add.s32 	%r4522, %r4521, %r4436;
	add.s32 	%r4523, %r4522, %r4517;
	add.s32 	%r4524, %r4523, %r3153;
	add.s32 	%r4525, %r4524, -694614492;
	shf.l.wrap.b32 	%r4526, %r4512, %r4512, 30;
	shf.l.wrap.b32 	%r4527, %r4512, %r4512, 19;
	xor.b32  	%r4528, %r4526, %r4527;
	shf.l.wrap.b32 	%r4529, %r4512, %r4512, 10;
	xor.b32  	%r4530, %r4528, %r4529;
	or.b32  	%r4531, %r4487, %r4462;
	and.b32  	%r4532, %r4512, %r4531;
	and.b32  	%r4533, %r4487, %r4462;
	or.b32  	%r4534, %r4532, %r4533;
	add.s32 	%r4535, %r4530, %r4534;
	add.s32 	%r4536, %r4525, %r4437;
	add.s32 	%r4537, %r4535, %r4525;
	shf.l.wrap.b32 	%r4538, %r4536, %r4536, 26;
	shf.l.wrap.b32 	%r4539, %r4536, %r4536, 21;
	xor.b32  	%r4540, %r4538, %r4539;
	shf.l.wrap.b32 	%r4541, %r4536, %r4536, 7;
	xor.b32  	%r4542, %r4540, %r4541;
	and.b32  	%r4543, %r4536, %r4511;
	not.b32 	%r4544, %r4536;
	and.b32  	%r4545, %r4486, %r4544;
	or.b32  	%r4546, %r4543, %r4545;
	add.s32 	%r4547, %r4546, %r4461;
	add.s32 	%r4548, %r4547, %r4542;
	add.s32 	%r4549, %r4548, %r3166;
	add.s32 	%r4550, %r4549, -200395387;
	shf.l.wrap.b32 	%r4551, %r4537, %r4537, 30;
	shf.l.wrap.b32 	%r4552, %r4537, %r4537, 19;
	xor.b32  	%r4553, %r4551, %r4552;
	shf.l.wrap.b32 	%r4554, %r4537, %r4537, 10;
	xor.b32  	%r4555, %r4553, %r4554;
	or.b32  	%r4556, %r4512, %r4487;
	and.b32  	%r4557, %r4537, %r4556;
	and.b32  	%r4558, %r4512, %r4487;
	or.b32  	%r4559, %r4557, %r4558;
	add.s32 	%r4560, %r4555, %r4559;
	add.s32 	%r4561, %r4550, %r4462;
	add.s32 	%r4562, %r4560, %r4550;
	shf.l.wrap.b32 	%r4563, %r4561, %r4561, 26;
	shf.l.wrap.b32 	%r4564, %r4561, %r4561, 21;
	xor.b32  	%r4565, %r4563, %r4564;
	shf.l.wrap.b32 	%r4566, %r4561, %r4561, 7;
	xor.b32  	%r4567, %r4565, %r4566;
	and.b32  	%r4568, %r4561, %r4536;
	not.b32 	%r4569, %r4561;
	and.b32  	%r4570, %r4511, %r4569;
	or.b32  	%r4571, %r4568, %r4570;
	add.s32 	%r4572, %r4571, %r4486;
	add.s32 	%r4573, %r4572, %r4567;
	add.s32 	%r4574, %r4573, %r3179;
	add.s32 	%r4575, %r4574, 275423344;
	shf.l.wrap.b32 	%r4576, %r4562, %r4562, 30;
	shf.l.wrap.b32 	%r4577, %r4562, %r4562, 19;
	xor.b32  	%r4578, %r4576, %r4577;
	shf.l.wrap.b32 	%r4579, %r4562, %r4562, 10;
	xor.b32  	%r4580, %r4578, %r4579;
	or.b32  	%r4581, %r4537, %r4512;
	and.b32  	%r4582, %r4562, %r4581;
	and.b32  	%r4583, %r4537, %r4512;
	or.b32  	%r4584, %r4582, %r4583;
	add.s32 	%r4585, %r4580, %r4584;
	add.s32 	%r4586, %r4575, %r4487;
	add.s32 	%r4587, %r4585, %r4575;
	shf.l.wrap.b32 	%r4588, %r4586, %r4586, 26;
	shf.l.wrap.b32 	%r4589, %r4586, %r4586, 21;
	xor.b32  	%r4590, %r4588, %r4589;
	shf.l.wrap.b32 	%r4591, %r4586, %r4586, 7;
	xor.b32  	%r4592, %r4590, %r4591;
	and.b32  	%r4593, %r4586, %r4561;
	not.b32 	%r4594, %r4586;
	and.b32  	%r4595, %r4536, %r4594;
	or.b32  	%r4596, %r4593, %r4595;
	add.s32 	%r4597, %r4596, %r4511;
	add.s32 	%r4598, %r4597, %r4592;
	add.s32 	%r4599, %r4598, %r3192;
	add.s32 	%r4600, %r4599, 430227734;
	shf.l.wrap.b32 	%r4601, %r4587, %r4587, 30;
	shf.l.wrap.b32 	%r4602, %r4587, %r4587, 19;
	xor.b32  	%r4603, %r4601, %r4602;
	shf.l.wrap.b32 	%r4604, %r4587, %r4587, 10;
	xor.b32  	%r4605, %r4603, %r4604;
	or.b32  	%r4606, %r4562, %r4537;
	and.b32  	%r4607, %r4587, %r4606;
	and.b32  	%r4608, %r4562, %r4537;
	or.b32  	%r4609, %r4607, %r4608;
	add.s32 	%r4610, %r4605, %r4609;
	add.s32 	%r4611, %r4600, %r4512;
	add.s32 	%r4612, %r4610, %r4600;
	shf.l.wrap.b32 	%r4613, %r4611, %r4611, 26;
	shf.l.wrap.b32 	%r4614, %r4611, %r4611, 21;
	xor.b32  	%r4615, %r4613, %r4614;
	shf.l.wrap.b32 	%r4616, %r4611, %r4611, 7;
	xor.b32  	%r4617, %r4615, %r4616;
	and.b32  	%r4618, %r4611, %r4586;
	not.b32 	%r4619, %r4611;
	and.b32  	%r4620, %r4561, %r4619;
	or.b32  	%r4621, %r4618, %r4620;
	add.s32 	%r4622, %r4621, %r4536;
	add.s32 	%r4623, %r4622, %r4617;
	add.s32 	%r4624, %r4623, %r3205;
	add.s32 	%r4625, %r4624, 506948616;
	shf.l.wrap.b32 	%r4626, %r4612, %r4612, 30;
	shf.l.wrap.b32 	%r4627, %r4612, %r4612, 19;
	xor.b32  	%r4628, %r4626, %r4627;
	shf.l.wrap.b32 	%r4629, %r4612, %r4612, 10;
	xor.b32  	%r4630, %r4628, %r4629;
	or.b32  	%r4631, %r4587, %r4562;
	and.b32  	%r4632, %r4612, %r4631;
	and.b32  	%r4633, %r4587, %r4562;
	or.b32  	%r4634, %r4632, %r4633;
	add.s32 	%r4635, %r4630, %r4634;
	add.s32 	%r4636, %r4625, %r4537;
	add.s32 	%r4637, %r4635, %r4625;
	shf.l.wrap.b32 	%r4638, %r4636, %r4636, 26;
	shf.l.wrap.b32 	%r4639, %r4636, %r4636, 21;
	xor.b32  	%r4640, %r4638, %r4639;
	shf.l.wrap.b32 	%r4641, %r4636, %r4636, 7;
	xor.b32  	%r4642, %r4640, %r4641;
	and.b32  	%r4643, %r4636, %r4611;
	not.b32 	%r4644, %r4636;
	and.b32  	%r4645, %r4586, %r4644;
	or.b32  	%r4646, %r4643, %r4645;
	add.s32 	%r4647, %r4646, %r4561;
	add.s32 	%r4648, %r4647, %r4642;
	add.s32 	%r4649, %r4648, %r3218;
	add.s32 	%r4650, %r4649, 659060556;
	shf.l.wrap.b32 	%r4651, %r4637, %r4637, 30;
	shf.l.wrap.b32 	%r4652, %r4637, %r4637, 19;
	xor.b32  	%r4653, %r4651, %r4652;
	shf.l.wrap.b32 	%r4654, %r4637, %r4637, 10;
	xor.b32  	%r4655, %r4653, %r4654;
	or.b32  	%r4656, %r4612, %r4587;
	and.b32  	%r4657, %r4637, %r4656;
	and.b32  	%r4658, %r4612, %r4587;
	or.b32  	%r4659, %r4657, %r4658;
	add.s32 	%r4660, %r4655, %r4659;
	add.s32 	%r4661, %r4650, %r4562;
	add.s32 	%r4662, %r4660, %r4650;
	shf.l.wrap.b32 	%r4663, %r4661, %r4661, 26;
	shf.l.wrap.b32 	%r4664, %r4661, %r4661, 21;
	xor.b32  	%r4665, %r4663, %r4664;
	shf.l.wrap.b32 	%r4666, %r4661, %r4661, 7;
	xor.b32  	%r4667, %r4665, %r4666;
	and.b32  	%r4668, %r4661, %r4636;
	not.b32 	%r4669, %r4661;
	and.b32  	%r4670, %r4611, %r4669;
	or.b32  	%r4671, %r4668, %r4670;
	add.s32 	%r4672, %r4671, %r4586;
	add.s32 	%r4673, %r4672, %r4667;
	add.s32 	%r4674, %r4673, %r3231;
	add.s32 	%r4675, %r4674, 883997877;
	shf.l.wrap.b32 	%r4676, %r4662, %r4662, 30;
	shf.l.wrap.b32 	%r4677, %r4662, %r4662, 19;
	xor.b32  	%r4678, %r4676, %r4677;
	shf.l.wrap.b32 	%r4679, %r4662, %r4662, 10;
	xor.b32  	%r4680, %r4678, %r4679;
	or.b32  	%r4681, %r4637, %r4612;
	and.b32  	%r4682, %r4662, %r4681;
	and.b32  	%r4683, %r4637, %r4612;
	or.b32  	%r4684, %r4682, %r4683;
	add.s32 	%r4685, %r4680, %r4684;
	add.s32 	%r4686, %r4675, %r4587;
	add.s32 	%r4687, %r4685, %r4675;
	shf.l.wrap.b32 	%r4688, %r4686, %r4686, 26;
	shf.l.wrap.b32 	%r4689, %r4686, %r4686, 21;
	xor.b32  	%r4690, %r4688, %r4689;
	shf.l.wrap.b32 	%r4691, %r4686, %r4686, 7;
	xor.b32  	%r4692, %r4690, %r4691;
	and.b32  	%r4693, %r4686, %r4661;
	not.b32 	%r4694, %r4686;
	and.b32  	%r4695, %r4636, %r4694;
	or.b32  	%r4696, %r4693, %r4695;
	add.s32 	%r4697, %r4696, %r4611;
	add.s32 	%r4698, %r4697, %r4692;
	add.s32 	%r4699, %r4698, %r3244;
	add.s32 	%r4700, %r4699, 958139571;
	shf.l.wrap.b32 	%r4701, %r4687, %r4687, 30;
	shf.l.wrap.b32 	%r4702, %r4687, %r4687, 19;
	xor.b32  	%r4703, %r4701, %r4702;
	shf.l.wrap.b32 	%r4704, %r4687, %r4687, 10;
	xor.b32  	%r4705, %r4703, %r4704;
	or.b32  	%r4706, %r4662, %r4637;
	and.b32  	%r4707, %r4687, %r4706;
	and.b32  	%r4708, %r4662, %r4637;
	or.b32  	%r4709, %r4707, %r4708;
	add.s32 	%r4710, %r4705, %r4709;
	add.s32 	%r4711, %r4700, %r4612;
	add.s32 	%r4712, %r4710, %r4700;
	shf.l.wrap.b32 	%r4713, %r4711, %r4711, 26;
	shf.l.wrap.b32 	%r4714, %r4711, %r4711, 21;
	xor.b32  	%r4715, %r4713, %r4714;
	shf.l.wrap.b32 	%r4716, %r4711, %r4711, 7;
	xor.b32  	%r4717, %r4715, %r4716;
	and.b32  	%r4718, %r4711, %r4686;
	not.b32 	%r4719, %r4711;
	and.b32  	%r4720, %r4661, %r4719;
	or.b32  	%r4721, %r4718, %r4720;
	add.s32 	%r4722, %r4721, %r4636;
	add.s32 	%r4723, %r4722, %r4717;
	add.s32 	%r4724, %r4723, %r3257;
	add.s32 	%r4725, %r4724, 1322822218;
	shf.l.wrap.b32 	%r4726, %r4712, %r4712, 30;
	shf.l.wrap.b32 	%r4727, %r4712, %r4712, 19;
	xor.b32  	%r4728, %r4726, %r4727;
	shf.l.wrap.b32 	%r4729, %r4712, %r4712, 10;
	xor.b32  	%r4730, %r4728, %r4729;
	or.b32  	%r4731, %r4687, %r4662;
	and.b32  	%r4732, %r4712, %r4731;
	and.b32  	%r4733, %r4687, %r4662;
	or.b32  	%r4734, %r4732, %r4733;
	add.s32 	%r4735, %r4730, %r4734;
	add.s32 	%r4736, %r4725, %r4637;
	add.s32 	%r4737, %r4735, %r4725;
	shf.l.wrap.b32 	%r4738, %r4736, %r4736, 26;
	shf.l.wrap.b32 	%r4739, %r4736, %r4736, 21;
	xor.b32  	%r4740, %r4738, %r4739;
	shf.l.wrap.b32 	%r4741, %r4736, %r4736, 7;
	xor.b32  	%r4742, %r4740, %r4741;
	and.b32  	%r4743, %r4736, %r4711;
	not.b32 	%r4744, %r4736;
	and.b32  	%r4745, %r4686, %r4744;
	or.b32  	%r4746, %r4743, %r4745;
	add.s32 	%r4747, %r4746, %r4661;
	add.s32 	%r4748, %r4747, %r4742;
	add.s32 	%r4749, %r4748, %r3270;
	add.s32 	%r4750, %r4749, 1537002063;
	shf.l.wrap.b32 	%r4751, %r4737, %r4737, 30;
	shf.l.wrap.b32 	%r4752, %r4737, %r4737, 19;
	xor.b32  	%r4753, %r4751, %r4752;
	shf.l.wrap.b32 	%r4754, %r4737, %r4737, 10;
	xor.b32  	%r4755, %r4753, %r4754;
	or.b32  	%r4756, %r4712, %r4687;
	and.b32  	%r4757, %r4737, %r4756;
	and.b32  	%r4758, %r4712, %r4687;
	or.b32  	%r4759, %r4757, %r4758;
	add.s32 	%r4760, %r4755, %r4759;
	add.s32 	%r4761, %r4750, %r4662;
	add.s32 	%r4762, %r4760, %r4750;
	shf.l.wrap.b32 	%r4763, %r4761, %r4761, 26;
	shf.l.wrap.b32 	%r4764, %r4761, %r4761, 21;
	xor.b32  	%r4765, %r4763, %r4764;
	shf.l.wrap.b32 	%r4766, %r4761, %r4761, 7;
	xor.b32  	%r4767, %r4765, %r4766;
	and.b32  	%r4768, %r4761, %r4736;
	not.b32 	%r4769, %r4761;
	and.b32  	%r4770, %r4711, %r4769;
	or.b32  	%r4771, %r4768, %r4770;
	add.s32 	%r4772, %r4771, %r4686;
	add.s32 	%r4773, %r4772, %r4767;
	add.s32 	%r4774, %r4773, %r3283;
	add.s32 	%r4775, %r4774, 1747873779;
	shf.l.wrap.b32 	%r4776, %r4762, %r4762, 30;
	shf.l.wrap.b32 	%r4777, %r4762, %r4762, 19;
	xor.b32  	%r4778, %r4776, %r4777;
	shf.l.wrap.b32 	%r4779, %r4762, %r4762, 10;
	xor.b32  	%r4780, %r4778, %r4779;
	or.b32  	%r4781, %r4737, %r4712;
	and.b32  	%r4782, %r4762, %r4781;
	and.b32  	%r4783, %r4737, %r4712;
	or.b32  	%r4784, %r4782, %r4783;
	add.s32 	%r4785, %r4780, %r4784;
	add.s32 	%r4786, %r4775, %r4687;
	add.s32 	%r4787, %r4785, %r4775;
	shf.l.wrap.b32 	%r4788, %r4786, %r4786, 26;
	shf.l.wrap.b32 	%r4789, %r4786, %r4786, 21;
	xor.b32  	%r4790, %r4788, %r4789;
	shf.l.wrap.b32 	%r4791, %r4786, %r4786, 7;
	xor.b32  	%r4792, %r4790, %r4791;
	and.b32  	%r4793, %r4786, %r4761;
	not.b32 	%r4794, %r4786;
	and.b32  	%r4795, %r4736, %r4794;
	or.b32  	%r4796, %r4793, %r4795;
	add.s32 	%r4797, %r4796, %r4711;
	add.s32 	%r4798, %r4797, %r4792;
	add.s32 	%r4799, %r4798, %r3296;
	add.s32 	%r4800, %r4799, 1955562222;
	shf.l.wrap.b32 	%r4801, %r4787, %r4787, 30;
	shf.l.wrap.b32 	%r4802, %r4787, %r4787, 19;
	xor.b32  	%r4803, %r4801, %r4802;
	shf.l.wrap.b32 	%r4804, %r4787, %r4787, 10;
	xor.b32  	%r4805, %r4803, %r4804;
	or.b32  	%r4806, %r4762, %r4737;
	and.b32  	%r4807, %r4787, %r4806;
	and.b32  	%r4808, %r4762, %r4737;
	or.b32  	%r4809, %r4807, %r4808;
	add.s32 	%r4810, %r4805, %r4809;
	add.s32 	%r4811, %r4800, %r4712;
	add.s32 	%r4812, %r4810, %r4800;
	shf.l.wrap.b32 	%r4813, %r4811, %r4811, 26;
	shf.l.wrap.b32 	%r4814, %r4811, %r4811, 21;
	xor.b32  	%r4815, %r4813, %r4814;
	shf.l.wrap.b32 	%r4816, %r4811, %r4811, 7;
	xor.b32  	%r4817, %r4815, %r4816;
	and.b32  	%r4818, %r4811, %r4786;
	not.b32 	%r4819, %r4811;
	and.b32  	%r4820, %r4761, %r4819;
	or.b32  	%r4821, %r4818, %r4820;
	add.s32 	%r4822, %r4821, %r4736;
	add.s32 	%r4823, %r4822, %r4817;
	add.s32 	%r4824, %r4823, %r3309;
	add.s32 	%r4825, %r4824, 2024104815;
	shf.l.wrap.b32 	%r4826, %r4812, %r4812, 30;
	shf.l.wrap.b32 	%r4827, %r4812, %r4812, 19;
	xor.b32  	%r4828, %r4826, %r4827;
	shf.l.wrap.b32 	%r4829, %r4812, %r4812, 10;
	xor.b32  	%r4830, %r4828, %r4829;
	or.b32  	%r4831, %r4787, %r4762;
	and.b32  	%r4832, %r4812, %r4831;
	and.b32  	%r4833, %r4787, %r4762;
	or.b32  	%r4834, %r4832, %r4833;
	add.s32 	%r4835, %r4830, %r4834;
	add.s32 	%r4836, %r4825, %r4737;
	add.s32 	%r4837, %r4835, %r4825;
	shf.l.wrap.b32 	%r4838, %r4836, %r4836, 26;
	shf.l.wrap.b32 	%r4839, %r4836, %r4836, 21;
	xor.b32  	%r4840, %r4838, %r4839;
	shf.l.wrap.b32 	%r4841, %r4836, %r4836, 7;
	xor.b32  	%r4842, %r4840, %r4841;
	and.b32  	%r4843, %r4836, %r4811;
	not.b32 	%r4844, %r4836;
	and.b32  	%r4845, %r4786, %r4844;
	or.b32  	%r4846, %r4843, %r4845;
	add.s32 	%r4847, %r4846, %r4761;
	add.s32 	%r4848, %r4847, %r4842;
	add.s32 	%r4849, %r4848, %r3322;
	add.s32 	%r4850, %r4849, -2067236844;
	shf.l.wrap.b32 	%r4851, %r4837, %r4837, 30;
	shf.l.wrap.b32 	%r4852, %r4837, %r4837, 19;
	xor.b32  	%r4853, %r4851, %r4852;
	shf.l.wrap.b32 	%r4854, %r4837, %r4837, 10;
	xor.b32  	%r4855, %r4853, %r4854;
	or.b32  	%r4856, %r4812, %r4787;
	and.b32  	%r4857, %r4837, %r4856;
	and.b32  	%r4858, %r4812, %r4787;
	or.b32  	%r4859, %r4857, %r4858;
	add.s32 	%r4860, %r4855, %r4859;
	add.s32 	%r4861, %r4850, %r4762;
	add.s32 	%r4862, %r4860, %r4850;
	shf.l.wrap.b32 	%r4863, %r4861, %r4861, 26;
	shf.l.wrap.b32 	%r4864, %r4861, %r4861, 21;
	xor.b32  	%r4865, %r4863, %r4864;
	shf.l.wrap.b32 	%r4866, %r4861, %r4861, 7;
	xor.b32  	%r4867, %r4865, %r4866;
	and.b32  	%r4868, %r4861, %r4836;
	not.b32 	%r4869, %r4861;
	and.b32  	%r4870, %r4811, %r4869;
	or.b32  	%r4871, %r4868, %r4870;
	add.s32 	%r4872, %r4871, %r4786;
	add.s32 	%r4873, %r4872, %r4867;
	add.s32 	%r4874, %r4873, %r3335;
	add.s32 	%r4875, %r4874, -1933114872;
	shf.l.wrap.b32 	%r4876, %r4862, %r4862, 30;
	shf.l.wrap.b32 	%r4877, %r4862, %r4862, 19;
	xor.b32  	%r4878, %r4876, %r4877;
	shf.l.wrap.b32 	%r4879, %r4862, %r4862, 10;
	xor.b32  	%r4880, %r4878, %r4879;
	or.b32  	%r4881, %r4837, %r4812;
	and.b32  	%r4882, %r4862, %r4881;
	and.b32  	%r4883, %r4837, %r4812;
	or.b32  	%r4884, %r4882, %r4883;
	add.s32 	%r4885, %r4880, %r4884;
	add.s32 	%r4886, %r4875, %r4787;
	add.s32 	%r4887, %r4885, %r4875;
	shf.l.wrap.b32 	%r4888, %r4886, %r4886, 26;
	shf.l.wrap.b32 	%r4889, %r4886, %r4886, 21;
	xor.b32  	%r4890, %r4888, %r4889;
	shf.l.wrap.b32 	%r4891, %r4886, %r4886, 7;
	xor.b32  	%r4892, %r4890, %r4891;
	and.b32  	%r4893, %r4886, %r4861;
	not.b32 	%r4894, %r4886;
	and.b32  	%r4895, %r4836, %r4894;
	or.b32  	%r4896, %r4893, %r4895;
	add.s32 	%r4897, %r4896, %r4811;
	add.s32 	%r4898, %r4897, %r4892;
	add.s32 	%r4899, %r4898, %r3348;
	add.s32 	%r4900, %r4899, -1866530822;
	shf.l.wrap.b32 	%r4901, %r4887, %r4887, 30;
	shf.l.wrap.b32 	%r4902, %r4887, %r4887, 19;
	xor.b32  	%r4903, %r4901, %r4902;
	shf.l.wrap.b32 	%r4904, %r4887, %r4887, 10;
	xor.b32  	%r4905, %r4903, %r4904;
	or.b32  	%r4906, %r4862, %r4837;
	and.b32  	%r4907, %r4887, %r4906;
	and.b32  	%r4908, %r4862, %r4837;
	or.b32  	%r4909, %r4907, %r4908;
	add.s32 	%r4910, %r4905, %r4909;
	add.s32 	%r4911, %r4900, %r4812;
	add.s32 	%r4912, %r4910, %r4900;
	shf.l.wrap.b32 	%r4913, %r4911, %r4911, 26;
	shf.l.wrap.b32 	%r4914, %r4911, %r4911, 21;
	xor.b32  	%r4915, %r4913, %r4914;
	shf.l.wrap.b32 	%r4916, %r4911, %r4911, 7;
	xor.b32  	%r4917, %r4915, %r4916;
	and.b32  	%r4918, %r4911, %r4886;
	not.b32 	%r4919, %r4911;
	and.b32  	%r4920, %r4861, %r4919;
	or.b32  	%r4921, %r4918, %r4920;
	add.s32 	%r4922, %r4921, %r4836;
	add.s32 	%r4923, %r4922, %r4917;
	add.s32 	%r4924, %r4923, %r3361;
	add.s32 	%r4925, %r4924, -1538233109;
	shf.l.wrap.b32 	%r4926, %r4912, %r4912, 30;
	shf.l.wrap.b32 	%r4927, %r4912, %r4912, 19;
	xor.b32  	%r4928, %r4926, %r4927;
	shf.l.wrap.b32 	%r4929, %r4912, %r4912, 10;
	xor.b32  	%r4930, %r4928, %r4929;
	or.b32  	%r4931, %r4887, %r4862;
	and.b32  	%r4932, %r4912, %r4931;
	and.b32  	%r4933, %r4887, %r4862;
	or.b32  	%r4934, %r4932, %r4933;
	add.s32 	%r4935, %r4930, %r4934;
	add.s32 	%r4936, %r4925, %r4837;
	add.s32 	%r4937, %r4935, %r4925;
	shf.l.wrap.b32 	%r4938, %r4936, %r4936, 26;
	shf.l.wrap.b32 	%r4939, %r4936, %r4936, 21;
	xor.b32  	%r4940, %r4938, %r4939;
	shf.l.wrap.b32 	%r4941, %r4936, %r4936, 7;
	xor.b32  	%r4942, %r4940, %r4941;
	and.b32  	%r4943, %r4936, %r4911;
	not.b32 	%r4944, %r4936;
	and.b32  	%r4945, %r4886, %r4944;
	or.b32  	%r4946, %r4943, %r4945;
	add.s32 	%r4947, %r4946, %r4861;
	add.s32 	%r4948, %r4947, %r4942;
	add.s32 	%r4949, %r4948, %r3374;
	add.s32 	%r4950, %r4949, -1090935817;
	shf.l.wrap.b32 	%r4951, %r4937, %r4937, 30;
	shf.l.wrap.b32 	%r4952, %r4937, %r4937, 19;
	xor.b32  	%r4953, %r4951, %r4952;
	shf.l.wrap.b32 	%r4954, %r4937, %r4937, 10;
	xor.b32  	%r4955, %r4953, %r4954;
	or.b32  	%r4956, %r4912, %r4887;
	and.b32  	%r4957, %r4937, %r4956;
	and.b32  	%r4958, %r4912, %r4887;
	or.b32  	%r4959, %r4957, %r4958;
	add.s32 	%r4960, %r4955, %r4959;
	add.s32 	%r4961, %r4950, %r4862;
	add.s32 	%r4962, %r4960, %r4950;
	shf.l.wrap.b32 	%r4963, %r4961, %r4961, 26;
	shf.l.wrap.b32 	%r4964, %r4961, %r4961, 21;
	xor.b32  	%r4965, %r4963, %r4964;
	shf.l.wrap.b32 	%r4966, %r4961, %r4961, 7;
	xor.b32  	%r4967, %r4965, %r4966;
	and.b32  	%r4968, %r4961, %r4936;
	not.b32 	%r4969, %r4961;
	and.b32  	%r4970, %r4911, %r4969;
	or.b32  	%r4971, %r4968, %r4970;
	add.s32 	%r4972, %r4971, %r4886;
	add.s32 	%r4973, %r4972, %r4967;
	add.s32 	%r4974, %r4973, %r3387;
	add.s32 	%r4975, %r4974, -965641998;
	shf.l.wrap.b32 	%r4976, %r4962, %r4962, 30;
	shf.l.wrap.b32 	%r4977, %r4962, %r4962, 19;
	xor.b32  	%r4978, %r4976, %r4977;
	shf.l.wrap.b32 	%r4979, %r4962, %r4962, 10;
	xor.b32  	%r4980, %r4978, %r4979;
	or.b32  	%r4981, %r4937, %r4912;
	and.b32  	%r4982, %r4962, %r4981;
	and.b32  	%r4983, %r4937, %r4912;
	or.b32  	%r4984, %r4982, %r4983;
	add.s32 	%r4985, %r4980, %r4984;
	add.s32 	%r4986, %r4975, %r4887;
	add.s32 	%r4987, %r4985, %r4975;
	add.s32 	%r9872, %r9872, %r4987;
	add.s32 	%r9871, %r9871, %r4962;
	add.s32 	%r9870, %r9870, %r4937;
	add.s32 	%r9869, %r9869, %r4912;
	add.s32 	%r9868, %r9868, %r4986;
	add.s32 	%r9867, %r9867, %r4961;
	add.s32 	%r9866, %r9866, %r4936;
	add.s32 	%r9865, %r9865, %r4911;
	ld.local.u64 	%rd77, [%rd1+104];
	add.s64 	%rd78, %rd77, 512;
	st.local.u64 	[%rd1+104], %rd78;
	mov.b32 	%r9855, 0;
	st.local.u32 	[%rd1+96], %r9855;
$L__BB0_10:
	add.s64 	%rd115, %rd115, 1;
	setp.ne.s64 	%p6, %rd115, 8;
	@%p6 bra 	$L__BB0_8;
	st.local.v2.u32 	[%rd1], {%r9872, %r9871};
	st.local.v2.u32 	[%rd1+8], {%r9870, %r9869};
	st.local.v2.u32 	[%rd1+16], {%r9868, %r9867};
	st.local.v2.u32 	[%rd1+24], {%r9866, %r9865};
	cvt.u64.u32 	%rd7, %r9855;
	setp.lt.u32 	%p7, %r9855, 56;
	add.s64 	%rd79, %rd1, %rd7;
	mov.b16 	%rs113, 128;
	st.local.u8 	[%rd79+32], %rs113;
	add.s64 	%rd119, %rd7, 1;
	selp.b64 	%rd9, 56, 64, %p7;
	setp.ge.u64 	%p8, %rd119, %rd9;
	@%p8 bra 	$L__BB0_23;
	not.b64 	%rd10, %rd7;
	sub.s64 	%rd80, %rd9, %rd7;
	add.s64 	%rd81, %rd80, -2;
	and.b64  	%rd11, %rd10, 7;
	setp.lt.u64 	%p9, %rd81, 7;
	mov.u64 	%rd120, %rd7;
	@%p9 bra 	$L__BB0_15;
	add.s64 	%rd83, %rd9, %rd10;
	sub.s64 	%rd12, %rd83, %rd11;
	mov.b64 	%rd118, 0;
	mov.u64 	%rd120, %rd7;
$L__BB0_14:
	.pragma "nounroll";
	add.s64 	%rd84, %rd1, %rd120;
	mov.b16 	%rs114, 0;
	st.local.u8 	[%rd84+33], %rs114;
	add.s64 	%rd85, %rd1, %rd119;
	st.local.u8 	[%rd85+33], %rs114;
	st.local.u8 	[%rd85+34], %rs114;
	st.local.u8 	[%rd85+35], %rs114;
	st.local.u8 	[%rd85+36], %rs114;
	st.local.u8 	[%rd85+37], %rs114;
	st.local.u8 	[%rd85+38], %rs114;
	add.s64 	%rd120, %rd119, 7;
	st.local.u8 	[%rd85+39], %rs114;
	add.s64 	%rd119, %rd119, 8;
	add.s64 	%rd118, %rd118, 8;
	setp.ne.s64 	%p10, %rd118, %rd12;
	@%p10 bra 	$L__BB0_14;
$L__BB0_15:
	setp.eq.s64 	%p11, %rd11, 0;
	@%p11 bra 	$L__BB0_23;
	setp.lt.u64 	%p12, %rd11, 4;
	@%p12 bra 	$L__BB0_18;
	add.s64 	%rd86, %rd1, %rd120;
	mov.b16 	%rs115, 0;
	st.local.u8 	[%rd86+33], %rs115;
	add.s64 	%rd87, %rd1, %rd119;
	st.local.u8 	[%rd87+33], %rs115;
	st.local.u8 	[%rd87+34], %rs115;
	st.local.u8 	[%rd87+35], %rs115;
	add.s64 	%rd120, %rd119, 3;
	add.s64 	%rd119, %rd119, 4;
$L__BB0_18:
	and.b64  	%rd88, %rd10, 3;
	setp.eq.s64 	%p13, %rd88, 0;
	@%p13 bra 	$L__BB0_23;
	setp.eq.s64 	%p14, %rd88, 1;
	@%p14 bra 	$L__BB0_21;
	add.s64 	%rd89, %rd1, %rd120;
	mov.b16 	%rs116, 0;
	st.local.u8 	[%rd89+33], %rs116;
	add.s64 	%rd90, %rd1, %rd119;
	st.local.u8 	[%rd90+33], %rs116;
	add.s64 	%rd120, %rd119, 1;
$L__BB0_21:
	and.b64  	%rd91, %rd7, 1;
	setp.eq.b64 	%p15, %rd91, 1;
	@%p15 bra 	$L__BB0_23;
	add.s64 	%rd92, %rd1, %rd120;
	mov.b16 	%rs117, 0;
	st.local.u8 	[%rd92+33], %rs117;
$L__BB0_23:
	ld.local.u32 	%r56, [%rd1+96];
	setp.gt.u32 	%p16, %r56, 55;
	ld.local.u8 	%rs1, [%rd1+32];
	@%p16 bra 	$L__BB0_25;
	ld.local.u8 	%r4988, [%rd1+33];
	ld.local.v2.u8 	{%rs118, %rs119}, [%rd1+34];
	ld.local.u32 	%r4989, [%rd1+36];
	bfe.u32 	%r4990, %r4989, 0, 8;
	bfe.u32 	%r4991, %r4989, 8, 8;
	bfe.u32 	%r4992, %r4989, 16, 8;
	cvt.u16.u32 	%rs120, %r4992;
	ld.local.v2.b32 	{%r4993, %r4994}, [%rd1+40];
	bfe.u32 	%r4995, %r4994, 16, 8;
	cvt.u16.u32 	%rs121, %r4995;
	bfe.u32 	%r4996, %r4994, 8, 8;
	bfe.u32 	%r4997, %r4994, 0, 8;
	bfe.u32 	%r4998, %r4993, 16, 8;
	cvt.u16.u32 	%rs122, %r4998;
	bfe.u32 	%r4999, %r4993, 8, 8;
	bfe.u32 	%r5000, %r4993, 0, 8;
	ld.local.v2.b32 	{%r5001, %r5002}, [%rd1+48];
	bfe.u32 	%r5003, %r5002, 16, 8;
	cvt.u16.u32 	%rs123, %r5003;
	bfe.u32 	%r5004, %r5002, 8, 8;
	bfe.u32 	%r5005, %r5002, 0, 8;
	bfe.u32 	%r5006, %r5001, 16, 8;
	cvt.u16.u32 	%rs124, %r5006;
	bfe.u32 	%r5007, %r5001, 8, 8;
	bfe.u32 	%r5008, %r5001, 0, 8;
	ld.local.v2.b32 	{%r5009, %r5010}, [%rd1+56];
	bfe.u32 	%r5011, %r5010, 16, 8;
	cvt.u16.u32 	%rs125, %r5011;
	bfe.u32 	%r5012, %r5010, 8, 8;
	bfe.u32 	%r5013, %r5010, 0, 8;
	bfe.u32 	%r5014, %r5009, 16, 8;
	cvt.u16.u32 	%rs126, %r5014;
	bfe.u32 	%r5015, %r5009, 8, 8;
	bfe.u32 	%r5016, %r5009, 0, 8;
	ld.local.v2.b32 	{%r5017, %r5018}, [%rd1+64];
	bfe.u32 	%r5019, %r5018, 16, 8;
	cvt.u16.u32 	%rs127, %r5019;
	bfe.u32 	%r5020, %r5018, 8, 8;
	bfe.u32 	%r5021, %r5018, 0, 8;
	bfe.u32 	%r5022, %r5017, 16, 8;
	cvt.u16.u32 	%rs128, %r5022;
	bfe.u32 	%r5023, %r5017, 8, 8;
	bfe.u32 	%r5024, %r5017, 0, 8;
	ld.local.v2.b32 	{%r5025, %r5026}, [%rd1+72];
	bfe.u32 	%r5027, %r5026, 16, 8;
	cvt.u16.u32 	%rs129, %r5027;
	bfe.u32 	%r5028, %r5026, 8, 8;
	bfe.u32 	%r5029, %r5026, 0, 8;
	bfe.u32 	%r5030, %r5025, 16, 8;
	cvt.u16.u32 	%rs130, %r5030;
	bfe.u32 	%r5031, %r5025, 8, 8;
	bfe.u32 	%r5032, %r5025, 0, 8;
	ld.local.v2.b32 	{%r5033, %r5034}, [%rd1+80];
	bfe.u32 	%r5035, %r5034, 16, 8;
	cvt.u16.u32 	%rs131, %r5035;
	bfe.u32 	%r5036, %r5034, 8, 8;
	bfe.u32 	%r5037, %r5034, 0, 8;
	bfe.u32 	%r5038, %r5033, 16, 8;
	cvt.u16.u32 	%rs132, %r5038;
	bfe.u32 	%r5039, %r5033, 8, 8;
	bfe.u32 	%r5040, %r5033, 0, 8;
	cvt.u32.u16 	%r5041, %rs1;
	shl.b32 	%r5042, %r5041, 24;
	shl.b32 	%r5043, %r4988, 16;
	or.b32  	%r5044, %r5043, %r5042;
	mul.wide.u16 	%r5045, %rs118, 256;
	or.b32  	%r5046, %r5044, %r5045;
	cvt.u32.u16 	%r5047, %rs119;
	or.b32  	%r9881, %r5046, %r5047;
	shl.b32 	%r5048, %r4990, 24;
	shl.b32 	%r5049, %r4991, 16;
	and.b32  	%r5050, %r5049, 16711680;
	or.b32  	%r5051, %r5050, %r5048;
	and.b16  	%rs133, %rs120, 255;
	mul.wide.u16 	%r5052, %rs133, 256;
	or.b32  	%r5053, %r5051, %r5052;
	bfe.u32 	%r5054, %r4989, 24, 8;
	or.b32  	%r9882, %r5053, %r5054;
	shl.b32 	%r5055, %r5000, 24;
	shl.b32 	%r5056, %r4999, 16;
	and.b32  	%r5057, %r5056, 16711680;
	or.b32  	%r5058, %r5057, %r5055;
	and.b16  	%rs134, %rs122, 255;
	mul.wide.u16 	%r5059, %rs134, 256;
	or.b32  	%r5060, %r5058, %r5059;
	bfe.u32 	%r5061, %r4993, 24, 8;
	or.b32  	%r9883, %r5060, %r5061;
	shl.b32 	%r5062, %r4997, 24;
	shl.b32 	%r5063, %r4996, 16;
	and.b32  	%r5064, %r5063, 16711680;
	or.b32  	%r5065, %r5064, %r5062;
	and.b16  	%rs135, %rs121, 255;
	mul.wide.u16 	%r5066, %rs135, 256;
	or.b32  	%r5067, %r5065, %r5066;
	bfe.u32 	%r5068, %r4994, 24, 8;
	or.b32  	%r9884, %r5067, %r5068;
	shl.b32 	%r5069, %r5008, 24;
	shl.b32 	%r5070, %r5007, 16;
	and.b32  	%r5071, %r5070, 16711680;
	or.b32  	%r5072, %r5071, %r5069;
	and.b16  	%rs136, %rs124, 255;
	mul.wide.u16 	%r5073, %rs136, 256;
	or.b32  	%r5074, %r5072, %r5073;
	bfe.u32 	%r5075, %r5001, 24, 8;
	or.b32  	%r9885, %r5074, %r5075;
	shl.b32 	%r5076, %r5005, 24;
	shl.b32 	%r5077, %r5004, 16;
	and.b32  	%r5078, %r5077, 16711680;
	or.b32  	%r5079, %r5078, %r5076;
	and.b16  	%rs137, %rs123, 255;
	mul.wide.u16 	%r5080, %rs137, 256;
	or.b32  	%r5081, %r5079, %r5080;
	bfe.u32 	%r5082, %r5002, 24, 8;
	or.b32  	%r9886, %r5081, %r5082;
	shl.b32 	%r5083, %r5016, 24;
	shl.b32 	%r5084, %r5015, 16;
	and.b32  	%r5085, %r5084, 16711680;
	or.b32  	%r5086, %r5085, %r5083;
	and.b16  	%rs138, %rs126, 255;
	mul.wide.u16 	%r5087, %rs138, 256;
	or.b32  	%r5088, %r5086, %r5087;
	bfe.u32 	%r5089, %r5009, 24, 8;
	or.b32  	%r9887, %r5088, %r5089;
	shl.b32 	%r5090, %r5013, 24;
	shl.b32 	%r5091, %r5012, 16;
	and.b32  	%r5092, %r5091, 16711680;
	or.b32  	%r5093, %r5092, %r5090;
	and.b16  	%rs139, %rs125, 255;
	mul.wide.u16 	%r5094, %rs139, 256;
	or.b32  	%r5095, %r5093, %r5094;
	bfe.u32 	%r5096, %r5010, 24, 8;
	or.b32  	%r9888, %r5095, %r5096;
	shl.b32 	%r5097, %r5024, 24;
	shl.b32 	%r5098, %r5023, 16;
	and.b32  	%r5099, %r5098, 16711680;
	or.b32  	%r5100, %r5099, %r5097;
	and.b16  	%rs140, %rs128, 255;
	mul.wide.u16 	%r5101, %rs140, 256;
	or.b32  	%r5102, %r5100, %r5101;
	bfe.u32 	%r5103, %r5017, 24, 8;
	or.b32  	%r9889, %r5102, %r5103;
	shl.b32 	%r5104, %r5021, 24;
	shl.b32 	%r5105, %r5020, 16;
	and.b32  	%r5106, %r5105, 16711680;
	or.b32  	%r5107, %r5106, %r5104;
	and.b16  	%rs141, %rs127, 255;
	mul.wide.u16 	%r5108, %rs141, 256;
	or.b32  	%r5109, %r5107, %r5108;
	bfe.u32 	%r5110, %r5018, 24, 8;
	or.b32  	%r9890, %r5109, %r5110;
	shl.b32 	%r5111, %r5032, 24;
	shl.b32 	%r5112, %r5031, 16;
	and.b32  	%r5113, %r5112, 16711680;
	or.b32  	%r5114, %r5113, %r5111;
	and.b16  	%rs142, %rs130, 255;
	mul.wide.u16 	%r5115, %rs142, 256;
	or.b32  	%r5116, %r5114, %r5115;
	bfe.u32 	%r5117, %r5025, 24, 8;
	or.b32  	%r9891, %r5116, %r5117;
	shl.b32 	%r5118, %r5029, 24;
	shl.b32 	%r5119, %r5028, 16;
	and.b32  	%r5120, %r5119, 16711680;
	or.b32  	%r5121, %r5120, %r5118;
	and.b16  	%rs143, %rs129, 255;
	mul.wide.u16 	%r5122, %rs143, 256;
	or.b32  	%r5123, %r5121, %r5122;
	bfe.u32 	%r5124, %r5026, 24, 8;
	or.b32  	%r9892, %r5123, %r5124;
	shl.b32 	%r5125, %r5040, 24;
	shl.b32 	%r5126, %r5039, 16;
	and.b32  	%r5127, %r5126, 16711680;
	or.b32  	%r5128, %r5127, %r5125;
	and.b16  	%rs144, %rs132, 255;
	mul.wide.u16 	%r5129, %rs144, 256;
	or.b32  	%r5130, %r5128, %r5129;
	bfe.u32 	%r5131, %r5033, 24, 8;
	or.b32  	%r9893, %r5130, %r5131;
	shl.b32 	%r5132, %r5037, 24;
	shl.b32 	%r5133, %r5036, 16;
	and.b32  	%r5134, %r5133, 16711680;
	or.b32  	%r5135, %r5134, %r5132;
	and.b16  	%rs145, %rs131, 255;
	mul.wide.u16 	%r5136, %rs145, 256;
	or.b32  	%r5137, %r5135, %r5136;
	bfe.u32 	%r5138, %r5034, 24, 8;
	or.b32  	%r9894, %r5137, %r5138;
	bra.uni 	$L__BB0_26;
$L__BB0_25:
	cvt.u32.u16 	%r5140, %rs1;
	shl.b32 	%r5141, %r5140, 24;
	ld.local.u8 	%r5142, [%rd1+33];
	shl.b32 	%r5143, %r5142, 16;
	or.b32  	%r5144, %r5143, %r5141;
	ld.local.v2.u8 	{%rs146, %rs147}, [%rd1+34];
	mul.wide.u16 	%r5145, %rs146, 256;
	or.b32  	%r5146, %r5144, %r5145;
	cvt.u32.u16 	%r5147, %rs147;
	or.b32  	%r5148, %r5146, %r5147;
	ld.local.u32 	%r5149, [%rd1+36];
	bfe.u32 	%r5150, %r5149, 0, 8;
	bfe.u32 	%r5151, %r5149, 8, 8;
	bfe.u32 	%r5152, %r5149, 16, 8;
	cvt.u16.u32 	%rs148, %r5152;
	shl.b32 	%r5153, %r5150, 24;
	shl.b32 	%r5154, %r5151, 16;
	and.b32  	%r5155, %r5154, 16711680;
	or.b32  	%r5156, %r5155, %r5153;
	and.b16  	%rs149, %rs148, 255;
	mul.wide.u16 	%r5157, %rs149, 256;
	or.b32  	%r5158, %r5156, %r5157;
	bfe.u32 	%r5159, %r5149, 24, 8;
	or.b32  	%r5160, %r5158, %r5159;
	ld.local.v2.b32 	{%r5161, %r5162}, [%rd1+40];
	bfe.u32 	%r5163, %r5162, 16, 8;
	cvt.u16.u32 	%rs150, %r5163;
	bfe.u32 	%r5164, %r5162, 8, 8;
	bfe.u32 	%r5165, %r5162, 0, 8;
	bfe.u32 	%r5166, %r5161, 16, 8;
	cvt.u16.u32 	%rs151, %r5166;
	bfe.u32 	%r5167, %r5161, 8, 8;
	bfe.u32 	%r5168, %r5161, 0, 8;
	shl.b32 	%r5169, %r5168, 24;
	shl.b32 	%r5170, %r5167, 16;
	and.b32  	%r5171, %r5170, 16711680;
	or.b32  	%r5172, %r5171, %r5169;
	and.b16  	%rs152, %rs151, 255;
	mul.wide.u16 	%r5173, %rs152, 256;
	or.b32  	%r5174, %r5172, %r5173;
	bfe.u32 	%r5175, %r5161, 24, 8;
	or.b32  	%r5176, %r5174, %r5175;
	shl.b32 	%r5177, %r5165, 24;
	shl.b32 	%r5178, %r5164, 16;
	and.b32  	%r5179, %r5178, 16711680;
	or.b32  	%r5180, %r5179, %r5177;
	and.b16  	%rs153, %rs150, 255;
	mul.wide.u16 	%r5181, %rs153, 256;
	or.b32  	%r5182, %r5180, %r5181;
	bfe.u32 	%r5183, %r5162, 24, 8;
	or.b32  	%r5184, %r5182, %r5183;
	ld.local.v2.b32 	{%r5185, %r5186}, [%rd1+48];
	bfe.u32 	%r5187, %r5186, 16, 8;
	cvt.u16.u32 	%rs154, %r5187;
	bfe.u32 	%r5188, %r5186, 8, 8;
	bfe.u32 	%r5189, %r5186, 0, 8;
	bfe.u32 	%r5190, %r5185, 16, 8;
	cvt.u16.u32 	%rs155, %r5190;
	bfe.u32 	%r5191, %r5185, 8, 8;
	bfe.u32 	%r5192, %r5185, 0, 8;
	shl.b32 	%r5193, %r5192, 24;
	shl.b32 	%r5194, %r5191, 16;
	and.b32  	%r5195, %r5194, 16711680;
	or.b32  	%r5196, %r5195, %r5193;
	and.b16  	%rs156, %rs155, 255;
	mul.wide.u16 	%r5197, %rs156, 256;
	or.b32  	%r5198, %r5196, %r5197;
	bfe.u32 	%r5199, %r5185, 24, 8;
	or.b32  	%r5200, %r5198, %r5199;
	shl.b32 	%r5201, %r5189, 24;
	shl.b32 	%r5202, %r5188, 16;
	and.b32  	%r5203, %r5202, 16711680;
	or.b32  	%r5204, %r5203, %r5201;
	and.b16  	%rs157, %rs154, 255;
	mul.wide.u16 	%r5205, %rs157, 256;
	or.b32  	%r5206, %r5204, %r5205;
	bfe.u32 	%r5207, %r5186, 24, 8;
	or.b32  	%r5208, %r5206, %r5207;
	ld.local.v2.b32 	{%r5209, %r5210}, [%rd1+56];
	bfe.u32 	%r5211, %r5210, 16, 8;
	cvt.u16.u32 	%rs158, %r5211;
	bfe.u32 	%r5212, %r5210, 8, 8;
	bfe.u32 	%r5213, %r5210, 0, 8;
	bfe.u32 	%r5214, %r5209, 16, 8;
	cvt.u16.u32 	%rs159, %r5214;
	bfe.u32 	%r5215, %r5209, 8, 8;
	bfe.u32 	%r5216, %r5209, 0, 8;
	shl.b32 	%r5217, %r5216, 24;
	shl.b32 	%r5218, %r5215, 16;
	and.b32  	%r5219, %r5218, 16711680;
	or.b32  	%r5220, %r5219, %r5217;
	and.b16  	%rs160, %rs159, 255;
	mul.wide.u16 	%r5221, %rs160, 256;
	or.b32  	%r5222, %r5220, %r5221;
	bfe.u32 	%r5223, %r5209, 24, 8;
	or.b32  	%r5224, %r5222, %r5223;
	shl.b32 	%r5225, %r5213, 24;
	shl.b32 	%r5226, %r5212, 16;
	and.b32  	%r5227, %r5226, 16711680;
	or.b32  	%r5228, %r5227, %r5225;
	and.b16  	%rs161, %rs158, 255;
	mul.wide.u16 	%r5229, %rs161, 256;
	or.b32  	%r5230, %r5228, %r5229;
	bfe.u32 	%r5231, %r5210, 24, 8;
	or.b32  	%r5232, %r5230, %r5231;
	ld.local.v2.b32 	{%r5233, %r5234}, [%rd1+64];
	bfe.u32 	%r5235, %r5234, 16, 8;
	cvt.u16.u32 	%rs162, %r5235;
	bfe.u32 	%r5236, %r5234, 8, 8;
	bfe.u32 	%r5237, %r5234, 0, 8;
	bfe.u32 	%r5238, %r5233, 16, 8;
	cvt.u16.u32 	%rs163, %r5238;
	bfe.u32 	%r5239, %r5233, 8, 8;
	bfe.u32 	%r5240, %r5233, 0, 8;
	shl.b32 	%r5241, %r5240, 24;
	shl.b32 	%r5242, %r5239, 16;
	and.b32  	%r5243, %r5242, 16711680;
	or.b32  	%r5244, %r5243, %r5241;
	and.b16  	%rs164, %rs163, 255;
	mul.wide.u16 	%r5245, %rs164, 256;
	or.b32  	%r5246, %r5244, %r5245;
	bfe.u32 	%r5247, %r5233, 24, 8;
	or.b32  	%r5248, %r5246, %r5247;
	shl.b32 	%r5249, %r5237, 24;
	shl.b32 	%r5250, %r5236, 16;
	and.b32  	%r5251, %r5250, 16711680;
	or.b32  	%r5252, %r5251, %r5249;
	and.b16  	%rs165, %rs162, 255;
	mul.wide.u16 	%r5253, %rs165, 256;
	or.b32  	%r5254, %r5252, %r5253;
	bfe.u32 	%r5255, %r5234, 24, 8;
	or.b32  	%r5256, %r5254, %r5255;
	ld.local.v2.b32 	{%r5257, %r5258}, [%rd1+72];
	bfe.u32 	%r5259, %r5258, 16, 8;
	cvt.u16.u32 	%rs166, %r5259;
	bfe.u32 	%r5260, %r5258, 8, 8;
	bfe.u32 	%r5261, %r5258, 0, 8;
	bfe.u32 	%r5262, %r5257, 16, 8;
	cvt.u16.u32 	%rs167, %r5262;
	bfe.u32 	%r5263, %r5257, 8, 8;
	bfe.u32 	%r5264, %r5257, 0, 8;
	shl.b32 	%r5265, %r5264, 24;
	shl.b32 	%r5266, %r5263, 16;
	and.b32  	%r5267, %r5266, 16711680;
	or.b32  	%r5268, %r5267, %r5265;
	and.b16  	%rs168, %rs167, 255;
	mul.wide.u16 	%r5269, %rs168, 256;
	or.b32  	%r5270, %r5268, %r5269;
	bfe.u32 	%r5271, %r5257, 24, 8;
	or.b32  	%r5272, %r5270, %r5271;
	shl.b32 	%r5273, %r5261, 24;
	shl.b32 	%r5274, %r5260, 16;
	and.b32  	%r5275, %r5274, 16711680;
	or.b32  	%r5276, %r5275, %r5273;
	and.b16  	%rs169, %rs166, 255;
	mul.wide.u16 	%r5277, %rs169, 256;
	or.b32  	%r5278, %r5276, %r5277;
	bfe.u32 	%r5279, %r5258, 24, 8;
	or.b32  	%r5280, %r5278, %r5279;
	ld.local.v2.b32 	{%r5281, %r5282}, [%rd1+80];
	bfe.u32 	%r5283, %r5282, 16, 8;
	cvt.u16.u32 	%rs170, %r5283;
	bfe.u32 	%r5284, %r5282, 8, 8;
	bfe.u32 	%r5285, %r5282, 0, 8;
	bfe.u32 	%r5286, %r5281, 16, 8;
	cvt.u16.u32 	%rs171, %r5286;
	bfe.u32 	%r5287, %r5281, 8, 8;
	bfe.u32 	%r5288, %r5281, 0, 8;
	shl.b32 	%r5289, %r5288, 24;
	shl.b32 	%r5290, %r5287, 16;
	and.b32  	%r5291, %r5290, 16711680;
	or.b32  	%r5292, %r5291, %r5289;
	and.b16  	%rs172, %rs171, 255;
	mul.wide.u16 	%r5293, %rs172, 256;
	or.b32  	%r5294, %r5292, %r5293;
	bfe.u32 	%r5295, %r5281, 24, 8;
	or.b32  	%r5296, %r5294, %r5295;
	shl.b32 	%r5297, %r5285, 24;
	shl.b32 	%r5298, %r5284, 16;
	and.b32  	%r5299, %r5298, 16711680;
	or.b32  	%r5300, %r5299, %r5297;
	and.b16  	%rs173, %rs170, 255;
	mul.wide.u16 	%r5301, %rs173, 256;
	or.b32  	%r5302, %r5300, %r5301;
	bfe.u32 	%r5303, %r5282, 24, 8;
	or.b32  	%r5304, %r5302, %r5303;
	ld.local.v2.b32 	{%r5305, %r5306}, [%rd1+88];
	bfe.u32 	%r5307, %r5306, 16, 8;
	cvt.u16.u32 	%rs174, %r5307;
	bfe.u32 	%r5308, %r5306, 8, 8;
	bfe.u32 	%r5309, %r5306, 0, 8;
	bfe.u32 	%r5310, %r5305, 16, 8;
	cvt.u16.u32 	%rs175, %r5310;
	bfe.u32 	%r5311, %r5305, 8, 8;
	bfe.u32 	%r5312, %r5305, 0, 8;
	shl.b32 	%r5313, %r5312, 24;
	shl.b32 	%r5314, %r5311, 16;
	and.b32  	%r5315, %r5314, 16711680;
	or.b32  	%r5316, %r5315, %r5313;
	and.b16  	%rs176, %rs175, 255;
	mul.wide.u16 	%r5317, %rs176, 256;
	or.b32  	%r5318, %r5316, %r5317;
	bfe.u32 	%r5319, %r5305, 24, 8;
	or.b32  	%r5320, %r5318, %r5319;
	shl.b32 	%r5321, %r5309, 24;
	shl.b32 	%r5322, %r5308, 16;
	and.b32  	%r5323, %r5322, 16711680;
	or.b32  	%r5324, %r5323, %r5321;
	and.b16  	%rs177, %rs174, 255;
	mul.wide.u16 	%r5325, %rs177, 256;
	or.b32  	%r5326, %r5324, %r5325;
	bfe.u32 	%r5327, %r5306, 24, 8;
	or.b32  	%r5328, %r5326, %r5327;
	shf.l.wrap.b32 	%r5329, %r5160, %r5160, 25;
	shf.l.wrap.b32 	%r5330, %r5158, %r5160, 14;
	xor.b32  	%r5331, %r5329, %r5330;
	shr.u32 	%r5332, %r5160, 3;
	xor.b32  	%r5333, %r5331, %r5332;
	shf.l.wrap.b32 	%r5334, %r5318, %r5320, 15;
	shf.l.wrap.b32 	%r5335, %r5318, %r5320, 13;
	xor.b32  	%r5336, %r5334, %r5335;
	shr.u32 	%r5337, %r5318, 10;
	xor.b32  	%r5338, %r5336, %r5337;
	add.s32 	%r5339, %r5333, %r5148;
	add.s32 	%r5340, %r5339, %r5256;
	add.s32 	%r5341, %r5340, %r5338;
	shf.l.wrap.b32 	%r5342, %r5176, %r5176, 25;
	shf.l.wrap.b32 	%r5343, %r5174, %r5176, 14;
	xor.b32  	%r5344, %r5342, %r5343;
	shr.u32 	%r5345, %r5176, 3;
	xor.b32  	%r5346, %r5344, %r5345;
	shf.l.wrap.b32 	%r5347, %r5326, %r5328, 15;
	shf.l.wrap.b32 	%r5348, %r5326, %r5328, 13;
	xor.b32  	%r5349, %r5347, %r5348;
	shr.u32 	%r5350, %r5326, 10;
	xor.b32  	%r5351, %r5349, %r5350;
	add.s32 	%r5352, %r5346, %r5160;
	add.s32 	%r5353, %r5352, %r5272;
	add.s32 	%r5354, %r5353, %r5351;
	shf.l.wrap.b32 	%r5355, %r5184, %r5184, 25;
	shf.l.wrap.b32 	%r5356, %r5182, %r5184, 14;
	xor.b32  	%r5357, %r5355, %r5356;
	shr.u32 	%r5358, %r5184, 3;
	xor.b32  	%r5359, %r5357, %r5358;
	shf.l.wrap.b32 	%r5360, %r5341, %r5341, 15;
	shf.l.wrap.b32 	%r5361, %r5341, %r5341, 13;
	xor.b32  	%r5362, %r5360, %r5361;
	shr.u32 	%r5363, %r5341, 10;
	xor.b32  	%r5364, %r5362, %r5363;
	add.s32 	%r5365, %r5359, %r5176;
	add.s32 	%r5366, %r5365, %r5280;
	add.s32 	%r5367, %r5366, %r5364;
	shf.l.wrap.b32 	%r5368, %r5200, %r5200, 25;
	shf.l.wrap.b32 	%r5369, %r5198, %r5200, 14;
	xor.b32  	%r5370, %r5368, %r5369;
	shr.u32 	%r5371, %r5200, 3;
	xor.b32  	%r5372, %r5370, %r5371;
	shf.l.wrap.b32 	%r5373, %r5354, %r5354, 15;
	shf.l.wrap.b32 	%r5374, %r5354, %r5354, 13;
	xor.b32  	%r5375, %r5373, %r5374;
	shr.u32 	%r5376, %r5354, 10;
	xor.b32  	%r5377, %r5375, %r5376;
	add.s32 	%r5378, %r5372, %r5184;
	add.s32 	%r5379, %r5378, %r5296;
	add.s32 	%r5380, %r5379, %r5377;
	shf.l.wrap.b32 	%r5381, %r5208, %r5208, 25;
	shf.l.wrap.b32 	%r5382, %r5206, %r5208, 14;
	xor.b32  	%r5383, %r5381, %r5382;
	shr.u32 	%r5384, %r5208, 3;
	xor.b32  	%r5385, %r5383, %r5384;
	shf.l.wrap.b32 	%r5386, %r5367, %r5367, 15;
	shf.l.wrap.b32 	%r5387, %r5367, %r5367, 13;
	xor.b32  	%r5388, %r5386, %r5387;
	shr.u32 	%r5389, %r5367, 10;
	xor.b32  	%r5390, %r5388, %r5389;
	add.s32 	%r5391, %r5385, %r5200;
	add.s32 	%r5392, %r5391, %r5304;
	add.s32 	%r5393, %r5392, %r5390;
	shf.l.wrap.b32 	%r5394, %r5224, %r5224, 25;
	shf.l.wrap.b32 	%r5395, %r5222, %r5224, 14;
	xor.b32  	%r5396, %r5394, %r5395;
	shr.u32 	%r5397, %r5224, 3;
	xor.b32  	%r5398, %r5396, %r5397;
	shf.l.wrap.b32 	%r5399, %r5380, %r5380, 15;
	shf.l.wrap.b32 	%r5400, %r5380, %r5380, 13;
	xor.b32  	%r5401, %r5399, %r5400;
	shr.u32 	%r5402, %r5380, 10;
	xor.b32  	%r5403, %r5401, %r5402;
	add.s32 	%r5404, %r5398, %r5208;
	add.s32 	%r5405, %r5404, %r5320;
	add.s32 	%r5406, %r5405, %r5403;
	shf.l.wrap.b32 	%r5407, %r5232, %r5232, 25;
	shf.l.wrap.b32 	%r5408, %r5230, %r5232, 14;
	xor.b32  	%r5409, %r5407, %r5408;
	shr.u32 	%r5410, %r5232, 3;
	xor.b32  	%r5411, %r5409, %r5410;
	shf.l.wrap.b32 	%r5412, %r5393, %r5393, 15;
	shf.l.wrap.b32 	%r5413, %r5393, %r5393, 13;
	xor.b32  	%r5414, %r5412, %r5413;
	shr.u32 	%r5415, %r5393, 10;
	xor.b32  	%r5416, %r5414, %r5415;
	add.s32 	%r5417, %r5411, %r5224;
	add.s32 	%r5418, %r5417, %r5328;
	add.s32 	%r5419, %r5418, %r5416;
	shf.l.wrap.b32 	%r5420, %r5248, %r5248, 25;
	shf.l.wrap.b32 	%r5421, %r5246, %r5248, 14;
	xor.b32  	%r5422, %r5420, %r5421;
	shr.u32 	%r5423, %r5248, 3;
	xor.b32  	%r5424, %r5422, %r5423;
	shf.l.wrap.b32 	%r5425, %r5406, %r5406, 15;
	shf.l.wrap.b32 	%r5426, %r5406, %r5406, 13;
	xor.b32  	%r5427, %r5425, %r5426;
	shr.u32 	%r5428, %r5406, 10;
	xor.b32  	%r5429, %r5427, %r5428;
	add.s32 	%r5430, %r5424, %r5232;
	add.s32 	%r5431, %r5430, %r5341;
	add.s32 	%r5432, %r5431, %r5429;
	shf.l.wrap.b32 	%r5433, %r5256, %r5256, 25;
	shf.l.wrap.b32 	%r5434, %r5254, %r5256, 14;
	xor.b32  	%r5435, %r5433, %r5434;
	shr.u32 	%r5436, %r5256, 3;
	xor.b32  	%r5437, %r5435, %r5436;
	shf.l.wrap.b32 	%r5438, %r5419, %r5419, 15;
	shf.l.wrap.b32 	%r5439, %r5419, %r5419, 13;
	xor.b32  	%r5440, %r5438, %r5439;
	shr.u32 	%r5441, %r5419, 10;
	xor.b32  	%r5442, %r5440, %r5441;
	add.s32 	%r5443, %r5437, %r5248;
	add.s32 	%r5444, %r5443, %r5354;
	add.s32 	%r5445, %r5444, %r5442;
	shf.l.wrap.b32 	%r5446, %r5272, %r5272, 25;
	shf.l.wrap.b32 	%r5447, %r5270, %r5272, 14;
	xor.b32  	%r5448, %r5446, %r5447;
	shr.u32 	%r5449, %r5272, 3;
	xor.b32  	%r5450, %r5448, %r5449;
	shf.l.wrap.b32 	%r5451, %r5432, %r5432, 15;
	shf.l.wrap.b32 	%r5452, %r5432, %r5432, 13;
	xor.b32  	%r5453, %r5451, %r5452;
	shr.u32 	%r5454, %r5432, 10;
	xor.b32  	%r5455, %r5453, %r5454;
	add.s32 	%r5456, %r5450, %r5256;
	add.s32 	%r5457, %r5456, %r5367;
	add.s32 	%r5458, %r5457, %r5455;
	shf.l.wrap.b32 	%r5459, %r5280, %r5280, 25;
	shf.l.wrap.b32 	%r5460, %r5278, %r5280, 14;
	xor.b32  	%r5461, %r5459, %r5460;
	shr.u32 	%r5462, %r5280, 3;
	xor.b32  	%r5463, %r5461, %r5462;
	shf.l.wrap.b32 	%r5464, %r5445, %r5445, 15;
	shf.l.wrap.b32 	%r5465, %r5445, %r5445, 13;
	xor.b32  	%r5466, %r5464, %r5465;
	shr.u32 	%r5467, %r5445, 10;
	xor.b32  	%r5468, %r5466, %r5467;
	add.s32 	%r5469, %r5463, %r5272;
	add.s32 	%r5470, %r5469, %r5380;
	add.s32 	%r5471, %r5470, %r5468;
	shf.l.wrap.b32 	%r5472, %r5296, %r5296, 25;
	shf.l.wrap.b32 	%r5473, %r5294, %r5296, 14;
	xor.b32  	%r5474, %r5472, %r5473;
	shr.u32 	%r5475, %r5296, 3;
	xor.b32  	%r5476, %r5474, %r5475;
	shf.l.wrap.b32 	%r5477, %r5458, %r5458, 15;
	shf.l.wrap.b32 	%r5478, %r5458, %r5458, 13;
	xor.b32  	%r5479, %r5477, %r5478;
	shr.u32 	%r5480, %r5458, 10;
	xor.b32  	%r5481, %r5479, %r5480;
	add.s32 	%r5482, %r5476, %r5280;
	add.s32 	%r5483, %r5482, %r5393;
	add.s32 	%r5484, %r5483, %r5481;
	shf.l.wrap.b32 	%r5485, %r5304, %r5304, 25;
	shf.l.wrap.b32 	%r5486, %r5302, %r5304, 14;
	xor.b32  	%r5487, %r5485, %r5486;
	shr.u32 	%r5488, %r5304, 3;
	xor.b32  	%r5489, %r5487, %r5488;
	shf.l.wrap.b32 	%r5490, %r5471, %r5471, 15;
	shf.l.wrap.b32 	%r5491, %r5471, %r5471, 13;
	xor.b32  	%r5492, %r5490, %r5491;
	shr.u32 	%r5493, %r5471, 10;
	xor.b32  	%r5494, %r5492, %r5493;
	add.s32 	%r5495, %r5489, %r5296;
	add.s32 	%r5496, %r5495, %r5406;
	add.s32 	%r5497, %r5496, %r5494;
	shf.l.wrap.b32 	%r5498, %r5320, %r5320, 25;
	shf.l.wrap.b32 	%r5499, %r5318, %r5320, 14;
	xor.b32  	%r5500, %r5498, %r5499;
	shr.u32 	%r5501, %r5320, 3;
	xor.b32  	%r5502, %r5500, %r5501;
	shf.l.wrap.b32 	%r5503, %r5484, %r5484, 15;
	shf.l.wrap.b32 	%r5504, %r5484, %r5484, 13;
	xor.b32  	%r5505, %r5503, %r5504;
	shr.u32 	%r5506, %r5484, 10;
	xor.b32  	%r5507, %r5505, %r5506;
	add.s32 	%r5508, %r5502, %r5304;
	add.s32 	%r5509, %r5508, %r5419;
	add.s32 	%r5510, %r5509, %r5507;
	shf.l.wrap.b32 	%r5511, %r5328, %r5328, 25;
	shf.l.wrap.b32 	%r5512, %r5326, %r5328, 14;
	xor.b32  	%r5513, %r5511, %r5512;
	shr.u32 	%r5514, %r5328, 3;
	xor.b32  	%r5515, %r5513, %r5514;
	shf.l.wrap.b32 	%r5516, %r5497, %r5497, 15;
	shf.l.wrap.b32 	%r5517, %r5497, %r5497, 13;
	xor.b32  	%r5518, %r5516, %r5517;
	shr.u32 	%r5519, %r5497, 10;
	xor.b32  	%r5520, %r5518, %r5519;
	add.s32 	%r5521, %r5515, %r5320;
	add.s32 	%r5522, %r5521, %r5432;
	add.s32 	%r5523, %r5522, %r5520;
	shf.l.wrap.b32 	%r5524, %r5341, %r5341, 25;
	shf.l.wrap.b32 	%r5525, %r5341, %r5341, 14;
	xor.b32  	%r5526, %r5524, %r5525;
	shr.u32 	%r5527, %r5341, 3;
	xor.b32  	%r5528, %r5526, %r5527;
	shf.l.wrap.b32 	%r5529, %r5510, %r5510, 15;
	shf.l.wrap.b32 	%r5530, %r5510, %r5510, 13;
	xor.b32  	%r5531, %r5529, %r5530;
	shr.u32 	%r5532, %r5510, 10;
	xor.b32  	%r5533, %r5531, %r5532;
	add.s32 	%r5534, %r5528, %r5328;
	add.s32 	%r5535, %r5534, %r5445;
	add.s32 	%r5536, %r5535, %r5533;
	shf.l.wrap.b32 	%r5537, %r5354, %r5354, 25;
	shf.l.wrap.b32 	%r5538, %r5354, %r5354, 14;
	xor.b32  	%r5539, %r5537, %r5538;
	shr.u32 	%r5540, %r5354, 3;
	xor.b32  	%r5541, %r5539, %r5540;
	shf.l.wrap.b32 	%r5542, %r5523, %r5523, 15;
	shf.l.wrap.b32 	%r5543, %r5523, %r5523, 13;
	xor.b32  	%r5544, %r5542, %r5543;
	shr.u32 	%r5545, %r5523, 10;
	xor.b32  	%r5546, %r5544, %r5545;
	add.s32 	%r5547, %r5541, %r5341;
	add.s32 	%r5548, %r5547, %r5458;
	add.s32 	%r5549, %r5548, %r5546;
	shf.l.wrap.b32 	%r5550, %r5367, %r5367, 25;
	shf.l.wrap.b32 	%r5551, %r5367, %r5367, 14;
	xor.b32  	%r5552, %r5550, %r5551;
	shr.u32 	%r5553, %r5367, 3;
	xor.b32  	%r5554, %r5552, %r5553;
	shf.l.wrap.b32 	%r5555, %r5536, %r5536, 15;
	shf.l.wrap.b32 	%r5556, %r5536, %r5536, 13;
	xor.b32  	%r5557, %r5555, %r5556;
	shr.u32 	%r5558, %r5536, 10;
	xor.b32  	%r5559, %r5557, %r5558;
	add.s32 	%r5560, %r5554, %r5354;
	add.s32 	%r5561, %r5560, %r5471;
	add.s32 	%r5562, %r5561, %r5559;
	shf.l.wrap.b32 	%r5563, %r5380, %r5380, 25;
	shf.l.wrap.b32 	%r5564, %r5380, %r5380, 14;
	xor.b32  	%r5565, %r5563, %r5564;
	shr.u32 	%r5566, %r5380, 3;
	xor.b32  	%r5567, %r5565, %r5566;
	shf.l.wrap.b32 	%r5568, %r5549, %r5549, 15;
	shf.l.wrap.b32 	%r5569, %r5549, %r5549, 13;
	xor.b32  	%r5570, %r5568, %r5569;
	shr.u32 	%r5571, %r5549, 10;
	xor.b32  	%r5572, %r5570, %r5571;
	add.s32 	%r5573, %r5567, %r5367;
	add.s32 	%r5574, %r5573, %r5484;
	add.s32 	%r5575, %r5574, %r5572;
	shf.l.wrap.b32 	%r5576, %r5393, %r5393, 25;
	shf.l.wrap.b32 	%r5577, %r5393, %r5393, 14;
	xor.b32  	%r5578, %r5576, %r5577;
	shr.u32 	%r5579, %r5393, 3;
	xor.b32  	%r5580, %r5578, %r5579;
	shf.l.wrap.b32 	%r5581, %r5562, %r5562, 15;
	shf.l.wrap.b32 	%r5582, %r5562, %r5562, 13;
	xor.b32  	%r5583, %r5581, %r5582;
	shr.u32 	%r5584, %r5562, 10;
	xor.b32  	%r5585, %r5583, %r5584;
	add.s32 	%r5586, %r5580, %r5380;
	add.s32 	%r5587, %r5586, %r5497;
	add.s32 	%r5588, %r5587, %r5585;
	shf.l.wrap.b32 	%r5589, %r5406, %r5406, 25;
	shf.l.wrap.b32 	%r5590, %r5406, %r5406, 14;
	xor.b32  	%r5591, %r5589, %r5590;
	shr.u32 	%r5592, %r5406, 3;
	xor.b32  	%r5593, %r5591, %r5592;
	shf.l.wrap.b32 	%r5594, %r5575, %r5575, 15;
	shf.l.wrap.b32 	%r5595, %r5575, %r5575, 13;
	xor.b32  	%r5596, %r5594, %r5595;
	shr.u32 	%r5597, %r5575, 10;
	xor.b32  	%r5598, %r5596, %r5597;
	add.s32 	%r5599, %r5593, %r5393;
	add.s32 	%r5600, %r5599, %r5510;
	add.s32 	%r5601, %r5600, %r5598;
	shf.l.wrap.b32 	%r5602, %r5419, %r5419, 25;
	shf.l.wrap.b32 	%r5603, %r5419, %r5419, 14;
	xor.b32  	%r5604, %r5602, %r5603;
	shr.u32 	%r5605, %r5419, 3;
	xor.b32  	%r5606, %r5604, %r5605;
	shf.l.wrap.b32 	%r5607, %r5588, %r5588, 15;
	shf.l.wrap.b32 	%r5608, %r5588, %r5588, 13;
	xor.b32  	%r5609, %r5607, %r5608;
	shr.u32 	%r5610, %r5588, 10;
	xor.b32  	%r5611, %r5609, %r5610;
	add.s32 	%r5612, %r5606, %r5406;
	add.s32 	%r5613, %r5612, %r5523;
	add.s32 	%r5614, %r5613, %r5611;
	shf.l.wrap.b32 	%r5615, %r5432, %r5432, 25;
	shf.l.wrap.b32 	%r5616, %r5432, %r5432, 14;
	xor.b32  	%r5617, %r5615, %r5616;
	shr.u32 	%r5618, %r5432, 3;
	xor.b32  	%r5619, %r5617, %r5618;
	shf.l.wrap.b32 	%r5620, %r5601, %r5601, 15;
	shf.l.wrap.b32 	%r5621, %r5601, %r5601, 13;
	xor.b32  	%r5622, %r5620, %r5621;
	shr.u32 	%r5623, %r5601, 10;
	xor.b32  	%r5624, %r5622, %r5623;
	add.s32 	%r5625, %r5619, %r5419;
	add.s32 	%r5626, %r5625, %r5536;
	add.s32 	%r5627, %r5626, %r5624;
	shf.l.wrap.b32 	%r5628, %r5445, %r5445, 25;
	shf.l.wrap.b32 	%r5629, %r5445, %r5445, 14;
	xor.b32  	%r5630, %r5628, %r5629;
	shr.u32 	%r5631, %r5445, 3;
	xor.b32  	%r5632, %r5630, %r5631;
	shf.l.wrap.b32 	%r5633, %r5614, %r5614, 15;
	shf.l.wrap.b32 	%r5634, %r5614, %r5614, 13;
	xor.b32  	%r5635, %r5633, %r5634;
	shr.u32 	%r5636, %r5614, 10;
	xor.b32  	%r5637, %r5635, %r5636;
	add.s32 	%r5638, %r5632, %r5432;
	add.s32 	%r5639, %r5638, %r5549;
	add.s32 	%r5640, %r5639, %r5637;
	shf.l.wrap.b32 	%r5641, %r5458, %r5458, 25;
	shf.l.wrap.b32 	%r5642, %r5458, %r5458, 14;
	xor.b32  	%r5643, %r5641, %r5642;
	shr.u32 	%r5644, %r5458, 3;
	xor.b32  	%r5645, %r5643, %r5644;
	shf.l.wrap.b32 	%r5646, %r5627, %r5627, 15;
	shf.l.wrap.b32 	%r5647, %r5627, %r5627, 13;
	xor.b32  	%r5648, %r5646, %r5647;
	shr.u32 	%r5649, %r5627, 10;
	xor.b32  	%r5650, %r5648, %r5649;
	add.s32 	%r5651, %r5645, %r5445;
	add.s32 	%r5652, %r5651, %r5562;
	add.s32 	%r5653, %r5652, %r5650;
	shf.l.wrap.b32 	%r5654, %r5471, %r5471, 25;
	shf.l.wrap.b32 	%r5655, %r5471, %r5471, 14;
	xor.b32  	%r5656, %r5654, %r5655;
	shr.u32 	%r5657, %r5471, 3;
	xor.b32  	%r5658, %r5656, %r5657;
	shf.l.wrap.b32 	%r5659, %r5640, %r5640, 15;
	shf.l.wrap.b32 	%r5660, %r5640, %r5640, 13;
	xor.b32  	%r5661, %r5659, %r5660;
	shr.u32 	%r5662, %r5640, 10;
	xor.b32  	%r5663, %r5661, %r5662;
	add.s32 	%r5664, %r5658, %r5458;
	add.s32 	%r5665, %r5664, %r5575;
	add.s32 	%r5666, %r5665, %r5663;
	shf.l.wrap.b32 	%r5667, %r5484, %r5484, 25;
	shf.l.wrap.b32 	%r5668, %r5484, %r5484, 14;
	xor.b32  	%r5669, %r5667, %r5668;
	shr.u32 	%r5670, %r5484, 3;
	xor.b32  	%r5671, %r5669, %r5670;
	shf.l.wrap.b32 	%r5672, %r5653, %r5653, 15;
	shf.l.wrap.b32 	%r5673, %r5653, %r5653, 13;
	xor.b32  	%r5674, %r5672, %r5673;
	shr.u32 	%r5675, %r5653, 10;
	xor.b32  	%r5676, %r5674, %r5675;
	add.s32 	%r5677, %r5671, %r5471;
	add.s32 	%r5678, %r5677, %r5588;
	add.s32 	%r5679, %r5678, %r5676;
	shf.l.wrap.b32 	%r5680, %r5497, %r5497, 25;
	shf.l.wrap.b32 	%r5681, %r5497, %r5497, 14;
	xor.b32  	%r5682, %r5680, %r5681;
	shr.u32 	%r5683, %r5497, 3;
	xor.b32  	%r5684, %r5682, %r5683;
	shf.l.wrap.b32 	%r5685, %r5666, %r5666, 15;
	shf.l.wrap.b32 	%r5686, %r5666, %r5666, 13;
	xor.b32  	%r5687, %r5685, %r5686;
	shr.u32 	%r5688, %r5666, 10;
	xor.b32  	%r5689, %r5687, %r5688;
	add.s32 	%r5690, %r5684, %r5484;
	add.s32 	%r5691, %r5690, %r5601;
	add.s32 	%r5692, %r5691, %r5689;
	shf.l.wrap.b32 	%r5693, %r5510, %r5510, 25;
	shf.l.wrap.b32 	%r5694, %r5510, %r5510, 14;
	xor.b32  	%r5695, %r5693, %r5694;
	shr.u32 	%r5696, %r5510, 3;
	xor.b32  	%r5697, %r5695, %r5696;
	shf.l.wrap.b32 	%r5698, %r5679, %r5679, 15;
	shf.l.wrap.b32 	%r5699, %r5679, %r5679, 13;
	xor.b32  	%r5700, %r5698, %r5699;
	shr.u32 	%r5701, %r5679, 10;
	xor.b32  	%r5702, %r5700, %r5701;
	add.s32 	%r5703, %r5697, %r5497;
	add.s32 	%r5704, %r5703, %r5614;
	add.s32 	%r5705, %r5704, %r5702;
	shf.l.wrap.b32 	%r5706, %r5523, %r5523, 25;
	shf.l.wrap.b32 	%r5707, %r5523, %r5523, 14;
	xor.b32  	%r5708, %r5706, %r5707;
	shr.u32 	%r5709, %r5523, 3;
	xor.b32  	%r5710, %r5708, %r5709;
	shf.l.wrap.b32 	%r5711, %r5692, %r5692, 15;
	shf.l.wrap.b32 	%r5712, %r5692, %r5692, 13;
	xor.b32  	%r5713, %r5711, %r5712;
	shr.u32 	%r5714, %r5692, 10;
	xor.b32  	%r5715, %r5713, %r5714;
	add.s32 	%r5716, %r5710, %r5510;
	add.s32 	%r5717, %r5716, %r5627;
	add.s32 	%r5718, %r5717, %r5715;
	shf.l.wrap.b32 	%r5719, %r5536, %r5536, 25;
	shf.l.wrap.b32 	%r5720, %r5536, %r5536, 14;
	xor.b32  	%r5721, %r5719, %r5720;
	shr.u32 	%r5722, %r5536, 3;
	xor.b32  	%r5723, %r5721, %r5722;
	shf.l.wrap.b32 	%r5724, %r5705, %r5705, 15;
	shf.l.wrap.b32 	%r5725, %r5705, %r5705, 13;
	xor.b32  	%r5726, %r5724, %r5725;
	shr.u32 	%r5727, %r5705, 10;
	xor.b32  	%r5728, %r5726, %r5727;
	add.s32 	%r5729, %r5723, %r5523;
	add.s32 	%r5730, %r5729, %r5640;
	add.s32 	%r5731, %r5730, %r5728;
	shf.l.wrap.b32 	%r5732, %r5549, %r5549, 25;
	shf.l.wrap.b32 	%r5733, %r5549, %r5549, 14;
	xor.b32  	%r5734, %r5732, %r5733;
	shr.u32 	%r5735, %r5549, 3;
	xor.b32  	%r5736, %r5734, %r5735;
	shf.l.wrap.b32 	%r5737, %r5718, %r5718, 15;
	shf.l.wrap.b32 	%r5738, %r5718, %r5718, 13;
	xor.b32  	%r5739, %r5737, %r5738;
	shr.u32 	%r5740, %r5718, 10;
	xor.b32  	%r5741, %r5739, %r5740;
	add.s32 	%r5742, %r5736, %r5536;
	add.s32 	%r5743, %r5742, %r5653;
	add.s32 	%r5744, %r5743, %r5741;
	shf.l.wrap.b32 	%r5745, %r5562, %r5562, 25;
	shf.l.wrap.b32 	%r5746, %r5562, %r5562, 14;
	xor.b32  	%r5747, %r5745, %r5746;
	shr.u32 	%r5748, %r5562, 3;
	xor.b32  	%r5749, %r5747, %r5748;
	shf.l.wrap.b32 	%r5750, %r5731, %r5731, 15;
	shf.l.wrap.b32 	%r5751, %r5731, %r5731, 13;
	xor.b32  	%r5752, %r5750, %r5751;
	shr.u32 	%r5753, %r5731, 10;
	xor.b32  	%r5754, %r5752, %r5753;
	add.s32 	%r5755, %r5749, %r5549;
	add.s32 	%r5756, %r5755, %r5666;
	add.s32 	%r5757, %r5756, %r5754;
	shf.l.wrap.b32 	%r5758, %r5575, %r5575, 25;
	shf.l.wrap.b32 	%r5759, %r5575, %r5575, 14;
	xor.b32  	%r5760, %r5758, %r5759;
	shr.u32 	%r5761, %r5575, 3;
	xor.b32  	%r5762, %r5760, %r5761;
	shf.l.wrap.b32 	%r5763, %r5744, %r5744, 15;
	shf.l.wrap.b32 	%r5764, %r5744, %r5744, 13;
	xor.b32  	%r5765, %r5763, %r5764;
	shr.u32 	%r5766, %r5744, 10;
	xor.b32  	%r5767, %r5765, %r5766;
	add.s32 	%r5768, %r5762, %r5562;
	add.s32 	%r5769, %r5768, %r5679;
	add.s32 	%r5770, %r5769, %r5767;
	shf.l.wrap.b32 	%r5771, %r5588, %r5588, 25;
	shf.l.wrap.b32 	%r5772, %r5588, %r5588, 14;
	xor.b32  	%r5773, %r5771, %r5772;
	shr.u32 	%r5774, %r5588, 3;
	xor.b32  	%r5775, %r5773, %r5774;
	shf.l.wrap.b32 	%r5776, %r5757, %r5757, 15;
	shf.l.wrap.b32 	%r5777, %r5757, %r5757, 13;
	xor.b32  	%r5778, %r5776, %r5777;
	shr.u32 	%r5779, %r5757, 10;
	xor.b32  	%r5780, %r5778, %r5779;
	add.s32 	%r5781, %r5775, %r5575;
	add.s32 	%r5782, %r5781, %r5692;
	add.s32 	%r5783, %r5782, %r5780;
	shf.l.wrap.b32 	%r5784, %r5601, %r5601, 25;
	shf.l.wrap.b32 	%r5785, %r5601, %r5601, 14;
	xor.b32  	%r5786, %r5784, %r5785;
	shr.u32 	%r5787, %r5601, 3;
	xor.b32  	%r5788, %r5786, %r5787;
	shf.l.wrap.b32 	%r5789, %r5770, %r5770, 15;
	shf.l.wrap.b32 	%r5790, %r5770, %r5770, 13;
	xor.b32  	%r5791, %r5789, %r5790;
	shr.u32 	%r5792, %r5770, 10;
	xor.b32  	%r5793, %r5791, %r5792;
	add.s32 	%r5794, %r5788, %r5588;
	add.s32 	%r5795, %r5794, %r5705;
	add.s32 	%r5796, %r5795, %r5793;
	shf.l.wrap.b32 	%r5797, %r5614, %r5614, 25;
	shf.l.wrap.b32 	%r5798, %r5614, %r5614, 14;
	xor.b32  	%r5799, %r5797, %r5798;
	shr.u32 	%r5800, %r5614, 3;
	xor.b32  	%r5801, %r5799, %r5800;
	shf.l.wrap.b32 	%r5802, %r5783, %r5783, 15;
	shf.l.wrap.b32 	%r5803, %r5783, %r5783, 13;
	xor.b32  	%r5804, %r5802, %r5803;
	shr.u32 	%r5805, %r5783, 10;
	xor.b32  	%r5806, %r5804, %r5805;
	add.s32 	%r5807, %r5801, %r5601;
	add.s32 	%r5808, %r5807, %r5718;
	add.s32 	%r5809, %r5808, %r5806;
	shf.l.wrap.b32 	%r5810, %r5627, %r5627, 25;
	shf.l.wrap.b32 	%r5811, %r5627, %r5627, 14;
	xor.b32  	%r5812, %r5810, %r5811;
	shr.u32 	%r5813, %r5627, 3;
	xor.b32  	%r5814, %r5812, %r5813;
	shf.l.wrap.b32 	%r5815, %r5796, %r5796, 15;
	shf.l.wrap.b32 	%r5816, %r5796, %r5796, 13;
	xor.b32  	%r5817, %r5815, %r5816;
	shr.u32 	%r5818, %r5796, 10;
	xor.b32  	%r5819, %r5817, %r5818;
	add.s32 	%r5820, %r5814, %r5614;
	add.s32 	%r5821, %r5820, %r5731;
	add.s32 	%r5822, %r5821, %r5819;
	shf.l.wrap.b32 	%r5823, %r5640, %r5640, 25;
	shf.l.wrap.b32 	%r5824, %r5640, %r5640, 14;
	xor.b32  	%r5825, %r5823, %r5824;
	shr.u32 	%r5826, %r5640, 3;
	xor.b32  	%r5827, %r5825, %r5826;
	shf.l.wrap.b32 	%r5828, %r5809, %r5809, 15;
	shf.l.wrap.b32 	%r5829, %r5809, %r5809, 13;
	xor.b32  	%r5830, %r5828, %r5829;
	shr.u32 	%r5831, %r5809, 10;
	xor.b32  	%r5832, %r5830, %r5831;
	add.s32 	%r5833, %r5827, %r5627;
	add.s32 	%r5834, %r5833, %r5744;
	add.s32 	%r5835, %r5834, %r5832;
	shf.l.wrap.b32 	%r5836, %r5653, %r5653, 25;
	shf.l.wrap.b32 	%r5837, %r5653, %r5653, 14;
	xor.b32  	%r5838, %r5836, %r5837;
	shr.u32 	%r5839, %r5653, 3;
	xor.b32  	%r5840, %r5838, %r5839;
	shf.l.wrap.b32 	%r5841, %r5822, %r5822, 15;
	shf.l.wrap.b32 	%r5842, %r5822, %r5822, 13;
	xor.b32  	%r5843, %r5841, %r5842;
	shr.u32 	%r5844, %r5822, 10;
	xor.b32  	%r5845, %r5843, %r5844;
	add.s32 	%r5846, %r5840, %r5640;
	add.s32 	%r5847, %r5846, %r5757;
	add.s32 	%r5848, %r5847, %r5845;
	shf.l.wrap.b32 	%r5849, %r5666, %r5666, 25;
	shf.l.wrap.b32 	%r5850, %r5666, %r5666, 14;
	xor.b32  	%r5851, %r5849, %r5850;
	shr.u32 	%r5852, %r5666, 3;
	xor.b32  	%r5853, %r5851, %r5852;
	shf.l.wrap.b32 	%r5854, %r5835, %r5835, 15;
	shf.l.wrap.b32 	%r5855, %r5835, %r5835, 13;
	xor.b32  	%r5856, %r5854, %r5855;
	shr.u32 	%r5857, %r5835, 10;
	xor.b32  	%r5858, %r5856, %r5857;
	add.s32 	%r5859, %r5853, %r5653;
	add.s32 	%r5860, %r5859, %r5770;
	add.s32 	%r5861, %r5860, %r5858;
	shf.l.wrap.b32 	%r5862, %r5679, %r5679, 25;
	shf.l.wrap.b32 	%r5863, %r5679, %r5679, 14;
	xor.b32  	%r5864, %r5862, %r5863;
	shr.u32 	%r5865, %r5679, 3;
	xor.b32  	%r5866, %r5864, %r5865;
	shf.l.wrap.b32 	%r5867, %r5848, %r5848, 15;
	shf.l.wrap.b32 	%r5868, %r5848, %r5848, 13;
	xor.b32  	%r5869, %r5867, %r5868;
	shr.u32 	%r5870, %r5848, 10;
	xor.b32  	%r5871, %r5869, %r5870;
	add.s32 	%r5872, %r5866, %r5666;
	add.s32 	%r5873, %r5872, %r5783;
	add.s32 	%r5874, %r5873, %r5871;
	shf.l.wrap.b32 	%r5875, %r5692, %r5692, 25;
	shf.l.wrap.b32 	%r5876, %r5692, %r5692, 14;
	xor.b32  	%r5877, %r5875, %r5876;
	shr.u32 	%r5878, %r5692, 3;
	xor.b32  	%r5879, %r5877, %r5878;
	shf.l.wrap.b32 	%r5880, %r5861, %r5861, 15;
	shf.l.wrap.b32 	%r5881, %r5861, %r5861, 13;
	xor.b32  	%r5882, %r5880, %r5881;
	shr.u32 	%r5883, %r5861, 10;
	xor.b32  	%r5884, %r5882, %r5883;
	add.s32 	%r5885, %r5879, %r5679;
	add.s32 	%r5886, %r5885, %r5796;
	add.s32 	%r5887, %r5886, %r5884;
	shf.l.wrap.b32 	%r5888, %r5705, %r5705, 25;
	shf.l.wrap.b32 	%r5889, %r5705, %r5705, 14;
	xor.b32  	%r5890, %r5888, %r5889;
	shr.u32 	%r5891, %r5705, 3;
	xor.b32  	%r5892, %r5890, %r5891;
	shf.l.wrap.b32 	%r5893, %r5874, %r5874, 15;
	shf.l.wrap.b32 	%r5894, %r5874, %r5874, 13;
	xor.b32  	%r5895, %r5893, %r5894;
	shr.u32 	%r5896, %r5874, 10;
	xor.b32  	%r5897, %r5895, %r5896;
	add.s32 	%r5898, %r5892, %r5692;
	add.s32 	%r5899, %r5898, %r5809;
	add.s32 	%r5900, %r5899, %r5897;
	shf.l.wrap.b32 	%r5901, %r5718, %r5718, 25;
	shf.l.wrap.b32 	%r5902, %r5718, %r5718, 14;
	xor.b32  	%r5903, %r5901, %r5902;
	shr.u32 	%r5904, %r5718, 3;
	xor.b32  	%r5905, %r5903, %r5904;
	shf.l.wrap.b32 	%r5906, %r5887, %r5887, 15;
	shf.l.wrap.b32 	%r5907, %r5887, %r5887, 13;
	xor.b32  	%r5908, %r5906, %r5907;
	shr.u32 	%r5909, %r5887, 10;
	xor.b32  	%r5910, %r5908, %r5909;
	add.s32 	%r5911, %r5905, %r5705;
	add.s32 	%r5912, %r5911, %r5822;
	add.s32 	%r5913, %r5912, %r5910;
	shf.l.wrap.b32 	%r5914, %r5731, %r5731, 25;
	shf.l.wrap.b32 	%r5915, %r5731, %r5731, 14;
	xor.b32  	%r5916, %r5914, %r5915;
	shr.u32 	%r5917, %r5731, 3;
	xor.b32  	%r5918, %r5916, %r5917;
	shf.l.wrap.b32 	%r5919, %r5900, %r5900, 15;
	shf.l.wrap.b32 	%r5920, %r5900, %r5900, 13;
	xor.b32  	%r5921, %r5919, %r5920;
	shr.u32 	%r5922, %r5900, 10;
	xor.b32  	%r5923, %r5921, %r5922;
	add.s32 	%r5924, %r5918, %r5718;
	add.s32 	%r5925, %r5924, %r5835;
	add.s32 	%r5926, %r5925, %r5923;
	shf.l.wrap.b32 	%r5927, %r5744, %r5744, 25;
	shf.l.wrap.b32 	%r5928, %r5744, %r5744, 14;
	xor.b32  	%r5929, %r5927, %r5928;
	shr.u32 	%r5930, %r5744, 3;
	xor.b32  	%r5931, %r5929, %r5930;
	shf.l.wrap.b32 	%r5932, %r5913, %r5913, 15;
	shf.l.wrap.b32 	%r5933, %r5913, %r5913, 13;
	xor.b32  	%r5934, %r5932, %r5933;
	shr.u32 	%r5935, %r5913, 10;
	xor.b32  	%r5936, %r5934, %r5935;
	add.s32 	%r5937, %r5931, %r5731;
	add.s32 	%r5938, %r5937, %r5848;
	add.s32 	%r5939, %r5938, %r5936;
	shf.l.wrap.b32 	%r5940, %r5757, %r5757, 25;
	shf.l.wrap.b32 	%r5941, %r5757, %r5757, 14;
	xor.b32  	%r5942, %r5940, %r5941;
	shr.u32 	%r5943, %r5757, 3;
	xor.b32  	%r5944, %r5942, %r5943;
	shf.l.wrap.b32 	%r5945, %r5926, %r5926, 15;
	shf.l.wrap.b32 	%r5946, %r5926, %r5926, 13;
	xor.b32  	%r5947, %r5945, %r5946;
	shr.u32 	%r5948, %r5926, 10;
	xor.b32  	%r5949, %r5947, %r5948;
	add.s32 	%r5950, %r5944, %r5744;
	add.s32 	%r5951, %r5950, %r5861;
	add.s32 	%r5952, %r5951, %r5949;
	shf.l.wrap.b32 	%r5953, %r9868, %r9868, 26;
	shf.l.wrap.b32 	%r5954, %r9868, %r9868, 21;
	xor.b32  	%r5955, %r5953, %r5954;
	shf.l.wrap.b32 	%r5956, %r9868, %r9868, 7;
	xor.b32  	%r5957, %r5955, %r5956;
	and.b32  	%r5958, %r9868, %r9867;
	not.b32 	%r5959, %r9868;
	and.b32  	%r5960, %r9866, %r5959;
	or.b32  	%r5961, %r5958, %r5960;
	add.s32 	%r5962, %r5961, %r9865;
	add.s32 	%r5963, %r5962, %r5957;
	add.s32 	%r5964, %r5963, %r5148;
	add.s32 	%r5965, %r5964, 1116352408;
	shf.l.wrap.b32 	%r5966, %r9872, %r9872, 30;
	shf.l.wrap.b32 	%r5967, %r9872, %r9872, 19;
	xor.b32  	%r5968, %r5966, %r5967;
	shf.l.wrap.b32 	%r5969, %r9872, %r9872, 10;
	xor.b32  	%r5970, %r5968, %r5969;
	or.b32  	%r5971, %r9871, %r9870;
	and.b32  	%r5972, %r9872, %r5971;
	and.b32  	%r5973, %r9871, %r9870;
	or.b32  	%r5974, %r5972, %r5973;
	add.s32 	%r5975, %r5970, %r5974;
	add.s32 	%r5976, %r5965, %r9869;
	add.s32 	%r5977, %r5975, %r5965;
	shf.l.wrap.b32 	%r5978, %r5976, %r5976, 26;
	shf.l.wrap.b32 	%r5979, %r5976, %r5976, 21;
	xor.b32  	%r5980, %r5978, %r5979;
	shf.l.wrap.b32 	%r5981, %r5976, %r5976, 7;
	xor.b32  	%r5982, %r5980, %r5981;
	and.b32  	%r5983, %r5976, %r9868;
	not.b32 	%r5984, %r5976;
	and.b32  	%r5985, %r9867, %r5984;
	or.b32  	%r5986, %r5983, %r5985;
	add.s32 	%r5987, %r5986, %r9866;
	add.s32 	%r5988, %r5987, %r5982;
	add.s32 	%r5989, %r5988, %r5160;
	add.s32 	%r5990, %r5989, 1899447441;
	shf.l.wrap.b32 	%r5991, %r5977, %r5977, 30;
	shf.l.wrap.b32 	%r5992, %r5977, %r5977, 19;
	xor.b32  	%r5993, %r5991, %r5992;
	shf.l.wrap.b32 	%r5994, %r5977, %r5977, 10;
	xor.b32  	%r5995, %r5993, %r5994;
	or.b32  	%r5996, %r9872, %r9871;
	and.b32  	%r5997, %r5977, %r5996;
	and.b32  	%r5998, %r9872, %r9871;
	or.b32  	%r5999, %r5997, %r5998;
	add.s32 	%r6000, %r5995, %r5999;
	add.s32 	%r6001, %r5990, %r9870;
	add.s32 	%r6002, %r6000, %r5990;
	shf.l.wrap.b32 	%r6003, %r6001, %r6001, 26;
	shf.l.wrap.b32 	%r6004, %r6001, %r6001, 21;
	xor.b32  	%r6005, %r6003, %r6004;
	shf.l.wrap.b32 	%r6006, %r6001, %r6001, 7;
	xor.b32  	%r6007, %r6005, %r6006;
	and.b32  	%r6008, %r6001, %r5976;
	not.b32 	%r6009, %r6001;
	and.b32  	%r6010, %r9868, %r6009;
	or.b32  	%r6011, %r6008, %r6010;
	add.s32 	%r6012, %r6011, %r9867;
	add.s32 	%r6013, %r6012, %r6007;
	add.s32 	%r6014, %r6013, %r5176;
	add.s32 	%r6015, %r6014, -1245643825;
	shf.l.wrap.b32 	%r6016, %r6002, %r6002, 30;
	shf.l.wrap.b32 	%r6017, %r6002, %r6002, 19;
	xor.b32  	%r6018, %r6016, %r6017;
	shf.l.wrap.b32 	%r6019, %r6002, %r6002, 10;
	xor.b32  	%r6020, %r6018, %r6019;
	or.b32  	%r6021, %r5977, %r9872;
	and.b32  	%r6022, %r6002, %r6021;
	and.b32  	%r6023, %r5977, %r9872;
	or.b32  	%r6024, %r6022, %r6023;
	add.s32 	%r6025, %r6020, %r6024;
	add.s32 	%r6026, %r6015, %r9871;
	add.s32 	%r6027, %r6025, %r6015;
	shf.l.wrap.b32 	%r6028, %r6026, %r6026, 26;
	shf.l.wrap.b32 	%r6029, %r6026, %r6026, 21;
	xor.b32  	%r6030, %r6028, %r6029;
	shf.l.wrap.b32 	%r6031, %r6026, %r6026, 7;
	xor.b32  	%r6032, %r6030, %r6031;
	and.b32  	%r6033, %r6026, %r6001;
	not.b32 	%r6034, %r6026;
	and.b32  	%r6035, %r5976, %r6034;
	or.b32  	%r6036, %r6033, %r6035;
	add.s32 	%r6037, %r6036, %r9868;
	add.s32 	%r6038, %r6037, %r6032;
	add.s32 	%r6039, %r6038, %r5184;
	add.s32 	%r6040, %r6039, -373957723;
	shf.l.wrap.b32 	%r6041, %r6027, %r6027, 30;
	shf.l.wrap.b32 	%r6042, %r6027, %r6027, 19;
	xor.b32  	%r6043, %r6041, %r6042;
	shf.l.wrap.b32 	%r6044, %r6027, %r6027, 10;
	xor.b32  	%r6045, %r6043, %r6044;
	or.b32  	%r6046, %r6002, %r5977;
	and.b32  	%r6047, %r6027, %r6046;
	and.b32  	%r6048, %r6002, %r5977;
	or.b32  	%r6049, %r6047, %r6048;
	add.s32 	%r6050, %r6045, %r6049;
	add.s32 	%r6051, %r6040, %r9872;
	add.s32 	%r6052, %r6050, %r6040;
	shf.l.wrap.b32 	%r6053, %r6051, %r6051, 26;
	shf.l.wrap.b32 	%r6054, %r6051, %r6051, 21;
	xor.b32  	%r6055, %r6053, %r6054;
	shf.l.wrap.b32 	%r6056, %r6051, %r6051, 7;
	xor.b32  	%r6057, %r6055, %r6056;
	and.b32  	%r6058, %r6051, %r6026;
	not.b32 	%r6059, %r6051;
	and.b32  	%r6060, %r6001, %r6059;
	or.b32  	%r6061, %r6058, %r6060;
	add.s32 	%r6062, %r6061, %r5976;
	add.s32 	%r6063, %r6062, %r6057;
	add.s32 	%r6064, %r6063, %r5200;
	add.s32 	%r6065, %r6064, 961987163;
	shf.l.wrap.b32 	%r6066, %r6052, %r6052, 30;
	shf.l.wrap.b32 	%r6067, %r6052, %r6052, 19;
	xor.b32  	%r6068, %r6066, %r6067;
	shf.l.wrap.b32 	%r6069, %r6052, %r6052, 10;
	xor.b32  	%r6070, %r6068, %r6069;
	or.b32  	%r6071, %r6027, %r6002;
	and.b32  	%r6072, %r6052, %r6071;
	and.b32  	%r6073, %r6027, %r6002;
	or.b32  	%r6074, %r6072, %r6073;
	add.s32 	%r6075, %r6070, %r6074;
	add.s32 	%r6076, %r6065, %r5977;
	add.s32 	%r6077, %r6075, %r6065;
	shf.l.wrap.b32 	%r6078, %r6076, %r6076, 26;
	shf.l.wrap.b32 	%r6079, %r6076, %r6076, 21;
	xor.b32  	%r6080, %r6078, %r6079;
	shf.l.wrap.b32 	%r6081, %r6076, %r6076, 7;
	xor.b32  	%r6082, %r6080, %r6081;
	and.b32  	%r6083, %r6076, %r6051;
	not.b32 	%r6084, %r6076;
	and.b32  	%r6085, %r6026, %r6084;
	or.b32  	%r6086, %r6083, %r6085;
	add.s32 	%r6087, %r6086, %r6001;
	add.s32 	%r6088, %r6087, %r6082;
	add.s32 	%r6089, %r6088, %r5208;
	add.s32 	%r6090, %r6089, 1508970993;
	shf.l.wrap.b32 	%r6091, %r6077, %r6077, 30;
	shf.l.wrap.b32 	%r6092, %r6077, %r6077, 19;
	xor.b32  	%r6093, %r6091, %r6092;
	shf.l.wrap.b32 	%r6094, %r6077, %r6077, 10;
	xor.b32  	%r6095, %r6093, %r6094;
	or.b32  	%r6096, %r6052, %r6027;
	and.b32  	%r6097, %r6077, %r6096;
	and.b32  	%r6098, %r6052, %r6027;
	or.b32  	%r6099, %r6097, %r6098;
	add.s32 	%r6100, %r6095, %r6099;
	add.s32 	%r6101, %r6090, %r6002;
	add.s32 	%r6102, %r6100, %r6090;
	shf.l.wrap.b32 	%r6103, %r6101, %r6101, 26;
	shf.l.wrap.b32 	%r6104, %r6101, %r6101, 21;
	xor.b32  	%r6105, %r6103, %r6104;
	shf.l.wrap.b32 	%r6106, %r6101, %r6101, 7;
	xor.b32  	%r6107, %r6105, %r6106;
	and.b32  	%r6108, %r6101, %r6076;
	not.b32 	%r6109, %r6101;
	and.b32  	%r6110, %r6051, %r6109;
	or.b32  	%r6111, %r6108, %r6110;
	add.s32 	%r6112, %r6111, %r6026;
	add.s32 	%r6113, %r6112, %r6107;
	add.s32 	%r6114, %r6113, %r5224;
	add.s32 	%r6115, %r6114, -1841331548;
	shf.l.wrap.b32 	%r6116, %r6102, %r6102, 30;
	shf.l.wrap.b32 	%r6117, %r6102, %r6102, 19;
	xor.b32  	%r6118, %r6116, %r6117;
	shf.l.wrap.b32 	%r6119, %r6102, %r6102, 10;
	xor.b32  	%r6120, %r6118, %r6119;
	or.b32  	%r6121, %r6077, %r6052;
	and.b32  	%r6122, %r6102, %r6121;
	and.b32  	%r6123, %r6077, %r6052;
	or.b32  	%r6124, %r6122, %r6123;
	add.s32 	%r6125, %r6120, %r6124;
	add.s32 	%r6126, %r6115, %r6027;
	add.s32 	%r6127, %r6125, %r6115;
	shf.l.wrap.b32 	%r6128, %r6126, %r6126, 26;
	shf.l.wrap.b32 	%r6129, %r6126, %r6126, 21;
	xor.b32  	%r6130, %r6128, %r6129;
	shf.l.wrap.b32 	%r6131, %r6126, %r6126, 7;
	xor.b32  	%r6132, %r6130, %r6131;
	and.b32  	%r6133, %r6126, %r6101;
	not.b32 	%r6134, %r6126;
	and.b32  	%r6135, %r6076, %r6134;
	or.b32  	%r6136, %r6133, %r6135;
	add.s32 	%r6137, %r6136, %r6051;
	add.s32 	%r6138, %r6137, %r6132;
	add.s32 	%r6139, %r6138, %r5232;
	add.s32 	%r6140, %r6139, -1424204075;
	shf.l.wrap.b32 	%r6141, %r6127, %r6127, 30;
	shf.l.wrap.b32 	%r6142, %r6127, %r6127, 19;
	xor.b32  	%r6143, %r6141, %r6142;
	shf.l.wrap.b32 	%r6144, %r6127, %r6127, 10;
	xor.b32  	%r6145, %r6143, %r6144;
	or.b32  	%r6146, %r6102, %r6077;
	and.b32  	%r6147, %r6127, %r6146;
	and.b32  	%r6148, %r6102, %r6077;
	or.b32  	%r6149, %r6147, %r6148;
	add.s32 	%r6150, %r6145, %r6149;
	add.s32 	%r6151, %r6140, %r6052;
	add.s32 	%r6152, %r6150, %r6140;
	shf.l.wrap.b32 	%r6153, %r6151, %r6151, 26;
	shf.l.wrap.b32 	%r6154, %r6151, %r6151, 21;
	xor.b32  	%r6155, %r6153, %r6154;
	shf.l.wrap.b32 	%r6156, %r6151, %r6151, 7;
	xor.b32  	%r6157, %r6155, %r6156;
	and.b32  	%r6158, %r6151, %r6126;
	not.b32 	%r6159, %r6151;
	and.b32  	%r6160, %r6101, %r6159;
	or.b32  	%r6161, %r6158, %r6160;
	add.s32 	%r6162, %r6161, %r6076;
	add.s32 	%r6163, %r6162, %r6157;
	add.s32 	%r6164, %r6163, %r5248;
	add.s32 	%r6165, %r6164, -670586216;
	shf.l.wrap.b32 	%r6166, %r6152, %r6152, 30;
	shf.l.wrap.b32 	%r6167, %r6152, %r6152, 19;
	xor.b32  	%r6168, %r6166, %r6167;
	shf.l.wrap.b32 	%r6169, %r6152, %r6152, 10;
	xor.b32  	%r6170, %r6168, %r6169;
	or.b32  	%r6171, %r6127, %r6102;
	and.b32  	%r6172, %r6152, %r6171;
	and.b32  	%r6173, %r6127, %r6102;
	or.b32  	%r6174, %r6172, %r6173;
	add.s32 	%r6175, %r6170, %r6174;
	add.s32 	%r6176, %r6165, %r6077;
	add.s32 	%r6177, %r6175, %r6165;
	shf.l.wrap.b32 	%r6178, %r6176, %r6176, 26;
	shf.l.wrap.b32 	%r6179, %r6176, %r6176, 21;
	xor.b32  	%r6180, %r6178, %r6179;
	shf.l.wrap.b32 	%r6181, %r6176, %r6176, 7;
	xor.b32  	%r6182, %r6180, %r6181;
	and.b32  	%r6183, %r6176, %r6151;
	not.b32 	%r6184, %r6176;
	and.b32  	%r6185, %r6126, %r6184;
	or.b32  	%r6186, %r6183, %r6185;
	add.s32 	%r6187, %r6186, %r6101;
	add.s32 	%r6188, %r6187, %r6182;
	add.s32 	%r6189, %r6188, %r5256;
	add.s32 	%r6190, %r6189, 310598401;
	shf.l.wrap.b32 	%r6191, %r6177, %r6177, 30;
	shf.l.wrap.b32 	%r6192, %r6177, %r6177, 19;
	xor.b32  	%r6193, %r6191, %r6192;
	shf.l.wrap.b32 	%r6194, %r6177, %r6177, 10;
	xor.b32  	%r6195, %r6193, %r6194;
	or.b32  	%r6196, %r6152, %r6127;
	and.b32  	%r6197, %r6177, %r6196;
	and.b32  	%r6198, %r6152, %r6127;
	or.b32  	%r6199, %r6197, %r6198;
	add.s32 	%r6200, %r6195, %r6199;
	add.s32 	%r6201, %r6190, %r6102;
	add.s32 	%r6202, %r6200, %r6190;
	shf.l.wrap.b32 	%r6203, %r6201, %r6201, 26;
	shf.l.wrap.b32 	%r6204, %r6201, %r6201, 21;
	xor.b32  	%r6205, %r6203, %r6204;
	shf.l.wrap.b32 	%r6206, %r6201, %r6201, 7;
	xor.b32  	%r6207, %r6205, %r6206;
	and.b32  	%r6208, %r6201, %r6176;
	not.b32 	%r6209, %r6201;
	and.b32  	%r6210, %r6151, %r6209;
	or.b32  	%r6211, %r6208, %r6210;
	add.s32 	%r6212, %r6211, %r6126;
	add.s32 	%r6213, %r6212, %r6207;
	add.s32 	%r6214, %r6213, %r5272;
	add.s32 	%r6215, %r6214, 607225278;
	shf.l.wrap.b32 	%r6216, %r6202, %r6202, 30;
	shf.l.wrap.b32 	%r6217, %r6202, %r6202, 19;
	xor.b32  	%r6218, %r6216, %r6217;
	shf.l.wrap.b32 	%r6219, %r6202, %r6202, 10;
	xor.b32  	%r6220, %r6218, %r6219;
	or.b32  	%r6221, %r6177, %r6152;
	and.b32  	%r6222, %r6202, %r6221;
	and.b32  	%r6223, %r6177, %r6152;
	or.b32  	%r6224, %r6222, %r6223;
	add.s32 	%r6225, %r6220, %r6224;
	add.s32 	%r6226, %r6215, %r6127;
	add.s32 	%r6227, %r6225, %r6215;
	shf.l.wrap.b32 	%r6228, %r6226, %r6226, 26;
	shf.l.wrap.b32 	%r6229, %r6226, %r6226, 21;
	xor.b32  	%r6230, %r6228, %r6229;
	shf.l.wrap.b32 	%r6231, %r6226, %r6226, 7;
	xor.b32  	%r6232, %r6230, %r6231;
	and.b32  	%r6233, %r6226, %r6201;
	not.b32 	%r6234, %r6226;
	and.b32  	%r6235, %r6176, %r6234;
	or.b32  	%r6236, %r6233, %r6235;
	add.s32 	%r6237, %r6236, %r6151;
	add.s32 	%r6238, %r6237, %r6232;
	add.s32 	%r6239, %r6238, %r5280;
	add.s32 	%r6240, %r6239, 1426881987;
	shf.l.wrap.b32 	%r6241, %r6227, %r6227, 30;
	shf.l.wrap.b32 	%r6242, %r6227, %r6227, 19;
	xor.b32  	%r6243, %r6241, %r6242;
	shf.l.wrap.b32 	%r6244, %r6227, %r6227, 10;
	xor.b32  	%r6245, %r6243, %r6244;
	or.b32  	%r6246, %r6202, %r6177;
	and.b32  	%r6247, %r6227, %r6246;
	and.b32  	%r6248, %r6202, %r6177;
	or.b32  	%r6249, %r6247, %r6248;
	add.s32 	%r6250, %r6245, %r6249;
	add.s32 	%r6251, %r6240, %r6152;
	add.s32 	%r6252, %r6250, %r6240;
	shf.l.wrap.b32 	%r6253, %r6251, %r6251, 26;
	shf.l.wrap.b32 	%r6254, %r6251, %r6251, 21;
	xor.b32  	%r6255, %r6253, %r6254;
	shf.l.wrap.b32 	%r6256, %r6251, %r6251, 7;
	xor.b32  	%r6257, %r6255, %r6256;
	and.b32  	%r6258, %r6251, %r6226;
	not.b32 	%r6259, %r6251;
	and.b32  	%r6260, %r6201, %r6259;
	or.b32  	%r6261, %r6258, %r6260;
	add.s32 	%r6262, %r6261, %r6176;
	add.s32 	%r6263, %r6262, %r6257;
	add.s32 	%r6264, %r6263, %r5296;
	add.s32 	%r6265, %r6264, 1925078388;
	shf.l.wrap.b32 	%r6266, %r6252, %r6252, 30;
	shf.l.wrap.b32 	%r6267, %r6252, %r6252, 19;
	xor.b32  	%r6268, %r6266, %r6267;
	shf.l.wrap.b32 	%r6269, %r6252, %r6252, 10;
	xor.b32  	%r6270, %r6268, %r6269;
	or.b32  	%r6271, %r6227, %r6202;
	and.b32  	%r6272, %r6252, %r6271;
	and.b32  	%r6273, %r6227, %r6202;
	or.b32  	%r6274, %r6272, %r6273;
	add.s32 	%r6275, %r6270, %r6274;
	add.s32 	%r6276, %r6265, %r6177;
	add.s32 	%r6277, %r6275, %r6265;
	shf.l.wrap.b32 	%r6278, %r6276, %r6276, 26;
	shf.l.wrap.b32 	%r6279, %r6276, %r6276, 21;
	xor.b32  	%r6280, %r6278, %r6279;
	shf.l.wrap.b32 	%r6281, %r6276, %r6276, 7;
	xor.b32  	%r6282, %r6280, %r6281;
	and.b32  	%r6283, %r6276, %r6251;
	not.b32 	%r6284, %r6276;
	and.b32  	%r6285, %r6226, %r6284;
	or.b32  	%r6286, %r6283, %r6285;
	add.s32 	%r6287, %r6286, %r6201;
	add.s32 	%r6288, %r6287, %r6282;
	add.s32 	%r6289, %r6288, %r5304;
	add.s32 	%r6290, %r6289, -2132889090;
	shf.l.wrap.b32 	%r6291, %r6277, %r6277, 30;
	shf.l.wrap.b32 	%r6292, %r6277, %r6277, 19;
	xor.b32  	%r6293, %r6291, %r6292;
	shf.l.wrap.b32 	%r6294, %r6277, %r6277, 10;
	xor.b32  	%r6295, %r6293, %r6294;
	or.b32  	%r6296, %r6252, %r6227;
	and.b32  	%r6297, %r6277, %r6296;
	and.b32  	%r6298, %r6252, %r6227;
	or.b32  	%r6299, %r6297, %r6298;
	add.s32 	%r6300, %r6295, %r6299;
	add.s32 	%r6301, %r6290, %r6202;
	add.s32 	%r6302, %r6300, %r6290;
	shf.l.wrap.b32 	%r6303, %r6301, %r6301, 26;
	shf.l.wrap.b32 	%r6304, %r6301, %r6301, 21;
	xor.b32  	%r6305, %r6303, %r6304;
	shf.l.wrap.b32 	%r6306, %r6301, %r6301, 7;
	xor.b32  	%r6307, %r6305, %r6306;
	and.b32  	%r6308, %r6301, %r6276;
	not.b32 	%r6309, %r6301;
	and.b32  	%r6310, %r6251, %r6309;
	or.b32  	%r6311, %r6308, %r6310;
	add.s32 	%r6312, %r6311, %r6226;
	add.s32 	%r6313, %r6312, %r6307;
	add.s32 	%r6314, %r6313, %r5320;
	add.s32 	%r6315, %r6314, -1680079193;
	shf.l.wrap.b32 	%r6316, %r6302, %r6302, 30;
	shf.l.wrap.b32 	%r6317, %r6302, %r6302, 19;
	xor.b32  	%r6318, %r6316, %r6317;
	shf.l.wrap.b32 	%r6319, %r6302, %r6302, 10;
	xor.b32  	%r6320, %r6318, %r6319;
	or.b32  	%r6321, %r6277, %r6252;
	and.b32  	%r6322, %r6302, %r6321;
	and.b32  	%r6323, %r6277, %r6252;
	or.b32  	%r6324, %r6322, %r6323;
	add.s32 	%r6325, %r6320, %r6324;
	add.s32 	%r6326, %r6315, %r6227;
	add.s32 	%r6327, %r6325, %r6315;
	shf.l.wrap.b32 	%r6328, %r6326, %r6326, 26;
	shf.l.wrap.b32 	%r6329, %r6326, %r6326, 21;
	xor.b32  	%r6330, %r6328, %r6329;
	shf.l.wrap.b32 	%r6331, %r6326, %r6326, 7;
	xor.b32  	%r6332, %r6330, %r6331;
	and.b32  	%r6333, %r6326, %r6301;
	not.b32 	%r6334, %r6326;
	and.b32  	%r6335, %r6276, %r6334;
	or.b32  	%r6336, %r6333, %r6335;
	add.s32 	%r6337, %r6336, %r6251;
	add.s32 	%r6338, %r6337, %r6332;
	add.s32 	%r6339, %r6338, %r5328;
	add.s32 	%r6340, %r6339, -1046744716;
	shf.l.wrap.b32 	%r6341, %r6327, %r6327, 30;
	shf.l.wrap.b32 	%r6342, %r6327, %r6327, 19;
	xor.b32  	%r6343, %r6341, %r6342;
	shf.l.wrap.b32 	%r6344, %r6327, %r6327, 10;
	xor.b32  	%r6345, %r6343, %r6344;
	or.b32  	%r6346, %r6302, %r6277;
	and.b32  	%r6347, %r6327, %r6346;
	and.b32  	%r6348, %r6302, %r6277;
	or.b32  	%r6349, %r6347, %r6348;
	add.s32 	%r6350, %r6345, %r6349;
	add.s32 	%r6351, %r6340, %r6252;
	add.s32 	%r6352, %r6350, %r6340;
	shf.l.wrap.b32 	%r6353, %r6351, %r6351, 26;
	shf.l.wrap.b32 	%r6354, %r6351, %r6351, 21;
	xor.b32  	%r6355, %r6353, %r6354;
	shf.l.wrap.b32 	%r6356, %r6351, %r6351, 7;
	xor.b32  	%r6357, %r6355, %r6356;
	and.b32  	%r6358, %r6351, %r6326;
	not.b32 	%r6359, %r6351;
	and.b32  	%r6360, %r6301, %r6359;
	or.b32  	%r6361, %r6358, %r6360;
	add.s32 	%r6362, %r6361, %r6276;
	add.s32 	%r6363, %r6362, %r6357;
	add.s32 	%r6364, %r6363, %r5341;
	add.s32 	%r6365, %r6364, -459576895;
	shf.l.wrap.b32 	%r6366, %r6352, %r6352, 30;
	shf.l.wrap.b32 	%r6367, %r6352, %r6352, 19;
	xor.b32  	%r6368, %r6366, %r6367;
	shf.l.wrap.b32 	%r6369, %r6352, %r6352, 10;
	xor.b32  	%r6370, %r6368, %r6369;
	or.b32  	%r6371, %r6327, %r6302;
	and.b32  	%r6372, %r6352, %r6371;
	and.b32  	%r6373, %r6327, %r6302;
	or.b32  	%r6374, %r6372, %r6373;
	add.s32 	%r6375, %r6370, %r6374;
	add.s32 	%r6376, %r6365, %r6277;
	add.s32 	%r6377, %r6375, %r6365;
	shf.l.wrap.b32 	%r6378, %r6376, %r6376, 26;
	shf.l.wrap.b32 	%r6379, %r6376, %r6376, 21;
	xor.b32  	%r6380, %r6378, %r6379;
	shf.l.wrap.b32 	%r6381, %r6376, %r6376, 7;
	xor.b32  	%r6382, %r6380, %r6381;
	and.b32  	%r6383, %r6376, %r6351;
	not.b32 	%r6384, %r6376;
	and.b32  	%r6385, %r6326, %r6384;
	or.b32  	%r6386, %r6383, %r6385;
	add.s32 	%r6387, %r6386, %r6301;
	add.s32 	%r6388, %r6387, %r6382;
	add.s32 	%r6389, %r6388, %r5354;
	add.s32 	%r6390, %r6389, -272742522;
	shf.l.wrap.b32 	%r6391, %r6377, %r6377, 30;
	shf.l.wrap.b32 	%r6392, %r6377, %r6377, 19;
	xor.b32  	%r6393, %r6391, %r6392;
	shf.l.wrap.b32 	%r6394, %r6377, %r6377, 10;
	xor.b32  	%r6395, %r6393, %r6394;
	or.b32  	%r6396, %r6352, %r6327;
	and.b32  	%r6397, %r6377, %r6396;
	and.b32  	%r6398, %r6352, %r6327;
	or.b32  	%r6399, %r6397, %r6398;
	add.s32 	%r6400, %r6395, %r6399;
	add.s32 	%r6401, %r6390, %r6302;
	add.s32 	%r6402, %r6400, %r6390;
	shf.l.wrap.b32 	%r6403, %r6401, %r6401, 26;
	shf.l.wrap.b32 	%r6404, %r6401, %r6401, 21;
	xor.b32  	%r6405, %r6403, %r6404;
	shf.l.wrap.b32 	%r6406, %r6401, %r6401, 7;
	xor.b32  	%r6407, %r6405, %r6406;
	and.b32  	%r6408, %r6401, %r6376;
	not.b32 	%r6409, %r6401;
	and.b32  	%r6410, %r6351, %r6409;
	or.b32  	%r6411, %r6408, %r6410;
	add.s32 	%r6412, %r6411, %r6326;
	add.s32 	%r6413, %r6412, %r6407;
	add.s32 	%r6414, %r6413, %r5367;
	add.s32 	%r6415, %r6414, 264347078;
	shf.l.wrap.b32 	%r6416, %r6402, %r6402, 30;
	shf.l.wrap.b32 	%r6417, %r6402, %r6402, 19;
	xor.b32  	%r6418, %r6416, %r6417;
	shf.l.wrap.b32 	%r6419, %r6402, %r6402, 10;
	xor.b32  	%r6420, %r6418, %r6419;
	or.b32  	%r6421, %r6377, %r6352;
	and.b32  	%r6422, %r6402, %r6421;
	and.b32  	%r6423, %r6377, %r6352;
	or.b32  	%r6424, %r6422, %r6423;
	add.s32 	%r6425, %r6420, %r6424;
	add.s32 	%r6426, %r6415, %r6327;
	add.s32 	%r6427, %r6425, %r6415;
	shf.l.wrap.b32 	%r6428, %r6426, %r6426, 26;
	shf.l.wrap.b32 	%r6429, %r6426, %r6426, 21;
	xor.b32  	%r6430, %r6428, %r6429;
	shf.l.wrap.b32 	%r6431, %r6426, %r6426, 7;
	xor.b32  	%r6432, %r6430, %r6431;
	and.b32  	%r6433, %r6426, %r6401;
	not.b32 	%r6434, %r6426;
	and.b32  	%r6435, %r6376, %r6434;
	or.b32  	%r6436, %r6433, %r6435;
	add.s32 	%r6437, %r6436, %r6351;
	add.s32 	%r6438, %r6437, %r6432;
	add.s32 	%r6439, %r6438, %r5380;
	add.s32 	%r6440, %r6439, 604807628;
	shf.l.wrap.b32 	%r6441, %r6427, %r6427, 30;
	shf.l.wrap.b32 	%r6442, %r6427, %r6427, 19;
	xor.b32  	%r6443, %r6441, %r6442;
	shf.l.wrap.b32 	%r6444, %r6427, %r6427, 10;
	xor.b32  	%r6445, %r6443, %r6444;
	or.b32  	%r6446, %r6402, %r6377;
	and.b32  	%r6447, %r6427, %r6446;
	and.b32  	%r6448, %r6402, %r6377;
	or.b32  	%r6449, %r6447, %r6448;
	add.s32 	%r6450, %r6445, %r6449;
	add.s32 	%r6451, %r6440, %r6352;
	add.s32 	%r6452, %r6450, %r6440;
	shf.l.wrap.b32 	%r6453, %r6451, %r6451, 26;
	shf.l.wrap.b32 	%r6454, %r6451, %r6451, 21;
	xor.b32  	%r6455, %r6453, %r6454;
	shf.l.wrap.b32 	%r6456, %r6451, %r6451, 7;
	xor.b32  	%r6457, %r6455, %r6456;
	and.b32  	%r6458, %r6451, %r6426;
	not.b32 	%r6459, %r6451;
	and.b32  	%r6460, %r6401, %r6459;
	or.b32  	%r6461, %r6458, %r6460;
	add.s32 	%r6462, %r6461, %r6376;
	add.s32 	%r6463, %r6462, %r6457;
	add.s32 	%r6464, %r6463, %r5393;
	add.s32 	%r6465, %r6464, 770255983;
	shf.l.wrap.b32 	%r6466, %r6452, %r6452, 30;
	shf.l.wrap.b32 	%r6467, %r6452, %r6452, 19;
	xor.b32  	%r6468, %r6466, %r6467;
	shf.l.wrap.b32 	%r6469, %r6452, %r6452, 10;
	xor.b32  	%r6470, %r6468, %r6469;
	or.b32  	%r6471, %r6427, %r6402;
	and.b32  	%r6472, %r6452, %r6471;
	and.b32  	%r6473, %r6427, %r6402;
	or.b32  	%r6474, %r6472, %r6473;
	add.s32 	%r6475, %r6470, %r6474;
	add.s32 	%r6476, %r6465, %r6377;
	add.s32 	%r6477, %r6475, %r6465;
	shf.l.wrap.b32 	%r6478, %r6476, %r6476, 26;
	shf.l.wrap.b32 	%r6479, %r6476, %r6476, 21;
	xor.b32  	%r6480, %r6478, %r6479;
	shf.l.wrap.b32 	%r6481, %r6476, %r6476, 7;
	xor.b32  	%r6482, %r6480, %r6481;
	and.b32  	%r6483, %r6476, %r6451;
	not.b32 	%r6484, %r6476;
	and.b32  	%r6485, %r6426, %r6484;
	or.b32  	%r6486, %r6483, %r6485;
	add.s32 	%r6487, %r6486, %r6401;
	add.s32 	%r6488, %r6487, %r6482;
	add.s32 	%r6489, %r6488, %r5406;
	add.s32 	%r6490, %r6489, 1249150122;
	shf.l.wrap.b32 	%r6491, %r6477, %r6477, 30;
	shf.l.wrap.b32 	%r6492, %r6477, %r6477, 19;
	xor.b32  	%r6493, %r6491, %r6492;
	shf.l.wrap.b32 	%r6494, %r6477, %r6477, 10;
	xor.b32  	%r6495, %r6493, %r6494;
	or.b32  	%r6496, %r6452, %r6427;
	and.b32  	%r6497, %r6477, %r6496;
	and.b32  	%r6498, %r6452, %r6427;
	or.b32  	%r6499, %r6497, %r6498;
	add.s32 	%r6500, %r6495, %r6499;
	add.s32 	%r6501, %r6490, %r6402;
	add.s32 	%r6502, %r6500, %r6490;
	shf.l.wrap.b32 	%r6503, %r6501, %r6501, 26;
	shf.l.wrap.b32 	%r6504, %r6501, %r6501, 21;
	xor.b32  	%r6505, %r6503, %r6504;
	shf.l.wrap.b32 	%r6506, %r6501, %r6501, 7;
	xor.b32  	%r6507, %r6505, %r6506;
	and.b32  	%r6508, %r6501, %r6476;
	not.b32 	%r6509, %r6501;
	and.b32  	%r6510, %r6451, %r6509;
	or.b32  	%r6511, %r6508, %r6510;
	add.s32 	%r6512, %r6511, %r6426;
	add.s32 	%r6513, %r6512, %r6507;
	add.s32 	%r6514, %r6513, %r5419;
	add.s32 	%r6515, %r6514, 1555081692;
	shf.l.wrap.b32 	%r6516, %r6502, %r6502, 30;
	shf.l.wrap.b32 	%r6517, %r6502, %r6502, 19;
	xor.b32  	%r6518, %r6516, %r6517;
	shf.l.wrap.b32 	%r6519, %r6502, %r6502, 10;
	xor.b32  	%r6520, %r6518, %r6519;
	or.b32  	%r6521, %r6477, %r6452;
	and.b32  	%r6522, %r6502, %r6521;
	and.b32  	%r6523, %r6477, %r6452;
	or.b32  	%r6524, %r6522, %r6523;
	add.s32 	%r6525, %r6520, %r6524;
	add.s32 	%r6526, %r6515, %r6427;
	add.s32 	%r6527, %r6525, %r6515;
	shf.l.wrap.b32 	%r6528, %r6526, %r6526, 26;
	shf.l.wrap.b32 	%r6529, %r6526, %r6526, 21;
	xor.b32  	%r6530, %r6528, %r6529;
	shf.l.wrap.b32 	%r6531, %r6526, %r6526, 7;
	xor.b32  	%r6532, %r6530, %r6531;
	and.b32  	%r6533, %r6526, %r6501;
	not.b32 	%r6534, %r6526;
	and.b32  	%r6535, %r6476, %r6534;
	or.b32  	%r6536, %r6533, %r6535;
	add.s32 	%r6537, %r6536, %r6451;
	add.s32 	%r6538, %r6537, %r6532;
	add.s32 	%r6539, %r6538, %r5432;
	add.s32 	%r6540, %r6539, 1996064986;
	shf.l.wrap.b32 	%r6541, %r6527, %r6527, 30;
	shf.l.wrap.b32 	%r6542, %r6527, %r6527, 19;
	xor.b32  	%r6543, %r6541, %r6542;
	shf.l.wrap.b32 	%r6544, %r6527, %r6527, 10;
	xor.b32  	%r6545, %r6543, %r6544;
	or.b32  	%r6546, %r6502, %r6477;
	and.b32  	%r6547, %r6527, %r6546;
	and.b32  	%r6548, %r6502, %r6477;
	or.b32  	%r6549, %r6547, %r6548;
	add.s32 	%r6550, %r6545, %r6549;
	add.s32 	%r6551, %r6540, %r6452;
	add.s32 	%r6552, %r6550, %r6540;
	shf.l.wrap.b32 	%r6553, %r6551, %r6551, 26;
	shf.l.wrap.b32 	%r6554, %r6551, %r6551, 21;
	xor.b32  	%r6555, %r6553, %r6554;
	shf.l.wrap.b32 	%r6556, %r6551, %r6551, 7;
	xor.b32  	%r6557, %r6555, %r6556;
	and.b32  	%r6558, %r6551, %r6526;
	not.b32 	%r6559, %r6551;
	and.b32  	%r6560, %r6501, %r6559;
	or.b32  	%r6561, %r6558, %r6560;
	add.s32 	%r6562, %r6561, %r6476;
	add.s32 	%r6563, %r6562, %r6557;
	add.s32 	%r6564, %r6563, %r5445;
	add.s32 	%r6565, %r6564, -1740746414;
	shf.l.wrap.b32 	%r6566, %r6552, %r6552, 30;
	shf.l.wrap.b32 	%r6567, %r6552, %r6552, 19;
	xor.b32  	%r6568, %r6566, %r6567;
	shf.l.wrap.b32 	%r6569, %r6552, %r6552, 10;
	xor.b32  	%r6570, %r6568, %r6569;
	or.b32  	%r6571, %r6527, %r6502;
	and.b32  	%r6572, %r6552, %r6571;
	and.b32  	%r6573, %r6527, %r6502;
	or.b32  	%r6574, %r6572, %r6573;
	add.s32 	%r6575, %r6570, %r6574;
	add.s32 	%r6576, %r6565, %r6477;
	add.s32 	%r6577, %r6575, %r6565;
	shf.l.wrap.b32 	%r6578, %r6576, %r6576, 26;
	shf.l.wrap.b32 	%r6579, %r6576, %r6576, 21;
	xor.b32  	%r6580, %r6578, %r6579;
	shf.l.wrap.b32 	%r6581, %r6576, %r6576, 7;
	xor.b32  	%r6582, %r6580, %r6581;
	and.b32  	%r6583, %r6576, %r6551;
	not.b32 	%r6584, %r6576;
	and.b32  	%r6585, %r6526, %r6584;
	or.b32  	%r6586, %r6583, %r6585;
	add.s32 	%r6587, %r6586, %r6501;
	add.s32 	%r6588, %r6587, %r6582;
	add.s32 	%r6589, %r6588, %r5458;
	add.s32 	%r6590, %r6589, -1473132947;
	shf.l.wrap.b32 	%r6591, %r6577, %r6577, 30;
	shf.l.wrap.b32 	%r6592, %r6577, %r6577, 19;
	xor.b32  	%r6593, %r6591, %r6592;
	shf.l.wrap.b32 	%r6594, %r6577, %r6577, 10;
	xor.b32  	%r6595, %r6593, %r6594;
	or.b32  	%r6596, %r6552, %r6527;
	and.b32  	%r6597, %r6577, %r6596;
	and.b32  	%r6598, %r6552, %r6527;
	or.b32  	%r6599, %r6597, %r6598;
	add.s32 	%r6600, %r6595, %r6599;
	add.s32 	%r6601, %r6590, %r6502;
	add.s32 	%r6602, %r6600, %r6590;
	shf.l.wrap.b32 	%r6603, %r6601, %r6601, 26;
	shf.l.wrap.b32 	%r6604, %r6601, %r6601, 21;
	xor.b32  	%r6605, %r6603, %r6604;
	shf.l.wrap.b32 	%r6606, %r6601, %r6601, 7;
	xor.b32  	%r6607, %r6605, %r6606;
	and.b32  	%r6608, %r6601, %r6576;
	not.b32 	%r6609, %r6601;
	and.b32  	%r6610, %r6551, %r6609;
	or.b32  	%r6611, %r6608, %r6610;
	add.s32 	%r6612, %r6611, %r6526;
	add.s32 	%r6613, %r6612, %r6607;
	add.s32 	%r6614, %r6613, %r5471;
	add.s32 	%r6615, %r6614, -1341970488;
	shf.l.wrap.b32 	%r6616, %r6602, %r6602, 30;
	shf.l.wrap.b32 	%r6617, %r6602, %r6602, 19;
	xor.b32  	%r6618, %r6616, %r6617;
	shf.l.wrap.b32 	%r6619, %r6602, %r6602, 10;
	xor.b32  	%r6620, %r6618, %r6619;
	or.b32  	%r6621, %r6577, %r6552;
	and.b32  	%r6622, %r6602, %r6621;
	and.b32  	%r6623, %r6577, %r6552;
	or.b32  	%r6624, %r6622, %r6623;
	add.s32 	%r6625, %r6620, %r6624;
	add.s32 	%r6626, %r6615, %r6527;
	add.s32 	%r6627, %r6625, %r6615;
	shf.l.wrap.b32 	%r6628, %r6626, %r6626, 26;
	shf.l.wrap.b32 	%r6629, %r6626, %r6626, 21;
	xor.b32  	%r6630, %r6628, %r6629;
	shf.l.wrap.b32 	%r6631, %r6626, %r6626, 7;
	xor.b32  	%r6632, %r6630, %r6631;
	and.b32  	%r6633, %r6626, %r6601;
	not.b32 	%r6634, %r6626;
	and.b32  	%r6635, %r6576, %r6634;
	or.b32  	%r6636, %r6633, %r6635;
	add.s32 	%r6637, %r6636, %r6551;
	add.s32 	%r6638, %r6637, %r6632;
	add.s32 	%r6639, %r6638, %r5484;
	add.s32 	%r6640, %r6639, -1084653625;
	shf.l.wrap.b32 	%r6641, %r6627, %r6627, 30;
	shf.l.wrap.b32 	%r6642, %r6627, %r6627, 19;
	xor.b32  	%r6643, %r6641, %r6642;
	shf.l.wrap.b32 	%r6644, %r6627, %r6627, 10;
	xor.b32  	%r6645, %r6643, %r6644;
	or.b32  	%r6646, %r6602, %r6577;
	and.b32  	%r6647, %r6627, %r6646;
	and.b32  	%r6648, %r6602, %r6577;
	or.b32  	%r6649, %r6647, %r6648;
	add.s32 	%r6650, %r6645, %r6649;
	add.s32 	%r6651, %r6640, %r6552;
	add.s32 	%r6652, %r6650, %r6640;
	shf.l.wrap.b32 	%r6653, %r6651, %r6651, 26;
	shf.l.wrap.b32 	%r6654, %r6651, %r6651, 21;
	xor.b32  	%r6655, %r6653, %r6654;
	shf.l.wrap.b32 	%r6656, %r6651, %r6651, 7;
	xor.b32  	%r6657, %r6655, %r6656;
	and.b32  	%r6658, %r6651, %r6626;
	not.b32 	%r6659, %r6651;
	and.b32  	%r6660, %r6601, %r6659;
	or.b32  	%r6661, %r6658, %r6660;
	add.s32 	%r6662, %r6661, %r6576;
	add.s32 	%r6663, %r6662, %r6657;
	add.s32 	%r6664, %r6663, %r5497;
	add.s32 	%r6665, %r6664, -958395405;
	shf.l.wrap.b32 	%r6666, %r6652, %r6652, 30;
	shf.l.wrap.b32 	%r6667, %r6652, %r6652, 19;
	xor.b32  	%r6668, %r6666, %r6667;
	shf.l.wrap.b32 	%r6669, %r6652, %r6652, 10;
	xor.b32  	%r6670, %r6668, %r6669;
	or.b32  	%r6671, %r6627, %r6602;
	and.b32  	%r6672, %r6652, %r6671;
	and.b32  	%r6673, %r6627, %r6602;
	or.b32  	%r6674, %r6672, %r6673;
	add.s32 	%r6675, %r6670, %r6674;
	add.s32 	%r6676, %r6665, %r6577;
	add.s32 	%r6677, %r6675, %r6665;
	shf.l.wrap.b32 	%r6678, %r6676, %r6676, 26;
	shf.l.wrap.b32 	%r6679, %r6676, %r6676, 21;
	xor.b32  	%r6680, %r6678, %r6679;
	shf.l.wrap.b32 	%r6681, %r6676, %r6676, 7;
	xor.b32  	%r6682, %r6680, %r6681;
	and.b32  	%r6683, %r6676, %r6651;
	not.b32 	%r6684, %r6676;
	and.b32  	%r6685, %r6626, %r6684;
	or.b32  	%r6686, %r6683, %r6685;
	add.s32 	%r6687, %r6686, %r6601;
	add.s32 	%r6688, %r6687, %r6682;
	add.s32 	%r6689, %r6688, %r5510;
	add.s32 	%r6690, %r6689, -710438585;
	shf.l.wrap.b32 	%r6691, %r6677, %r6677, 30;
	shf.l.wrap.b32 	%r6692, %r6677, %r6677, 19;
	xor.b32  	%r6693, %r6691, %r6692;
	shf.l.wrap.b32 	%r6694, %r6677, %r6677, 10;
	xor.b32  	%r6695, %r6693, %r6694;
	or.b32  	%r6696, %r6652, %r6627;
	and.b32  	%r6697, %r6677, %r6696;
	and.b32  	%r6698, %r6652, %r6627;
	or.b32  	%r6699, %r6697, %r6698;
	add.s32 	%r6700, %r6695, %r6699;
	add.s32 	%r6701, %r6690, %r6602;
	add.s32 	%r6702, %r6700, %r6690;
	shf.l.wrap.b32 	%r6703, %r6701, %r6701, 26;
	shf.l.wrap.b32 	%r6704, %r6701, %r6701, 21;
	xor.b32  	%r6705, %r6703, %r6704;
	shf.l.wrap.b32 	%r6706, %r6701, %r6701, 7;
	xor.b32  	%r6707, %r6705, %r6706;
	and.b32  	%r6708, %r6701, %r6676;
	not.b32 	%r6709, %r6701;
	and.b32  	%r6710, %r6651, %r6709;
	or.b32  	%r6711, %r6708, %r6710;
	add.s32 	%r6712, %r6711, %r6626;
	add.s32 	%r6713, %r6712, %r6707;
	add.s32 	%r6714, %r6713, %r5523;
	add.s32 	%r6715, %r6714, 113926993;
	shf.l.wrap.b32 	%r6716, %r6702, %r6702, 30;
	shf.l.wrap.b32 	%r6717, %r6702, %r6702, 19;
	xor.b32  	%r6718, %r6716, %r6717;
	shf.l.wrap.b32 	%r6719, %r6702, %r6702, 10;
	xor.b32  	%r6720, %r6718, %r6719;
	or.b32  	%r6721, %r6677, %r6652;
	and.b32  	%r6722, %r6702, %r6721;
	and.b32  	%r6723, %r6677, %r6652;
	or.b32  	%r6724, %r6722, %r6723;
	add.s32 	%r6725, %r6720, %r6724;
	add.s32 	%r6726, %r6715, %r6627;
	add.s32 	%r6727, %r6725, %r6715;
	shf.l.wrap.b32 	%r6728, %r6726, %r6726, 26;
	shf.l.wrap.b32 	%r6729, %r6726, %r6726, 21;
	xor.b32  	%r6730, %r6728, %r6729;
	shf.l.wrap.b32 	%r6731, %r6726, %r6726, 7;
	xor.b32  	%r6732, %r6730, %r6731;
	and.b32  	%r6733, %r6726, %r6701;
	not.b32 	%r6734, %r6726;
	and.b32  	%r6735, %r6676, %r6734;
	or.b32  	%r6736, %r6733, %r6735;
	add.s32 	%r6737, %r6736, %r6651;
	add.s32 	%r6738, %r6737, %r6732;
	add.s32 	%r6739, %r6738, %r5536;
	add.s32 	%r6740, %r6739, 338241895;
	shf.l.wrap.b32 	%r6741, %r6727, %r6727, 30;
	shf.l.wrap.b32 	%r6742, %r6727, %r6727, 19;
	xor.b32  	%r6743, %r6741, %r6742;
	shf.l.wrap.b32 	%r6744, %r6727, %r6727, 10;
	xor.b32  	%r6745, %r6743, %r6744;
	or.b32  	%r6746, %r6702, %r6677;
	and.b32  	%r6747, %r6727, %r6746;
	and.b32  	%r6748, %r6702, %r6677;
	or.b32  	%r6749, %r6747, %r6748;
	add.s32 	%r6750, %r6745, %r6749;
	add.s32 	%r6751, %r6740, %r6652;
	add.s32 	%r6752, %r6750, %r6740;
	shf.l.wrap.b32 	%r6753, %r6751, %r6751, 26;
	shf.l.wrap.b32 	%r6754, %r6751, %r6751, 21;
	xor.b32  	%r6755, %r6753, %r6754;
	shf.l.wrap.b32 	%r6756, %r6751, %r6751, 7;
	xor.b32  	%r6757, %r6755, %r6756;
	and.b32  	%r6758, %r6751, %r6726;
	not.b32 	%r6759, %r6751;
	and.b32  	%r6760, %r6701, %r6759;
	or.b32  	%r6761, %r6758, %r6760;
	add.s32 	%r6762, %r6761, %r6676;
	add.s32 	%r6763, %r6762, %r6757;
	add.s32 	%r6764, %r6763, %r5549;
	add.s32 	%r6765, %r6764, 666307205;
	shf.l.wrap.b32 	%r6766, %r6752, %r6752, 30;
	shf.l.wrap.b32 	%r6767, %r6752, %r6752, 19;
	xor.b32  	%r6768, %r6766, %r6767;
	shf.l.wrap.b32 	%r6769, %r6752, %r6752, 10;
	xor.b32  	%r6770, %r6768, %r6769;
	or.b32  	%r6771, %r6727, %r6702;
	and.b32  	%r6772, %r6752, %r6771;
	and.b32  	%r6773, %r6727, %r6702;
	or.b32  	%r6774, %r6772, %r6773;
	add.s32 	%r6775, %r6770, %r6774;
	add.s32 	%r6776, %r6765, %r6677;
	add.s32 	%r6777, %r6775, %r6765;
	shf.l.wrap.b32 	%r6778, %r6776, %r6776, 26;
	shf.l.wrap.b32 	%r6779, %r6776, %r6776, 21;
	xor.b32  	%r6780, %r6778, %r6779;
	shf.l.wrap.b32 	%r6781, %r6776, %r6776, 7;
	xor.b32  	%r6782, %r6780, %r6781;
	and.b32  	%r6783, %r6776, %r6751;
	not.b32 	%r6784, %r6776;
	and.b32  	%r6785, %r6726, %r6784;
	or.b32  	%r6786, %r6783, %r6785;
	add.s32 	%r6787, %r6786, %r6701;
	add.s32 	%r6788, %r6787, %r6782;
	add.s32 	%r6789, %r6788, %r5562;
	add.s32 	%r6790, %r6789, 773529912;
	shf.l.wrap.b32 	%r6791, %r6777, %r6777, 30;
	shf.l.wrap.b32 	%r6792, %r6777, %r6777, 19;
	xor.b32  	%r6793, %r6791, %r6792;
	shf.l.wrap.b32 	%r6794, %r6777, %r6777, 10;
	xor.b32  	%r6795, %r6793, %r6794;
	or.b32  	%r6796, %r6752, %r6727;
	and.b32  	%r6797, %r6777, %r6796;
	and.b32  	%r6798, %r6752, %r6727;
	or.b32  	%r6799, %r6797, %r6798;
	add.s32 	%r6800, %r6795, %r6799;
	add.s32 	%r6801, %r6790, %r6702;
	add.s32 	%r6802, %r6800, %r6790;
	shf.l.wrap.b32 	%r6803, %r6801, %r6801, 26;
	shf.l.wrap.b32 	%r6804, %r6801, %r6801, 21;
	xor.b32  	%r6805, %r6803, %r6804;
	shf.l.wrap.b32 	%r6806, %r6801, %r6801, 7;
	xor.b32  	%r6807, %r6805, %r6806;
	and.b32  	%r6808, %r6801, %r6776;
	not.b32 	%r6809, %r6801;
	and.b32  	%r6810, %r6751, %r6809;
	or.b32  	%r6811, %r6808, %r6810;
	add.s32 	%r6812, %r6811, %r6726;
	add.s32 	%r6813, %r6812, %r6807;
	add.s32 	%r6814, %r6813, %r5575;
	add.s32 	%r6815, %r6814, 1294757372;
	shf.l.wrap.b32 	%r6816, %r6802, %r6802, 30;
	shf.l.wrap.b32 	%r6817, %r6802, %r6802, 19;
	xor.b32  	%r6818, %r6816, %r6817;
	shf.l.wrap.b32 	%r6819, %r6802, %r6802, 10;
	xor.b32  	%r6820, %r6818, %r6819;
	or.b32  	%r6821, %r6777, %r6752;
	and.b32  	%r6822, %r6802, %r6821;
	and.b32  	%r6823, %r6777, %r6752;
	or.b32  	%r6824, %r6822, %r6823;
	add.s32 	%r6825, %r6820, %r6824;
	add.s32 	%r6826, %r6815, %r6727;
	add.s32 	%r6827, %r6825, %r6815;
	shf.l.wrap.b32 	%r6828, %r6826, %r6826, 26;
	shf.l.wrap.b32 	%r6829, %r6826, %r6826, 21;
	xor.b32  	%r6830, %r6828, %r6829;
	shf.l.wrap.b32 	%r6831, %r6826, %r6826, 7;
	xor.b32  	%r6832, %r6830, %r6831;
	and.b32  	%r6833, %r6826, %r6801;
	not.b32 	%r6834, %r6826;
	and.b32  	%r6835, %r6776, %r6834;
	or.b32  	%r6836, %r6833, %r6835;
	add.s32 	%r6837, %r6836, %r6751;
	add.s32 	%r6838, %r6837, %r6832;
	add.s32 	%r6839, %r6838, %r5588;
	add.s32 	%r6840, %r6839, 1396182291;
	shf.l.wrap.b32 	%r6841, %r6827, %r6827, 30;
	shf.l.wrap.b32 	%r6842, %r6827, %r6827, 19;
	xor.b32  	%r6843, %r6841, %r6842;
	shf.l.wrap.b32 	%r6844, %r6827, %r6827, 10;
	xor.b32  	%r6845, %r6843, %r6844;
	or.b32  	%r6846, %r6802, %r6777;
	and.b32  	%r6847, %r6827, %r6846;
	and.b32  	%r6848, %r6802, %r6777;
	or.b32  	%r6849, %r6847, %r6848;
	add.s32 	%r6850, %r6845, %r6849;
	add.s32 	%r6851, %r6840, %r6752;
	add.s32 	%r6852, %r6850, %r6840;
	shf.l.wrap.b32 	%r6853, %r6851, %r6851, 26;
	shf.l.wrap.b32 	%r6854, %r6851, %r6851, 21;
	xor.b32  	%r6855, %r6853, %r6854;
	shf.l.wrap.b32 	%r6856, %r6851, %r6851, 7;
	xor.b32  	%r6857, %r6855, %r6856;
	and.b32  	%r6858, %r6851, %r6826;
	not.b32 	%r6859, %r6851;
	and.b32  	%r6860, %r6801, %r6859;
	or.b32  	%r6861, %r6858, %r6860;
	add.s32 	%r6862, %r6861, %r6776;
	add.s32 	%r6863, %r6862, %r6857;
	add.s32 	%r6864, %r6863, %r5601;
	add.s32 	%r6865, %r6864, 1695183700;
	shf.l.wrap.b32 	%r6866, %r6852, %r6852, 30;
	shf.l.wrap.b32 	%r6867, %r6852, %r6852, 19;
	xor.b32  	%r6868, %r6866, %r6867;
	shf.l.wrap.b32 	%r6869, %r6852, %r6852, 10;
	xor.b32  	%r6870, %r6868, %r6869;
	or.b32  	%r6871, %r6827, %r6802;
	and.b32  	%r6872, %r6852, %r6871;
	and.b32  	%r6873, %r6827, %r6802;
	or.b32  	%r6874, %r6872, %r6873;
	add.s32 	%r6875, %r6870, %r6874;
	add.s32 	%r6876, %r6865, %r6777;
	add.s32 	%r6877, %r6875, %r6865;
	shf.l.wrap.b32 	%r6878, %r6876, %r6876, 26;
	shf.l.wrap.b32 	%r6879, %r6876, %r6876, 21;
	xor.b32  	%r6880, %r6878, %r6879;
	shf.l.wrap.b32 	%r6881, %r6876, %r6876, 7;
	xor.b32  	%r6882, %r6880, %r6881;
	and.b32  	%r6883, %r6876, %r6851;
	not.b32 	%r6884, %r6876;
	and.b32  	%r6885, %r6826, %r6884;
	or.b32  	%r6886, %r6883, %r6885;
	add.s32 	%r6887, %r6886, %r6801;
	add.s32 	%r6888, %r6887, %r6882;
	add.s32 	%r6889, %r6888, %r5614;
	add.s32 	%r6890, %r6889, 1986661051;
	shf.l.wrap.b32 	%r6891, %r6877, %r6877, 30;
	shf.l.wrap.b32 	%r6892, %r6877, %r6877, 19;
	xor.b32  	%r6893, %r6891, %r6892;
	shf.l.wrap.b32 	%r6894, %r6877, %r6877, 10;
	xor.b32  	%r6895, %r6893, %r6894;
	or.b32  	%r6896, %r6852, %r6827;
	and.b32  	%r6897, %r6877, %r6896;
	and.b32  	%r6898, %r6852, %r6827;
	or.b32  	%r6899, %r6897, %r6898;
	add.s32 	%r6900, %r6895, %r6899;
	add.s32 	%r6901, %r6890, %r6802;
	add.s32 	%r6902, %r6900, %r6890;
	shf.l.wrap.b32 	%r6903, %r6901, %r6901, 26;
	shf.l.wrap.b32 	%r6904, %r6901, %r6901, 21;
	xor.b32  	%r6905, %r6903, %r6904;
	shf.l.wrap.b32 	%r6906, %r6901, %r6901, 7;
	xor.b32  	%r6907, %r6905, %r6906;
	and.b32  	%r6908, %r6901, %r6876;
	not.b32 	%r6909, %r6901;
	and.b32  	%r6910, %r6851, %r6909;
	or.b32  	%r6911, %r6908, %r6910;
	add.s32 	%r6912, %r6911, %r6826;
	add.s32 	%r6913, %r6912, %r6907;
	add.s32 	%r6914, %r6913, %r5627;
	add.s32 	%r6915, %r6914, -2117940946;
	shf.l.wrap.b32 	%r6916, %r6902, %r6902, 30;
	shf.l.wrap.b32 	%r6917, %r6902, %r6902, 19;
	xor.b32  	%r6918, %r6916, %r6917;
	shf.l.wrap.b32 	%r6919, %r6902, %r6902, 10;
	xor.b32  	%r6920, %r6918, %r6919;
	or.b32  	%r6921, %r6877, %r6852;
	and.b32  	%r6922, %r6902, %r6921;
	and.b32  	%r6923, %r6877, %r6852;
	or.b32  	%r6924, %r6922, %r6923;
	add.s32 	%r6925, %r6920, %r6924;
	add.s32 	%r6926, %r6915, %r6827;
	add.s32 	%r6927, %r6925, %r6915;
	shf.l.wrap.b32 	%r6928, %r6926, %r6926, 26;
	shf.l.wrap.b32 	%r6929, %r6926, %r6926, 21;
	xor.b32  	%r6930, %r6928, %r6929;
	shf.l.wrap.b32 	%r6931, %r6926, %r6926, 7;
	xor.b32  	%r6932, %r6930, %r6931;
	and.b32  	%r6933, %r6926, %r6901;
	not.b32 	%r6934, %r6926;
	and.b32  	%r6935, %r6876, %r6934;
	or.b32  	%r6936, %r6933, %r6935;
	add.s32 	%r6937, %r6936, %r6851;
	add.s32 	%r6938, %r6937, %r6932;
	add.s32 	%r6939, %r6938, %r5640;
	add.s32 	%r6940, %r6939, -1838011259;
	shf.l.wrap.b32 	%r6941, %r6927, %r6927, 30;
	shf.l.wrap.b32 	%r6942, %r6927, %r6927, 19;
	xor.b32  	%r6943, %r6941, %r6942;
	shf.l.wrap.b32 	%r6944, %r6927, %r6927, 10;
	xor.b32  	%r6945, %r6943, %r6944;
	or.b32  	%r6946, %r6902, %r6877;
	and.b32  	%r6947, %r6927, %r6946;
	and.b32  	%r6948, %r6902, %r6877;
	or.b32  	%r6949, %r6947, %r6948;
	add.s32 	%r6950, %r6945, %r6949;
	add.s32 	%r6951, %r6940, %r6852;
	add.s32 	%r6952, %r6950, %r6940;
	shf.l.wrap.b32 	%r6953, %r6951, %r6951, 26;
	shf.l.wrap.b32 	%r6954, %r6951, %r6951, 21;
	xor.b32  	%r6955, %r6953, %r6954;
	shf.l.wrap.b32 	%r6956, %r6951, %r6951, 7;
	xor.b32  	%r6957, %r6955, %r6956;
	and.b32  	%r6958, %r6951, %r6926;
	not.b32 	%r6959, %r6951;
	and.b32  	%r6960, %r6901, %r6959;
	or.b32  	%r6961, %r6958, %r6960;
	add.s32 	%r6962, %r6961, %r6876;
	add.s32 	%r6963, %r6962, %r6957;
	add.s32 	%r6964, %r6963, %r5653;
	add.s32 	%r6965, %r6964, -1564481375;
	shf.l.wrap.b32 	%r6966, %r6952, %r6952, 30;
	shf.l.wrap.b32 	%r6967, %r6952, %r6952, 19;
	xor.b32  	%r6968, %r6966, %r6967;
	shf.l.wrap.b32 	%r6969, %r6952, %r6952, 10;
	xor.b32  	%r6970, %r6968, %r6969;
	or.b32  	%r6971, %r6927, %r6902;
	and.b32  	%r6972, %r6952, %r6971;
	and.b32  	%r6973, %r6927, %r6902;
	or.b32  	%r6974, %r6972, %r6973;
	add.s32 	%r6975, %r6970, %r6974;
	add.s32 	%r6976, %r6965, %r6877;
	add.s32 	%r6977, %r6975, %r6965;
	shf.l.wrap.b32 	%r6978, %r6976, %r6976, 26;
	shf.l.wrap.b32 	%r6979, %r6976, %r6976, 21;
	xor.b32  	%r6980, %r6978, %r6979;
	shf.l.wrap.b32 	%r6981, %r6976, %r6976, 7;
	xor.b32  	%r6982, %r6980, %r6981;
	and.b32  	%r6983, %r6976, %r6951;
	not.b32 	%r6984, %r6976;
	and.b32  	%r6985, %r6926, %r6984;
	or.b32  	%r6986, %r6983, %r6985;
	add.s32 	%r6987, %r6986, %r6901;
	add.s32 	%r6988, %r6987, %r6982;
	add.s32 	%r6989, %r6988, %r5666;
	add.s32 	%r6990, %r6989, -1474664885;
	shf.l.wrap.b32 	%r6991, %r6977, %r6977, 30;
	shf.l.wrap.b32 	%r6992, %r6977, %r6977, 19;
	xor.b32  	%r6993, %r6991, %r6992;
	shf.l.wrap.b32 	%r6994, %r6977, %r6977, 10;
	xor.b32  	%r6995, %r6993, %r6994;
	or.b32  	%r6996, %r6952, %r6927;
	and.b32  	%r6997, %r6977, %r6996;
	and.b32  	%r6998, %r6952, %r6927;
	or.b32  	%r6999, %r6997, %r6998;
	add.s32 	%r7000, %r6995, %r6999;
	add.s32 	%r7001, %r6990, %r6902;
	add.s32 	%r7002, %r7000, %r6990;
	shf.l.wrap.b32 	%r7003, %r7001, %r7001, 26;
	shf.l.wrap.b32 	%r7004, %r7001, %r7001, 21;
	xor.b32  	%r7005, %r7003, %r7004;
	shf.l.wrap.b32 	%r7006, %r7001, %r7001, 7;
	xor.b32  	%r7007, %r7005, %r7006;
	and.b32  	%r7008, %r7001, %r6976;
	not.b32 	%r7009, %r7001;
	and.b32  	%r7010, %r6951, %r7009;
	or.b32  	%r7011, %r7008, %r7010;
	add.s32 	%r7012, %r7011, %r6926;
	add.s32 	%r7013, %r7012, %r7007;
	add.s32 	%r7014, %r7013, %r5679;
	add.s32 	%r7015, %r7014, -1035236496;
	shf.l.wrap.b32 	%r7016, %r7002, %r7002, 30;
	shf.l.wrap.b32 	%r7017, %r7002, %r7002, 19;
	xor.b32  	%r7018, %r7016, %r7017;
	shf.l.wrap.b32 	%r7019, %r7002, %r7002, 10;
	xor.b32  	%r7020, %r7018, %r7019;
	or.b32  	%r7021, %r6977, %r6952;
	and.b32  	%r7022, %r7002, %r7021;
	and.b32  	%r7023, %r6977, %r6952;
	or.b32  	%r7024, %r7022, %r7023;
	add.s32 	%r7025, %r7020, %r7024;
	add.s32 	%r7026, %r7015, %r6927;
	add.s32 	%r7027, %r7025, %r7015;
	shf.l.wrap.b32 	%r7028, %r7026, %r7026, 26;
	shf.l.wrap.b32 	%r7029, %r7026, %r7026, 21;
	xor.b32  	%r7030, %r7028, %r7029;
	shf.l.wrap.b32 	%r7031, %r7026, %r7026, 7;
	xor.b32  	%r7032, %r7030, %r7031;
	and.b32  	%r7033, %r7026, %r7001;
	not.b32 	%r7034, %r7026;
	and.b32  	%r7035, %r6976, %r7034;
	or.b32  	%r7036, %r7033, %r7035;
	add.s32 	%r7037, %r7036, %r6951;
	add.s32 	%r7038, %r7037, %r7032;
	add.s32 	%r7039, %r7038, %r5692;
	add.s32 	%r7040, %r7039, -949202525;
	shf.l.wrap.b32 	%r7041, %r7027, %r7027, 30;
	shf.l.wrap.b32 	%r7042, %r7027, %r7027, 19;
	xor.b32  	%r7043, %r7041, %r7042;
	shf.l.wrap.b32 	%r7044, %r7027, %r7027, 10;
	xor.b32  	%r7045, %r7043, %r7044;
	or.b32  	%r7046, %r7002, %r6977;
	and.b32  	%r7047, %r7027, %r7046;
	and.b32  	%r7048, %r7002, %r6977;
	or.b32  	%r7049, %r7047, %r7048;
	add.s32 	%r7050, %r7045, %r7049;
	add.s32 	%r7051, %r7040, %r6952;
	add.s32 	%r7052, %r7050, %r7040;
	shf.l.wrap.b32 	%r7053, %r7051, %r7051, 26;
	shf.l.wrap.b32 	%r7054, %r7051, %r7051, 21;
	xor.b32  	%r7055, %r7053, %r7054;
	shf.l.wrap.b32 	%r7056, %r7051, %r7051, 7;
	xor.b32  	%r7057, %r7055, %r7056;
	and.b32  	%r7058, %r7051, %r7026;
	not.b32 	%r7059, %r7051;
	and.b32  	%r7060, %r7001, %r7059;
	or.b32  	%r7061, %r7058, %r7060;
	add.s32 	%r7062, %r7061, %r6976;
	add.s32 	%r7063, %r7062, %r7057;
	add.s32 	%r7064, %r7063, %r5705;
	add.s32 	%r7065, %r7064, -778901479;
	shf.l.wrap.b32 	%r7066, %r7052, %r7052, 30;
	shf.l.wrap.b32 	%r7067, %r7052, %r7052, 19;
	xor.b32  	%r7068, %r7066, %r7067;
	shf.l.wrap.b32 	%r7069, %r7052, %r7052, 10;
	xor.b32  	%r7070, %r7068, %r7069;
	or.b32  	%r7071, %r7027, %r7002;
	and.b32  	%r7072, %r7052, %r7071;
	and.b32  	%r7073, %r7027, %r7002;
	or.b32  	%r7074, %r7072, %r7073;
	add.s32 	%r7075, %r7070, %r7074;
	add.s32 	%r7076, %r7065, %r6977;
	add.s32 	%r7077, %r7075, %r7065;
	shf.l.wrap.b32 	%r7078, %r7076, %r7076, 26;
	shf.l.wrap.b32 	%r7079, %r7076, %r7076, 21;
	xor.b32  	%r7080, %r7078, %r7079;
	shf.l.wrap.b32 	%r7081, %r7076, %r7076, 7;
	xor.b32  	%r7082, %r7080, %r7081;
	and.b32  	%r7083, %r7076, %r7051;
	not.b32 	%r7084, %r7076;
	and.b32  	%r7085, %r7026, %r7084;
	or.b32  	%r7086, %r7083, %r7085;
	add.s32 	%r7087, %r7086, %r7001;
	add.s32 	%r7088, %r7087, %r7082;
	add.s32 	%r7089, %r7088, %r5718;
	add.s32 	%r7090, %r7089, -694614492;
	shf.l.wrap.b32 	%r7091, %r7077, %r7077, 30;
	shf.l.wrap.b32 	%r7092, %r7077, %r7077, 19;
	xor.b32  	%r7093, %r7091, %r7092;
	shf.l.wrap.b32 	%r7094, %r7077, %r7077, 10;
	xor.b32  	%r7095, %r7093, %r7094;
	or.b32  	%r7096, %r7052, %r7027;
	and.b32  	%r7097, %r7077, %r7096;
	and.b32  	%r7098, %r7052, %r7027;
	or.b32  	%r7099, %r7097, %r7098;
	add.s32 	%r7100, %r7095, %r7099;
	add.s32 	%r7101, %r7090, %r7002;
	add.s32 	%r7102, %r7100, %r7090;
	shf.l.wrap.b32 	%r7103, %r7101, %r7101, 26;
	shf.l.wrap.b32 	%r7104, %r7101, %r7101, 21;
	xor.b32  	%r7105, %r7103, %r7104;
	shf.l.wrap.b32 	%r7106, %r7101, %r7101, 7;
	xor.b32  	%r7107, %r7105, %r7106;
	and.b32  	%r7108, %r7101, %r7076;
	not.b32 	%r7109, %r7101;
	and.b32  	%r7110, %r7051, %r7109;
	or.b32  	%r7111, %r7108, %r7110;
	add.s32 	%r7112, %r7111, %r7026;
	add.s32 	%r7113, %r7112, %r7107;
	add.s32 	%r7114, %r7113, %r5731;
	add.s32 	%r7115, %r7114, -200395387;
	shf.l.wrap.b32 	%r7116, %r7102, %r7102, 30;
	shf.l.wrap.b32 	%r7117, %r7102, %r7102, 19;
	xor.b32  	%r7118, %r7116, %r7117;
	shf.l.wrap.b32 	%r7119, %r7102, %r7102, 10;
	xor.b32  	%r7120, %r7118, %r7119;
	or.b32  	%r7121, %r7077, %r7052;
	and.b32  	%r7122, %r7102, %r7121;
	and.b32  	%r7123, %r7077, %r7052;
	or.b32  	%r7124, %r7122, %r7123;
	add.s32 	%r7125, %r7120, %r7124;
	add.s32 	%r7126, %r7115, %r7027;
	add.s32 	%r7127, %r7125, %r7115;
	shf.l.wrap.b32 	%r7128, %r7126, %r7126, 26;
	shf.l.wrap.b32 	%r7129, %r7126, %r7126, 21;
	xor.b32  	%r7130, %r7128, %r7129;
	shf.l.wrap.b32 	%r7131, %r7126, %r7126, 7;
	xor.b32  	%r7132, %r7130, %r7131;
	and.b32  	%r7133, %r7126, %r7101;
	not.b32 	%r7134, %r7126;
	and.b32  	%r7135, %r7076, %r7134;
	or.b32  	%r7136, %r7133, %r7135;
	add.s32 	%r7137, %r7136, %r7051;
	add.s32 	%r7138, %r7137, %r7132;
	add.s32 	%r7139, %r7138, %r5744;
	add.s32 	%r7140, %r7139, 275423344;
	shf.l.wrap.b32 	%r7141, %r7127, %r7127, 30;
	shf.l.wrap.b32 	%r7142, %r7127, %r7127, 19;
	xor.b32  	%r7143, %r7141, %r7142;
	shf.l.wrap.b32 	%r7144, %r7127, %r7127, 10;
	xor.b32  	%r7145, %r7143, %r7144;
	or.b32  	%r7146, %r7102, %r7077;
	and.b32  	%r7147, %r7127, %r7146;
	and.b32  	%r7148, %r7102, %r7077;
	or.b32  	%r7149, %r7147, %r7148;
	add.s32 	%r7150, %r7145, %r7149;
	add.s32 	%r7151, %r7140, %r7052;
	add.s32 	%r7152, %r7150, %r7140;
	shf.l.wrap.b32 	%r7153, %r7151, %r7151, 26;
	shf.l.wrap.b32 	%r7154, %r7151, %r7151, 21;
	xor.b32  	%r7155, %r7153, %r7154;
	shf.l.wrap.b32 	%r7156, %r7151, %r7151, 7;
	xor.b32  	%r7157, %r7155, %r7156;
	and.b32  	%r7158, %r7151, %r7126;
	not.b32 	%r7159, %r7151;
	and.b32  	%r7160, %r7101, %r7159;
	or.b32  	%r7161, %r7158, %r7160;
	add.s32 	%r7162, %r7161, %r7076;
	add.s32 	%r7163, %r7162, %r7157;
	add.s32 	%r7164, %r7163, %r5757;
	add.s32 	%r7165, %r7164, 430227734;
	shf.l.wrap.b32 	%r7166, %r7152, %r7152, 30;
	shf.l.wrap.b32 	%r7167, %r7152, %r7152, 19;
	xor.b32  	%r7168, %r7166, %r7167;
	shf.l.wrap.b32 	%r7169, %r7152, %r7152, 10;
	xor.b32  	%r7170, %r7168, %r7169;
	or.b32  	%r7171, %r7127, %r7102;
	and.b32  	%r7172, %r7152, %r7171;
	and.b32  	%r7173, %r7127, %r7102;
	or.b32  	%r7174, %r7172, %r7173;
	add.s32 	%r7175, %r7170, %r7174;
	add.s32 	%r7176, %r7165, %r7077;
	add.s32 	%r7177, %r7175, %r7165;
	shf.l.wrap.b32 	%r7178, %r7176, %r7176, 26;
	shf.l.wrap.b32 	%r7179, %r7176, %r7176, 21;
	xor.b32  	%r7180, %r7178, %r7179;
	shf.l.wrap.b32 	%r7181, %r7176, %r7176, 7;
	xor.b32  	%r7182, %r7180, %r7181;
	and.b32  	%r7183, %r7176, %r7151;
	not.b32 	%r7184, %r7176;
	and.b32  	%r7185, %r7126, %r7184;
	or.b32  	%r7186, %r7183, %r7185;
	add.s32 	%r7187, %r7186, %r7101;
	add.s32 	%r7188, %r7187, %r7182;
	add.s32 	%r7189, %r7188, %r5770;
	add.s32 	%r7190, %r7189, 506948616;
	shf.l.wrap.b32 	%r7191, %r7177, %r7177, 30;
	shf.l.wrap.b32 	%r7192, %r7177, %r7177, 19;
	xor.b32  	%r7193, %r7191, %r7192;
	shf.l.wrap.b32 	%r7194, %r7177, %r7177, 10;
	xor.b32  	%r7195, %r7193, %r7194;
	or.b32  	%r7196, %r7152, %r7127;
	and.b32  	%r7197, %r7177, %r7196;
	and.b32  	%r7198, %r7152, %r7127;
	or.b32  	%r7199, %r7197, %r7198;
	add.s32 	%r7200, %r7195, %r7199;
	add.s32 	%r7201, %r7190, %r7102;
	add.s32 	%r7202, %r7200, %r7190;
	shf.l.wrap.b32 	%r7203, %r7201, %r7201, 26;
	shf.l.wrap.b32 	%r7204, %r7201, %r7201, 21;
	xor.b32  	%r7205, %r7203, %r7204;
	shf.l.wrap.b32 	%r7206, %r7201, %r7201, 7;
	xor.b32  	%r7207, %r7205, %r7206;
	and.b32  	%r7208, %r7201, %r7176;
	not.b32 	%r7209, %r7201;
	and.b32  	%r7210, %r7151, %r7209;
	or.b32  	%r7211, %r7208, %r7210;
	add.s32 	%r7212, %r7211, %r7126;
	add.s32 	%r7213, %r7212, %r7207;
	add.s32 	%r7214, %r7213, %r5783;
	add.s32 	%r7215, %r7214, 659060556;
	shf.l.wrap.b32 	%r7216, %r7202, %r7202, 30;
	shf.l.wrap.b32 	%r7217, %r7202, %r7202, 19;
	xor.b32  	%r7218, %r7216, %r7217;
	shf.l.wrap.b32 	%r7219, %r7202, %r7202, 10;
	xor.b32  	%r7220, %r7218, %r7219;
	or.b32  	%r7221, %r7177, %r7152;
	and.b32  	%r7222, %r7202, %r7221;
	and.b32  	%r7223, %r7177, %r7152;
	or.b32  	%r7224, %r7222, %r7223;
	add.s32 	%r7225, %r7220, %r7224;
	add.s32 	%r7226, %r7215, %r7127;
	add.s32 	%r7227, %r7225, %r7215;
	shf.l.wrap.b32 	%r7228, %r7226, %r7226, 26;
	shf.l.wrap.b32 	%r7229, %r7226, %r7226, 21;
	xor.b32  	%r7230, %r7228, %r7229;
	shf.l.wrap.b32 	%r7231, %r7226, %r7226, 7;
	xor.b32  	%r7232, %r7230, %r7231;
	and.b32  	%r7233, %r7226, %r7201;
	not.b32 	%r7234, %r7226;
	and.b32  	%r7235, %r7176, %r7234;
	or.b32  	%r7236, %r7233, %r7235;
	add.s32 	%r7237, %r7236, %r7151;
	add.s32 	%r7238, %r7237, %r7232;
	add.s32 	%r7239, %r7238, %r5796;
	add.s32 	%r7240, %r7239, 883997877;
	shf.l.wrap.b32 	%r7241, %r7227, %r7227, 30;
	shf.l.wrap.b32 	%r7242, %r7227, %r7227, 19;
	xor.b32  	%r7243, %r7241, %r7242;
	shf.l.wrap.b32 	%r7244, %r7227, %r7227, 10;
	xor.b32  	%r7245, %r7243, %r7244;
	or.b32  	%r7246, %r7202, %r7177;
	and.b32  	%r7247, %r7227, %r7246;
	and.b32  	%r7248, %r7202, %r7177;
	or.b32  	%r7249, %r7247, %r7248;
	add.s32 	%r7250, %r7245, %r7249;
	add.s32 	%r7251, %r7240, %r7152;
	add.s32 	%r7252, %r7250, %r7240;
	shf.l.wrap.b32 	%r7253, %r7251, %r7251, 26;
	shf.l.wrap.b32 	%r7254, %r7251, %r7251, 21;
	xor.b32  	%r7255, %r7253, %r7254;
	shf.l.wrap.b32 	%r7256, %r7251, %r7251, 7;
	xor.b32  	%r7257, %r7255, %r7256;
	and.b32  	%r7258, %r7251, %r7226;
	not.b32 	%r7259, %r7251;
	and.b32  	%r7260, %r7201, %r7259;
	or.b32  	%r7261, %r7258, %r7260;
	add.s32 	%r7262, %r7261, %r7176;
	add.s32 	%r7263, %r7262, %r7257;
	add.s32 	%r7264, %r7263, %r5809;
	add.s32 	%r7265, %r7264, 958139571;
	shf.l.wrap.b32 	%r7266, %r7252, %r7252, 30;
	shf.l.wrap.b32 	%r7267, %r7252, %r7252, 19;
	xor.b32  	%r7268, %r7266, %r7267;
	shf.l.wrap.b32 	%r7269, %r7252, %r7252, 10;
	xor.b32  	%r7270, %r7268, %r7269;
	or.b32  	%r7271, %r7227, %r7202;
	and.b32  	%r7272, %r7252, %r7271;
	and.b32  	%r7273, %r7227, %r7202;
	or.b32  	%r7274, %r7272, %r7273;
	add.s32 	%r7275, %r7270, %r7274;
	add.s32 	%r7276, %r7265, %r7177;
	add.s32 	%r7277, %r7275, %r7265;
	shf.l.wrap.b32 	%r7278, %r7276, %r7276, 26;
	shf.l.wrap.b32 	%r7279, %r7276, %r7276, 21;
	xor.b32  	%r7280, %r7278, %r7279;
	shf.l.wrap.b32 	%r7281, %r7276, %r7276, 7;
	xor.b32  	%r7282, %r7280, %r7281;
	and.b32  	%r7283, %r7276, %r7251;
	not.b32 	%r7284, %r7276;
	and.b32  	%r7285, %r7226, %r7284;
	or.b32  	%r7286, %r7283, %r7285;
	add.s32 	%r7287, %r7286, %r7201;
	add.s32 	%r7288, %r7287, %r7282;
	add.s32 	%r7289, %r7288, %r5822;
	add.s32 	%r7290, %r7289, 1322822218;
	shf.l.wrap.b32 	%r7291, %r7277, %r7277, 30;
	shf.l.wrap.b32 	%r7292, %r7277, %r7277, 19;
	xor.b32  	%r7293, %r7291, %r7292;
	shf.l.wrap.b32 	%r7294, %r7277, %r7277, 10;
	xor.b32  	%r7295, %r7293, %r7294;
	or.b32  	%r7296, %r7252, %r7227;
	and.b32  	%r7297, %r7277, %r7296;
	and.b32  	%r7298, %r7252, %r7227;
	or.b32  	%r7299, %r7297, %r7298;
	add.s32 	%r7300, %r7295, %r7299;
	add.s32 	%r7301, %r7290, %r7202;
	add.s32 	%r7302, %r7300, %r7290;
	shf.l.wrap.b32 	%r7303, %r7301, %r7301, 26;
	shf.l.wrap.b32 	%r7304, %r7301, %r7301, 21;
	xor.b32  	%r7305, %r7303, %r7304;
	shf.l.wrap.b32 	%r7306, %r7301, %r7301, 7;
	xor.b32  	%r7307, %r7305, %r7306;
	and.b32  	%r7308, %r7301, %r7276;
	not.b32 	%r7309, %r7301;
	and.b32  	%r7310, %r7251, %r7309;
	or.b32  	%r7311, %r7308, %r7310;
	add.s32 	%r7312, %r7311, %r7226;
	add.s32 	%r7313, %r7312, %r7307;
	add.s32 	%r7314, %r7313, %r5835;
	add.s32 	%r7315, %r7314, 1537002063;
	shf.l.wrap.b32 	%r7316, %r7302, %r7302, 30;
	shf.l.wrap.b32 	%r7317, %r7302, %r7302, 19;
	xor.b32  	%r7318, %r7316, %r7317;
	shf.l.wrap.b32 	%r7319, %r7302, %r7302, 10;
	xor.b32  	%r7320, %r7318, %r7319;
	or.b32  	%r7321, %r7277, %r7252;
	and.b32  	%r7322, %r7302, %r7321;
	and.b32  	%r7323, %r7277, %r7252;
	or.b32  	%r7324, %r7322, %r7323;
	add.s32 	%r7325, %r7320, %r7324;
	add.s32 	%r7326, %r7315, %r7227;
	add.s32 	%r7327, %r7325, %r7315;
	shf.l.wrap.b32 	%r7328, %r7326, %r7326, 26;
	shf.l.wrap.b32 	%r7329, %r7326, %r7326, 21;
	xor.b32  	%r7330, %r7328, %r7329;
	shf.l.wrap.b32 	%r7331, %r7326, %r7326, 7;
	xor.b32  	%r7332, %r7330, %r7331;
	and.b32  	%r7333, %r7326, %r7301;
	not.b32 	%r7334, %r7326;
	and.b32  	%r7335, %r7276, %r7334;
	or.b32  	%r7336, %r7333, %r7335;
	add.s32 	%r7337, %r7336, %r7251;
	add.s32 	%r7338, %r7337, %r7332;
	add.s32 	%r7339, %r7338, %r5848;
	add.s32 	%r7340, %r7339, 1747873779;
	shf.l.wrap.b32 	%r7341, %r7327, %r7327, 30;
	shf.l.wrap.b32 	%r7342, %r7327, %r7327, 19;
	xor.b32  	%r7343, %r7341, %r7342;
	shf.l.wrap.b32 	%r7344, %r7327, %r7327, 10;
	xor.b32  	%r7345, %r7343, %r7344;
	or.b32  	%r7346, %r7302, %r7277;
	and.b32  	%r7347, %r7327, %r7346;
	and.b32  	%r7348, %r7302, %r7277;
	or.b32  	%r7349, %r7347, %r7348;
	add.s32 	%r7350, %r7345, %r7349;
	add.s32 	%r7351, %r7340, %r7252;
	add.s32 	%r7352, %r7350, %r7340;
	shf.l.wrap.b32 	%r7353, %r7351, %r7351, 26;
	shf.l.wrap.b32 	%r7354, %r7351, %r7351, 21;
	xor.b32  	%r7355, %r7353, %r7354;
	shf.l.wrap.b32 	%r7356, %r7351, %r7351, 7;
	xor.b32  	%r7357, %r7355, %r7356;
	and.b32  	%r7358, %r7351, %r7326;
	not.b32 	%r7359, %r7351;
	and.b32  	%r7360, %r7301, %r7359;
	or.b32  	%r7361, %r7358, %r7360;
	add.s32 	%r7362, %r7361, %r7276;
	add.s32 	%r7363, %r7362, %r7357;
	add.s32 	%r7364, %r7363, %r5861;
	add.s32 	%r7365, %r7364, 1955562222;
	shf.l.wrap.b32 	%r7366, %r7352, %r7352, 30;
	shf.l.wrap.b32 	%r7367, %r7352, %r7352, 19;
	xor.b32  	%r7368, %r7366, %r7367;
	shf.l.wrap.b32 	%r7369, %r7352, %r7352, 10;
	xor.b32  	%r7370, %r7368, %r7369;
	or.b32  	%r7371, %r7327, %r7302;
	and.b32  	%r7372, %r7352, %r7371;
	and.b32  	%r7373, %r7327, %r7302;
	or.b32  	%r7374, %r7372, %r7373;
	add.s32 	%r7375, %r7370, %r7374;
	add.s32 	%r7376, %r7365, %r7277;
	add.s32 	%r7377, %r7375, %r7365;
	shf.l.wrap.b32 	%r7378, %r7376, %r7376, 26;
	shf.l.wrap.b32 	%r7379, %r7376, %r7376, 21;
	xor.b32  	%r7380, %r7378, %r7379;
	shf.l.wrap.b32 	%r7381, %r7376, %r7376, 7;
	xor.b32  	%r7382, %r7380, %r7381;
	and.b32  	%r7383, %r7376, %r7351;
	not.b32 	%r7384, %r7376;
	and.b32  	%r7385, %r7326, %r7384;
	or.b32  	%r7386, %r7383, %r7385;
	add.s32 	%r7387, %r7386, %r7301;
	add.s32 	%r7388, %r7387, %r7382;
	add.s32 	%r7389, %r7388, %r5874;
	add.s32 	%r7390, %r7389, 2024104815;
	shf.l.wrap.b32 	%r7391, %r7377, %r7377, 30;
	shf.l.wrap.b32 	%r7392, %r7377, %r7377, 19;
	xor.b32  	%r7393, %r7391, %r7392;
	shf.l.wrap.b32 	%r7394, %r7377, %r7377, 10;
	xor.b32  	%r7395, %r7393, %r7394;
	or.b32  	%r7396, %r7352, %r7327;
	and.b32  	%r7397, %r7377, %r7396;
	and.b32  	%r7398, %r7352, %r7327;
	or.b32  	%r7399, %r7397, %r7398;
	add.s32 	%r7400, %r7395, %r7399;
	add.s32 	%r7401, %r7390, %r7302;
	add.s32 	%r7402, %r7400, %r7390;
	shf.l.wrap.b32 	%r7403, %r7401, %r7401, 26;
	shf.l.wrap.b32 	%r7404, %r7401, %r7401, 21;
	xor.b32  	%r7405, %r7403, %r7404;
	shf.l.wrap.b32 	%r7406, %r7401, %r7401, 7;
	xor.b32  	%r7407, %r7405, %r7406;
	and.b32  	%r7408, %r7401, %r7376;
	not.b32 	%r7409, %r7401;
	and.b32  	%r7410, %r7351, %r7409;
	or.b32  	%r7411, %r7408, %r7410;
	add.s32 	%r7412, %r7411, %r7326;
	add.s32 	%r7413, %r7412, %r7407;
	add.s32 	%r7414, %r7413, %r5887;
	add.s32 	%r7415, %r7414, -2067236844;
	shf.l.wrap.b32 	%r7416, %r7402, %r7402, 30;
	shf.l.wrap.b32 	%r7417, %r7402, %r7402, 19;
	xor.b32  	%r7418, %r7416, %r7417;
	shf.l.wrap.b32 	%r7419, %r7402, %r7402, 10;
	xor.b32  	%r7420, %r7418, %r7419;
	or.b32  	%r7421, %r7377, %r7352;
	and.b32  	%r7422, %r7402, %r7421;
	and.b32  	%r7423, %r7377, %r7352;
	or.b32  	%r7424, %r7422, %r7423;
	add.s32 	%r7425, %r7420, %r7424;
	add.s32 	%r7426, %r7415, %r7327;
	add.s32 	%r7427, %r7425, %r7415;
	shf.l.wrap.b32 	%r7428, %r7426, %r7426, 26;
	shf.l.wrap.b32 	%r7429, %r7426, %r7426, 21;
	xor.b32  	%r7430, %r7428, %r7429;
	shf.l.wrap.b32 	%r7431, %r7426, %r7426, 7;
	xor.b32  	%r7432, %r7430, %r7431;
	and.b32  	%r7433, %r7426, %r7401;
	not.b32 	%r7434, %r7426;
	and.b32  	%r7435, %r7376, %r7434;
	or.b32  	%r7436, %r7433, %r7435;
	add.s32 	%r7437, %r7436, %r7351;
	add.s32 	%r7438, %r7437, %r7432;
	add.s32 	%r7439, %r7438, %r5900;
	add.s32 	%r7440, %r7439, -1933114872;
	shf.l.wrap.b32 	%r7441, %r7427, %r7427, 30;
	shf.l.wrap.b32 	%r7442, %r7427, %r7427, 19;
	xor.b32  	%r7443, %r7441, %r7442;
	shf.l.wrap.b32 	%r7444, %r7427, %r7427, 10;
	xor.b32  	%r7445, %r7443, %r7444;
	or.b32  	%r7446, %r7402, %r7377;
	and.b32  	%r7447, %r7427, %r7446;
	and.b32  	%r7448, %r7402, %r7377;
	or.b32  	%r7449, %r7447, %r7448;
	add.s32 	%r7450, %r7445, %r7449;
	add.s32 	%r7451, %r7440, %r7352;
	add.s32 	%r7452, %r7450, %r7440;
	shf.l.wrap.b32 	%r7453, %r7451, %r7451, 26;
	shf.l.wrap.b32 	%r7454, %r7451, %r7451, 21;
	xor.b32  	%r7455, %r7453, %r7454;
	shf.l.wrap.b32 	%r7456, %r7451, %r7451, 7;
	xor.b32  	%r7457, %r7455, %r7456;
	and.b32  	%r7458, %r7451, %r7426;
	not.b32 	%r7459, %r7451;
	and.b32  	%r7460, %r7401, %r7459;
	or.b32  	%r7461, %r7458, %r7460;
	add.s32 	%r7462, %r7461, %r7376;
	add.s32 	%r7463, %r7462, %r7457;
	add.s32 	%r7464, %r7463, %r5913;
	add.s32 	%r7465, %r7464, -1866530822;
	shf.l.wrap.b32 	%r7466, %r7452, %r7452, 30;
	shf.l.wrap.b32 	%r7467, %r7452, %r7452, 19;
	xor.b32  	%r7468, %r7466, %r7467;
	shf.l.wrap.b32 	%r7469, %r7452, %r7452, 10;
	xor.b32  	%r7470, %r7468, %r7469;
	or.b32  	%r7471, %r7427, %r7402;
	and.b32  	%r7472, %r7452, %r7471;
	and.b32  	%r7473, %r7427, %r7402;
	or.b32  	%r7474, %r7472, %r7473;
	add.s32 	%r7475, %r7470, %r7474;
	add.s32 	%r7476, %r7465, %r7377;
	add.s32 	%r7477, %r7475, %r7465;
	shf.l.wrap.b32 	%r7478, %r7476, %r7476, 26;
	shf.l.wrap.b32 	%r7479, %r7476, %r7476, 21;
	xor.b32  	%r7480, %r7478, %r7479;
	shf.l.wrap.b32 	%r7481, %r7476, %r7476, 7;
	xor.b32  	%r7482, %r7480, %r7481;
	and.b32  	%r7483, %r7476, %r7451;
	not.b32 	%r7484, %r7476;
	and.b32  	%r7485, %r7426, %r7484;
	or.b32  	%r7486, %r7483, %r7485;
	add.s32 	%r7487, %r7486, %r7401;
	add.s32 	%r7488, %r7487, %r7482;
	add.s32 	%r7489, %r7488, %r5926;
	add.s32 	%r7490, %r7489, -1538233109;
	shf.l.wrap.b32 	%r7491, %r7477, %r7477, 30;
	shf.l.wrap.b32 	%r7492, %r7477, %r7477, 19;
	xor.b32  	%r7493, %r7491, %r7492;
	shf.l.wrap.b32 	%r7494, %r7477, %r7477, 10;
	xor.b32  	%r7495, %r7493, %r7494;
	or.b32  	%r7496, %r7452, %r7427;
	and.b32  	%r7497, %r7477, %r7496;
	and.b32  	%r7498, %r7452, %r7427;
	or.b32  	%r7499, %r7497, %r7498;
	add.s32 	%r7500, %r7495, %r7499;
	add.s32 	%r7501, %r7490, %r7402;
	add.s32 	%r7502, %r7500, %r7490;
	shf.l.wrap.b32 	%r7503, %r7501, %r7501, 26;
	shf.l.wrap.b32 	%r7504, %r7501, %r7501, 21;
	xor.b32  	%r7505, %r7503, %r7504;
	shf.l.wrap.b32 	%r7506, %r7501, %r7501, 7;
	xor.b32  	%r7507, %r7505, %r7506;
	and.b32  	%r7508, %r7501, %r7476;
	not.b32 	%r7509, %r7501;
	and.b32  	%r7510, %r7451, %r7509;
	or.b32  	%r7511, %r7508, %r7510;
	add.s32 	%r7512, %r7511, %r7426;
	add.s32 	%r7513, %r7512, %r7507;
	add.s32 	%r7514, %r7513, %r5939;
	add.s32 	%r7515, %r7514, -1090935817;
	shf.l.wrap.b32 	%r7516, %r7502, %r7502, 30;
	shf.l.wrap.b32 	%r7517, %r7502, %r7502, 19;
	xor.b32  	%r7518, %r7516, %r7517;
	shf.l.wrap.b32 	%r7519, %r7502, %r7502, 10;
	xor.b32  	%r7520, %r7518, %r7519;
	or.b32  	%r7521, %r7477, %r7452;
	and.b32  	%r7522, %r7502, %r7521;
	and.b32  	%r7523, %r7477, %r7452;
	or.b32  	%r7524, %r7522, %r7523;
	add.s32 	%r7525, %r7520, %r7524;
	add.s32 	%r7526, %r7515, %r7427;
	add.s32 	%r7527, %r7525, %r7515;
	shf.l.wrap.b32 	%r7528, %r7526, %r7526, 26;
	shf.l.wrap.b32 	%r7529, %r7526, %r7526, 21;
	xor.b32  	%r7530, %r7528, %r7529;
	shf.l.wrap.b32 	%r7531, %r7526, %r7526, 7;
	xor.b32  	%r7532, %r7530, %r7531;
	and.b32  	%r7533, %r7526, %r7501;
	not.b32 	%r7534, %r7526;
	and.b32  	%r7535, %r7476, %r7534;
	or.b32  	%r7536, %r7533, %r7535;
	add.s32 	%r7537, %r7536, %r7451;
	add.s32 	%r7538, %r7537, %r7532;
	add.s32 	%r7539, %r7538, %r5952;
	add.s32 	%r7540, %r7539, -965641998;
	shf.l.wrap.b32 	%r7541, %r7527, %r7527, 30;
	shf.l.wrap.b32 	%r7542, %r7527, %r7527, 19;
	xor.b32  	%r7543, %r7541, %r7542;
	shf.l.wrap.b32 	%r7544, %r7527, %r7527, 10;
	xor.b32  	%r7545, %r7543, %r7544;
	or.b32  	%r7546, %r7502, %r7477;
	and.b32  	%r7547, %r7527, %r7546;
	and.b32  	%r7548, %r7502, %r7477;
	or.b32  	%r7549, %r7547, %r7548;
	add.s32 	%r7550, %r7545, %r7549;
	add.s32 	%r7551, %r7540, %r7452;
	add.s32 	%r7552, %r7550, %r7540;
	add.s32 	%r9872, %r9872, %r7552;
	add.s32 	%r9871, %r9871, %r7527;
	add.s32 	%r9870, %r9870, %r7502;
	add.s32 	%r9869, %r9869, %r7477;
	add.s32 	%r9868, %r9868, %r7551;
	add.s32 	%r9867, %r9867, %r7526;
	add.s32 	%r9866, %r9866, %r7501;
	add.s32 	%r9865, %r9865, %r7476;
	mov.b32 	%r9881, 0;
	st.local.v2.u32 	[%rd1+32], {%r9881, %r9881};
	st.local.v2.u32 	[%rd1+40], {%r9881, %r9881};
	st.local.v2.u32 	[%rd1+48], {%r9881, %r9881};
	st.local.v2.u32 	[%rd1+56], {%r9881, %r9881};
	st.local.v2.u32 	[%rd1+64], {%r9881, %r9881};
	st.local.v2.u32 	[%rd1+72], {%r9881, %r9881};
	st.local.v2.u32 	[%rd1+80], {%r9881, %r9881};
	mov.u32 	%r9882, %r9881;
	mov.u32 	%r9883, %r9881;
	mov.u32 	%r9884, %r9881;
	mov.u32 	%r9885, %r9881;
	mov.u32 	%r9886, %r9881;
	mov.u32 	%r9887, %r9881;
	mov.u32 	%r9888, %r9881;
	mov.u32 	%r9889, %r9881;
	mov.u32 	%r9890, %r9881;
	mov.u32 	%r9891, %r9881;
	mov.u32 	%r9892, %r9881;
	mov.u32 	%r9893, %r9881;
	mov.u32 	%r9894, %r9881;
$L__BB0_26:
	ld.param.u32 	%r9833, [_Z30find_passwords_optimized_multiPKhS0_iPyiy_param_2];
	setp.lt.s32 	%p17, %r9833, 1;
	shl.b32 	%r7553, %r56, 3;
	cvt.u64.u32 	%rd93, %r7553;
	ld.local.u64 	%rd94, [%rd1+104];
	add.s64 	%rd95, %rd94, %rd93;
	st.local.u64 	[%rd1+104], %rd95;
	shr.u64 	%rd96, %rd95, 8;
	shr.u64 	%rd97, %rd95, 16;
	shr.u64 	%rd98, %rd95, 24;
	shr.u64 	%rd99, %rd95, 40;
	shr.u64 	%rd100, %rd95, 48;
	shr.u64 	%rd101, %rd95, 56;
	cvt.u32.u64 	%r7554, %rd96;
	cvt.u32.u64 	%r7555, %rd95;
	prmt.b32 	%r7556, %r7554, %r7555, 0x3340U;
	cvt.u32.u64 	%r7557, %rd98;
	cvt.u32.u64 	%r7558, %rd97;
	prmt.b32 	%r7559, %r7557, %r7558, 0x3340U;
	prmt.b32 	%r7560, %r7559, %r7556, 0x5410U;
	cvt.u32.u64 	%r7561, %rd99;
	{ .reg .b32 tmp; mov.b64 {tmp, %r7562}, %rd95; }
	prmt.b32 	%r7563, %r7561, %r7562, 0x3340U;
	cvt.u32.u64 	%r7564, %rd101;
	cvt.u32.u64 	%r7565, %rd100;
	prmt.b32 	%r7566, %r7564, %r7565, 0x3340U;
	prmt.b32 	%r7567, %r7566, %r7563, 0x5410U;
	st.local.v2.b32 	[%rd1+88], {%r7567, %r7560};
	shl.b32 	%r7568, %r7564, 24;
	shl.b32 	%r7569, %r7565, 16;
	and.b32  	%r7570, %r7569, 16711680;
	or.b32  	%r7571, %r7570, %r7568;
	shl.b32 	%r7572, %r7561, 8;
	and.b32  	%r7573, %r7572, 65280;
	or.b32  	%r7574, %r7571, %r7573;
	and.b32  	%r7575, %r7562, 255;
	or.b32  	%r7576, %r7574, %r7575;
	shl.b32 	%r7577, %r7557, 24;
	shl.b32 	%r7578, %r7558, 16;
	and.b32  	%r7579, %r7578, 16711680;
	or.b32  	%r7580, %r7579, %r7577;
	shl.b32 	%r7581, %r7554, 8;
	and.b32  	%r7582, %r7581, 65280;
	or.b32  	%r7583, %r7580, %r7582;
	and.b32  	%r7584, %r7555, 255;
	or.b32  	%r7585, %r7583, %r7584;
	shf.l.wrap.b32 	%r7586, %r9882, %r9882, 25;
	shf.l.wrap.b32 	%r7587, %r9882, %r9882, 14;
	xor.b32  	%r7588, %r7586, %r7587;
	shr.u32 	%r7589, %r9882, 3;
	xor.b32  	%r7590, %r7588, %r7589;
	shf.l.wrap.b32 	%r7591, %r7571, %r7576, 15;
	shf.l.wrap.b32 	%r7592, %r7571, %r7576, 13;
	xor.b32  	%r7593, %r7591, %r7592;
	shr.u32 	%r7594, %r7574, 10;
	xor.b32  	%r7595, %r7593, %r7594;
	add.s32 	%r7596, %r7590, %r9881;
	add.s32 	%r7597, %r7596, %r9890;
	add.s32 	%r7598, %r7597, %r7595;
	shf.l.wrap.b32 	%r7599, %r9883, %r9883, 25;
	shf.l.wrap.b32 	%r7600, %r9883, %r9883, 14;
	xor.b32  	%r7601, %r7599, %r7600;
	shr.u32 	%r7602, %r9883, 3;
	xor.b32  	%r7603, %r7601, %r7602;
	shf.l.wrap.b32 	%r7604, %r7580, %r7585, 15;
	shf.l.wrap.b32 	%r7605, %r7580, %r7585, 13;
	xor.b32  	%r7606, %r7604, %r7605;
	shr.u32 	%r7607, %r7583, 10;
	xor.b32  	%r7608, %r7606, %r7607;
	add.s32 	%r7609, %r7603, %r9882;
	add.s32 	%r7610, %r7609, %r9891;
	add.s32 	%r7611, %r7610, %r7608;
	shf.l.wrap.b32 	%r7612, %r9884, %r9884, 25;
	shf.l.wrap.b32 	%r7613, %r9884, %r9884, 14;
	xor.b32  	%r7614, %r7612, %r7613;
	shr.u32 	%r7615, %r9884, 3;
	xor.b32  	%r7616, %r7614, %r7615;
	shf.l.wrap.b32 	%r7617, %r7598, %r7598, 15;
	shf.l.wrap.b32 	%r7618, %r7598, %r7598, 13;
	xor.b32  	%r7619, %r7617, %r7618;
	shr.u32 	%r7620, %r7598, 10;
	xor.b32  	%r7621, %r7619, %r7620;
	add.s32 	%r7622, %r7616, %r9883;
	add.s32 	%r7623, %r7622, %r9892;
	add.s32 	%r7624, %r7623, %r7621;
	shf.l.wrap.b32 	%r7625, %r9885, %r9885, 25;
	shf.l.wrap.b32 	%r7626, %r9885, %r9885, 14;
	xor.b32  	%r7627, %r7625, %r7626;
	shr.u32 	%r7628, %r9885, 3;
	xor.b32  	%r7629, %r7627, %r7628;
	shf.l.wrap.b32 	%r7630, %r7611, %r7611, 15;
	shf.l.wrap.b32 	%r7631, %r7611, %r7611, 13;
	xor.b32  	%r7632, %r7630, %r7631;
	shr.u32 	%r7633, %r7611, 10;
	xor.b32  	%r7634, %r7632, %r7633;
	add.s32 	%r7635, %r7629, %r9884;
	add.s32 	%r7636, %r7635, %r9893;
	add.s32 	%r7637, %r7636, %r7634;
	shf.l.wrap.b32 	%r7638, %r9886, %r9886, 25;
	shf.l.wrap.b32 	%r7639, %r9886, %r9886, 14;
	xor.b32  	%r7640, %r7638, %r7639;
	shr.u32 	%r7641, %r9886, 3;
	xor.b32  	%r7642, %r7640, %r7641;
	shf.l.wrap.b32 	%r7643, %r7624, %r7624, 15;
	shf.l.wrap.b32 	%r7644, %r7624, %r7624, 13;
	xor.b32  	%r7645, %r7643, %r7644;
	shr.u32 	%r7646, %r7624, 10;
	xor.b32  	%r7647, %r7645, %r7646;
	add.s32 	%r7648, %r7642, %r9885;
	add.s32 	%r7649, %r7648, %r9894;
	add.s32 	%r7650, %r7649, %r7647;
	shf.l.wrap.b32 	%r7651, %r9887, %r9887, 25;
	shf.l.wrap.b32 	%r7652, %r9887, %r9887, 14;
	xor.b32  	%r7653, %r7651, %r7652;
	shr.u32 	%r7654, %r9887, 3;
	xor.b32  	%r7655, %r7653, %r7654;
	shf.l.wrap.b32 	%r7656, %r7637, %r7637, 15;
	shf.l.wrap.b32 	%r7657, %r7637, %r7637, 13;
	xor.b32  	%r7658, %r7656, %r7657;
	shr.u32 	%r7659, %r7637, 10;
	xor.b32  	%r7660, %r7658, %r7659;
	add.s32 	%r7661, %r7655, %r9886;
	add.s32 	%r7662, %r7661, %r7576;
	add.s32 	%r7663, %r7662, %r7660;
	shf.l.wrap.b32 	%r7664, %r9888, %r9888, 25;
	shf.l.wrap.b32 	%r7665, %r9888, %r9888, 14;
	xor.b32  	%r7666, %r7664, %r7665;
	shr.u32 	%r7667, %r9888, 3;
	xor.b32  	%r7668, %r7666, %r7667;
	shf.l.wrap.b32 	%r7669, %r7650, %r7650, 15;
	shf.l.wrap.b32 	%r7670, %r7650, %r7650, 13;
	xor.b32  	%r7671, %r7669, %r7670;
	shr.u32 	%r7672, %r7650, 10;
	xor.b32  	%r7673, %r7671, %r7672;
	add.s32 	%r7674, %r7668, %r9887;
	add.s32 	%r7675, %r7674, %r7585;
	add.s32 	%r7676, %r7675, %r7673;
	shf.l.wrap.b32 	%r7677, %r9889, %r9889, 25;
	shf.l.wrap.b32 	%r7678, %r9889, %r9889, 14;
	xor.b32  	%r7679, %r7677, %r7678;
	shr.u32 	%r7680, %r9889, 3;
	xor.b32  	%r7681, %r7679, %r7680;
	shf.l.wrap.b32 	%r7682, %r7663, %r7663, 15;
	shf.l.wrap.b32 	%r7683, %r7663, %r7663, 13;
	xor.b32  	%r7684, %r7682, %r7683;
	shr.u32 	%r7685, %r7663, 10;
	xor.b32  	%r7686, %r7684, %r7685;
	add.s32 	%r7687, %r7681, %r9888;
	add.s32 	%r7688, %r7687, %r7598;
	add.s32 	%r7689, %r7688, %r7686;
	shf.l.wrap.b32 	%r7690, %r9890, %r9890, 25;
	shf.l.wrap.b32 	%r7691, %r9890, %r9890, 14;
	xor.b32  	%r7692, %r7690, %r7691;
	shr.u32 	%r7693, %r9890, 3;
	xor.b32  	%r7694, %r7692, %r7693;
	shf.l.wrap.b32 	%r7695, %r7676, %r7676, 15;
	shf.l.wrap.b32 	%r7696, %r7676, %r7676, 13;
	xor.b32  	%r7697, %r7695, %r7696;
	shr.u32 	%r7698, %r7676, 10;
	xor.b32  	%r7699, %r7697, %r7698;
	add.s32 	%r7700, %r7694, %r9889;
	add.s32 	%r7701, %r7700, %r7611;
	add.s32 	%r7702, %r7701, %r7699;
	shf.l.wrap.b32 	%r7703, %r9891, %r9891, 25;
	shf.l.wrap.b32 	%r7704, %r9891, %r9891, 14;
	xor.b32  	%r7705, %r7703, %r7704;
	shr.u32 	%r7706, %r9891, 3;
	xor.b32  	%r7707, %r7705, %r7706;
	shf.l.wrap.b32 	%r7708, %r7689, %r7689, 15;
	shf.l.wrap.b32 	%r7709, %r7689, %r7689, 13;
	xor.b32  	%r7710, %r7708, %r7709;
	shr.u32 	%r7711, %r7689, 10;
	xor.b32  	%r7712, %r7710, %r7711;
	add.s32 	%r7713, %r7707, %r9890;
	add.s32 	%r7714, %r7713, %r7624;
	add.s32 	%r7715, %r7714, %r7712;
	shf.l.wrap.b32 	%r7716, %r9892, %r9892, 25;
	shf.l.wrap.b32 	%r7717, %r9892, %r9892, 14;
	xor.b32  	%r7718, %r7716, %r7717;
	shr.u32 	%r7719, %r9892, 3;
	xor.b32  	%r7720, %r7718, %r7719;
	shf.l.wrap.b32 	%r7721, %r7702, %r7702, 15;
	shf.l.wrap.b32 	%r7722, %r7702, %r7702, 13;
	xor.b32  	%r7723, %r7721, %r7722;
	shr.u32 	%r7724, %r7702, 10;
	xor.b32  	%r7725, %r7723, %r7724;
	add.s32 	%r7726, %r7720, %r9891;
	add.s32 	%r7727, %r7726, %r7637;
	add.s32 	%r7728, %r7727, %r7725;
	shf.l.wrap.b32 	%r7729, %r9893, %r9893, 25;
	shf.l.wrap.b32 	%r7730, %r9893, %r9893, 14;
	xor.b32  	%r7731, %r7729, %r7730;
	shr.u32 	%r7732, %r9893, 3;
	xor.b32  	%r7733, %r7731, %r7732;
	shf.l.wrap.b32 	%r7734, %r7715, %r7715, 15;
	shf.l.wrap.b32 	%r7735, %r7715, %r7715, 13;
	xor.b32  	%r7736, %r7734, %r7735;
	shr.u32 	%r7737, %r7715, 10;
	xor.b32  	%r7738, %r7736, %r7737;
	add.s32 	%r7739, %r7733, %r9892;
	add.s32 	%r7740, %r7739, %r7650;
	add.s32 	%r7741, %r7740, %r7738;
	shf.l.wrap.b32 	%r7742, %r9894, %r9894, 25;
	shf.l.wrap.b32 	%r7743, %r9894, %r9894, 14;
	xor.b32  	%r7744, %r7742, %r7743;
	shr.u32 	%r7745, %r9894, 3;
	xor.b32  	%r7746, %r7744, %r7745;
	shf.l.wrap.b32 	%r7747, %r7728, %r7728, 15;
	shf.l.wrap.b32 	%r7748, %r7728, %r7728, 13;
	xor.b32  	%r7749, %r7747, %r7748;
	shr.u32 	%r7750, %r7728, 10;
	xor.b32  	%r7751, %r7749, %r7750;
	add.s32 	%r7752, %r7746, %r9893;
	add.s32 	%r7753, %r7752, %r7663;
	add.s32 	%r7754, %r7753, %r7751;
	shf.l.wrap.b32 	%r7755, %r7576, %r7562, 25;
	shf.l.wrap.b32 	%r7756, %r7571, %r7576, 14;
	xor.b32  	%r7757, %r7755, %r7756;
	shr.u32 	%r7758, %r7576, 3;
	xor.b32  	%r7759, %r7757, %r7758;
	shf.l.wrap.b32 	%r7760, %r7741, %r7741, 15;
	shf.l.wrap.b32 	%r7761, %r7741, %r7741, 13;
	xor.b32  	%r7762, %r7760, %r7761;
	shr.u32 	%r7763, %r7741, 10;
	xor.b32  	%r7764, %r7762, %r7763;
	add.s32 	%r7765, %r7759, %r9894;
	add.s32 	%r7766, %r7765, %r7676;
	add.s32 	%r7767, %r7766, %r7764;
	shf.l.wrap.b32 	%r7768, %r7585, %r7555, 25;
	shf.l.wrap.b32 	%r7769, %r7580, %r7585, 14;
	xor.b32  	%r7770, %r7768, %r7769;
	shr.u32 	%r7771, %r7585, 3;
	xor.b32  	%r7772, %r7770, %r7771;
	shf.l.wrap.b32 	%r7773, %r7754, %r7754, 15;
	shf.l.wrap.b32 	%r7774, %r7754, %r7754, 13;
	xor.b32  	%r7775, %r7773, %r7774;
	shr.u32 	%r7776, %r7754, 10;
	xor.b32  	%r7777, %r7775, %r7776;
	add.s32 	%r7778, %r7772, %r7576;
	add.s32 	%r7779, %r7778, %r7689;
	add.s32 	%r7780, %r7779, %r7777;
	shf.l.wrap.b32 	%r7781, %r7598, %r7598, 25;
	shf.l.wrap.b32 	%r7782, %r7598, %r7598, 14;
	xor.b32  	%r7783, %r7781, %r7782;
	shr.u32 	%r7784, %r7598, 3;
	xor.b32  	%r7785, %r7783, %r7784;
	shf.l.wrap.b32 	%r7786, %r7767, %r7767, 15;
	shf.l.wrap.b32 	%r7787, %r7767, %r7767, 13;
	xor.b32  	%r7788, %r7786, %r7787;
	shr.u32 	%r7789, %r7767, 10;
	xor.b32  	%r7790, %r7788, %r7789;
	add.s32 	%r7791, %r7785, %r7585;
	add.s32 	%r7792, %r7791, %r7702;
	add.s32 	%r7793, %r7792, %r7790;
	shf.l.wrap.b32 	%r7794, %r7611, %r7611, 25;
	shf.l.wrap.b32 	%r7795, %r7611, %r7611, 14;
	xor.b32  	%r7796, %r7794, %r7795;
	shr.u32 	%r7797, %r7611, 3;
	xor.b32  	%r7798, %r7796, %r7797;
	shf.l.wrap.b32 	%r7799, %r7780, %r7780, 15;
	shf.l.wrap.b32 	%r7800, %r7780, %r7780, 13;
	xor.b32  	%r7801, %r7799, %r7800;
	shr.u32 	%r7802, %r7780, 10;
	xor.b32  	%r7803, %r7801, %r7802;
	add.s32 	%r7804, %r7798, %r7598;
	add.s32 	%r7805, %r7804, %r7715;
	add.s32 	%r7806, %r7805, %r7803;
	shf.l.wrap.b32 	%r7807, %r7624, %r7624, 25;
	shf.l.wrap.b32 	%r7808, %r7624, %r7624, 14;
	xor.b32  	%r7809, %r7807, %r7808;
	shr.u32 	%r7810, %r7624, 3;
	xor.b32  	%r7811, %r7809, %r7810;
	shf.l.wrap.b32 	%r7812, %r7793, %r7793, 15;
	shf.l.wrap.b32 	%r7813, %r7793, %r7793, 13;
	xor.b32  	%r7814, %r7812, %r7813;
	shr.u32 	%r7815, %r7793, 10;
	xor.b32  	%r7816, %r7814, %r7815;
	add.s32 	%r7817, %r7811, %r7611;
	add.s32 	%r7818, %r7817, %r7728;
	add.s32 	%r7819, %r7818, %r7816;
	shf.l.wrap.b32 	%r7820, %r7637, %r7637, 25;
	shf.l.wrap.b32 	%r7821, %r7637, %r7637, 14;
	xor.b32  	%r7822, %r7820, %r7821;
	shr.u32 	%r7823, %r7637, 3;
	xor.b32  	%r7824, %r7822, %r7823;
	shf.l.wrap.b32 	%r7825, %r7806, %r7806, 15;
	shf.l.wrap.b32 	%r7826, %r7806, %r7806, 13;
	xor.b32  	%r7827, %r7825, %r7826;
	shr.u32 	%r7828, %r7806, 10;
	xor.b32  	%r7829, %r7827, %r7828;
	add.s32 	%r7830, %r7824, %r7624;
	add.s32 	%r7831, %r7830, %r7741;
	add.s32 	%r7832, %r7831, %r7829;
	shf.l.wrap.b32 	%r7833, %r7650, %r7650, 25;
	shf.l.wrap.b32 	%r7834, %r7650, %r7650, 14;
	xor.b32  	%r7835, %r7833, %r7834;
	shr.u32 	%r7836, %r7650, 3;
	xor.b32  	%r7837, %r7835, %r7836;
	shf.l.wrap.b32 	%r7838, %r7819, %r7819, 15;
	shf.l.wrap.b32 	%r7839, %r7819, %r7819, 13;
	xor.b32  	%r7840, %r7838, %r7839;
	shr.u32 	%r7841, %r7819, 10;
	xor.b32  	%r7842, %r7840, %r7841;
	add.s32 	%r7843, %r7837, %r7637;
	add.s32 	%r7844, %r7843, %r7754;
	add.s32 	%r7845, %r7844, %r7842;
	shf.l.wrap.b32 	%r7846, %r7663, %r7663, 25;
	shf.l.wrap.b32 	%r7847, %r7663, %r7663, 14;
	xor.b32  	%r7848, %r7846, %r7847;
	shr.u32 	%r7849, %r7663, 3;
	xor.b32  	%r7850, %r7848, %r7849;
	shf.l.wrap.b32 	%r7851, %r7832, %r7832, 15;
	shf.l.wrap.b32 	%r7852, %r7832, %r7832, 13;
	xor.b32  	%r7853, %r7851, %r7852;
	shr.u32 	%r7854, %r7832, 10;
	xor.b32  	%r7855, %r7853, %r7854;
	add.s32 	%r7856, %r7850, %r7650;
	add.s32 	%r7857, %r7856, %r7767;
	add.s32 	%r7858, %r7857, %r7855;
	shf.l.wrap.b32 	%r7859, %r7676, %r7676, 25;
	shf.l.wrap.b32 	%r7860, %r7676, %r7676, 14;
	xor.b32  	%r7861, %r7859, %r7860;
	shr.u32 	%r7862, %r7676, 3;
	xor.b32  	%r7863, %r7861, %r7862;
	shf.l.wrap.b32 	%r7864, %r7845, %r7845, 15;
	shf.l.wrap.b32 	%r7865, %r7845, %r7845, 13;
	xor.b32  	%r7866, %r7864, %r7865;
	shr.u32 	%r7867, %r7845, 10;
	xor.b32  	%r7868, %r7866, %r7867;
	add.s32 	%r7869, %r7863, %r7663;
	add.s32 	%r7870, %r7869, %r7780;
	add.s32 	%r7871, %r7870, %r7868;
	shf.l.wrap.b32 	%r7872, %r7689, %r7689, 25;
	shf.l.wrap.b32 	%r7873, %r7689, %r7689, 14;
	xor.b32  	%r7874, %r7872, %r7873;
	shr.u32 	%r7875, %r7689, 3;
	xor.b32  	%r7876, %r7874, %r7875;
	shf.l.wrap.b32 	%r7877, %r7858, %r7858, 15;
	shf.l.wrap.b32 	%r7878, %r7858, %r7858, 13;
	xor.b32  	%r7879, %r7877, %r7878;
	shr.u32 	%r7880, %r7858, 10;
	xor.b32  	%r7881, %r7879, %r7880;
	add.s32 	%r7882, %r7876, %r7676;
	add.s32 	%r7883, %r7882, %r7793;
	add.s32 	%r7884, %r7883, %r7881;
	shf.l.wrap.b32 	%r7885, %r7702, %r7702, 25;
	shf.l.wrap.b32 	%r7886, %r7702, %r7702, 14;
	xor.b32  	%r7887, %r7885, %r7886;
	shr.u32 	%r7888, %r7702, 3;
	xor.b32  	%r7889, %r7887, %r7888;
	shf.l.wrap.b32 	%r7890, %r7871, %r7871, 15;
	shf.l.wrap.b32 	%r7891, %r7871, %r7871, 13;
	xor.b32  	%r7892, %r7890, %r7891;
	shr.u32 	%r7893, %r7871, 10;
	xor.b32  	%r7894, %r7892, %r7893;
	add.s32 	%r7895, %r7889, %r7689;
	add.s32 	%r7896, %r7895, %r7806;
	add.s32 	%r7897, %r7896, %r7894;
	shf.l.wrap.b32 	%r7898, %r7715, %r7715, 25;
	shf.l.wrap.b32 	%r7899, %r7715, %r7715, 14;
	xor.b32  	%r7900, %r7898, %r7899;
	shr.u32 	%r7901, %r7715, 3;
	xor.b32  	%r7902, %r7900, %r7901;
	shf.l.wrap.b32 	%r7903, %r7884, %r7884, 15;
	shf.l.wrap.b32 	%r7904, %r7884, %r7884, 13;
	xor.b32  	%r7905, %r7903, %r7904;
	shr.u32 	%r7906, %r7884, 10;
	xor.b32  	%r7907, %r7905, %r7906;
	add.s32 	%r7908, %r7902, %r7702;
	add.s32 	%r7909, %r7908, %r7819;
	add.s32 	%r7910, %r7909, %r7907;
	shf.l.wrap.b32 	%r7911, %r7728, %r7728, 25;
	shf.l.wrap.b32 	%r7912, %r7728, %r7728, 14;
	xor.b32  	%r7913, %r7911, %r7912;
	shr.u32 	%r7914, %r7728, 3;
	xor.b32  	%r7915, %r7913, %r7914;
	shf.l.wrap.b32 	%r7916, %r7897, %r7897, 15;
	shf.l.wrap.b32 	%r7917, %r7897, %r7897, 13;
	xor.b32  	%r7918, %r7916, %r7917;
	shr.u32 	%r7919, %r7897, 10;
	xor.b32  	%r7920, %r7918, %r7919;
	add.s32 	%r7921, %r7915, %r7715;
	add.s32 	%r7922, %r7921, %r7832;
	add.s32 	%r7923, %r7922, %r7920;
	shf.l.wrap.b32 	%r7924, %r7741, %r7741, 25;
	shf.l.wrap.b32 	%r7925, %r7741, %r7741, 14;
	xor.b32  	%r7926, %r7924, %r7925;
	shr.u32 	%r7927, %r7741, 3;
	xor.b32  	%r7928, %r7926, %r7927;
	shf.l.wrap.b32 	%r7929, %r7910, %r7910, 15;
	shf.l.wrap.b32 	%r7930, %r7910, %r7910, 13;
	xor.b32  	%r7931, %r7929, %r7930;
	shr.u32 	%r7932, %r7910, 10;
	xor.b32  	%r7933, %r7931, %r7932;
	add.s32 	%r7934, %r7928, %r7728;
	add.s32 	%r7935, %r7934, %r7845;
	add.s32 	%r7936, %r7935, %r7933;
	shf.l.wrap.b32 	%r7937, %r7754, %r7754, 25;
	shf.l.wrap.b32 	%r7938, %r7754, %r7754, 14;
	xor.b32  	%r7939, %r7937, %r7938;
	shr.u32 	%r7940, %r7754, 3;
	xor.b32  	%r7941, %r7939, %r7940;
	shf.l.wrap.b32 	%r7942, %r7923, %r7923, 15;
	shf.l.wrap.b32 	%r7943, %r7923, %r7923, 13;
	xor.b32  	%r7944, %r7942, %r7943;
	shr.u32 	%r7945, %r7923, 10;
	xor.b32  	%r7946, %r7944, %r7945;
	add.s32 	%r7947, %r7941, %r7741;
	add.s32 	%r7948, %r7947, %r7858;
	add.s32 	%r7949, %r7948, %r7946;
	shf.l.wrap.b32 	%r7950, %r7767, %r7767, 25;
	shf.l.wrap.b32 	%r7951, %r7767, %r7767, 14;
	xor.b32  	%r7952, %r7950, %r7951;
	shr.u32 	%r7953, %r7767, 3;
	xor.b32  	%r7954, %r7952, %r7953;
	shf.l.wrap.b32 	%r7955, %r7936, %r7936, 15;
	shf.l.wrap.b32 	%r7956, %r7936, %r7936, 13;
	xor.b32  	%r7957, %r7955, %r7956;
	shr.u32 	%r7958, %r7936, 10;
	xor.b32  	%r7959, %r7957, %r7958;
	add.s32 	%r7960, %r7954, %r7754;
	add.s32 	%r7961, %r7960, %r7871;
	add.s32 	%r7962, %r7961, %r7959;
	shf.l.wrap.b32 	%r7963, %r7780, %r7780, 25;
	shf.l.wrap.b32 	%r7964, %r7780, %r7780, 14;
	xor.b32  	%r7965, %r7963, %r7964;
	shr.u32 	%r7966, %r7780, 3;
	xor.b32  	%r7967, %r7965, %r7966;
	shf.l.wrap.b32 	%r7968, %r7949, %r7949, 15;
	shf.l.wrap.b32 	%r7969, %r7949, %r7949, 13;
	xor.b32  	%r7970, %r7968, %r7969;
	shr.u32 	%r7971, %r7949, 10;
	xor.b32  	%r7972, %r7970, %r7971;
	add.s32 	%r7973, %r7967, %r7767;
	add.s32 	%r7974, %r7973, %r7884;
	add.s32 	%r7975, %r7974, %r7972;
	shf.l.wrap.b32 	%r7976, %r7793, %r7793, 25;
	shf.l.wrap.b32 	%r7977, %r7793, %r7793, 14;
	xor.b32  	%r7978, %r7976, %r7977;
	shr.u32 	%r7979, %r7793, 3;
	xor.b32  	%r7980, %r7978, %r7979;
	shf.l.wrap.b32 	%r7981, %r7962, %r7962, 15;
	shf.l.wrap.b32 	%r7982, %r7962, %r7962, 13;
	xor.b32  	%r7983, %r7981, %r7982;
	shr.u32 	%r7984, %r7962, 10;
	xor.b32  	%r7985, %r7983, %r7984;
	add.s32 	%r7986, %r7980, %r7780;
	add.s32 	%r7987, %r7986, %r7897;
	add.s32 	%r7988, %r7987, %r7985;
	shf.l.wrap.b32 	%r7989, %r7806, %r7806, 25;
	shf.l.wrap.b32 	%r7990, %r7806, %r7806, 14;
	xor.b32  	%r7991, %r7989, %r7990;
	shr.u32 	%r7992, %r7806, 3;
	xor.b32  	%r7993, %r7991, %r7992;
	shf.l.wrap.b32 	%r7994, %r7975, %r7975, 15;
	shf.l.wrap.b32 	%r7995, %r7975, %r7975, 13;
	xor.b32  	%r7996, %r7994, %r7995;
	shr.u32 	%r7997, %r7975, 10;
	xor.b32  	%r7998, %r7996, %r7997;
	add.s32 	%r7999, %r7993, %r7793;
	add.s32 	%r8000, %r7999, %r7910;
	add.s32 	%r8001, %r8000, %r7998;
	shf.l.wrap.b32 	%r8002, %r7819, %r7819, 25;
	shf.l.wrap.b32 	%r8003, %r7819, %r7819, 14;
	xor.b32  	%r8004, %r8002, %r8003;
	shr.u32 	%r8005, %r7819, 3;
	xor.b32  	%r8006, %r8004, %r8005;
	shf.l.wrap.b32 	%r8007, %r7988, %r7988, 15;
	shf.l.wrap.b32 	%r8008, %r7988, %r7988, 13;
	xor.b32  	%r8009, %r8007, %r8008;
	shr.u32 	%r8010, %r7988, 10;
	xor.b32  	%r8011, %r8009, %r8010;
	add.s32 	%r8012, %r8006, %r7806;
	add.s32 	%r8013, %r8012, %r7923;
	add.s32 	%r8014, %r8013, %r8011;
	shf.l.wrap.b32 	%r8015, %r7832, %r7832, 25;
	shf.l.wrap.b32 	%r8016, %r7832, %r7832, 14;
	xor.b32  	%r8017, %r8015, %r8016;
	shr.u32 	%r8018, %r7832, 3;
	xor.b32  	%r8019, %r8017, %r8018;
	shf.l.wrap.b32 	%r8020, %r8001, %r8001, 15;
	shf.l.wrap.b32 	%r8021, %r8001, %r8001, 13;
	xor.b32  	%r8022, %r8020, %r8021;
	shr.u32 	%r8023, %r8001, 10;
	xor.b32  	%r8024, %r8022, %r8023;
	add.s32 	%r8025, %r8019, %r7819;
	add.s32 	%r8026, %r8025, %r7936;
	add.s32 	%r8027, %r8026, %r8024;
	shf.l.wrap.b32 	%r8028, %r7845, %r7845, 25;
	shf.l.wrap.b32 	%r8029, %r7845, %r7845, 14;
	xor.b32  	%r8030, %r8028, %r8029;
	shr.u32 	%r8031, %r7845, 3;
	xor.b32  	%r8032, %r8030, %r8031;
	shf.l.wrap.b32 	%r8033, %r8014, %r8014, 15;
	shf.l.wrap.b32 	%r8034, %r8014, %r8014, 13;
	xor.b32  	%r8035, %r8033, %r8034;
	shr.u32 	%r8036, %r8014, 10;
	xor.b32  	%r8037, %r8035, %r8036;
	add.s32 	%r8038, %r8032, %r7832;
	add.s32 	%r8039, %r8038, %r7949;
	add.s32 	%r8040, %r8039, %r8037;
	shf.l.wrap.b32 	%r8041, %r7858, %r7858, 25;
	shf.l.wrap.b32 	%r8042, %r7858, %r7858, 14;
	xor.b32  	%r8043, %r8041, %r8042;
	shr.u32 	%r8044, %r7858, 3;
	xor.b32  	%r8045, %r8043, %r8044;
	shf.l.wrap.b32 	%r8046, %r8027, %r8027, 15;
	shf.l.wrap.b32 	%r8047, %r8027, %r8027, 13;
	xor.b32  	%r8048, %r8046, %r8047;
	shr.u32 	%r8049, %r8027, 10;
	xor.b32  	%r8050, %r8048, %r8049;
	add.s32 	%r8051, %r8045, %r7845;
	add.s32 	%r8052, %r8051, %r7962;
	add.s32 	%r8053, %r8052, %r8050;
	shf.l.wrap.b32 	%r8054, %r7871, %r7871, 25;
	shf.l.wrap.b32 	%r8055, %r7871, %r7871, 14;
	xor.b32  	%r8056, %r8054, %r8055;
	shr.u32 	%r8057, %r7871, 3;
	xor.b32  	%r8058, %r8056, %r8057;
	shf.l.wrap.b32 	%r8059, %r8040, %r8040, 15;
	shf.l.wrap.b32 	%r8060, %r8040, %r8040, 13;
	xor.b32  	%r8061, %r8059, %r8060;
	shr.u32 	%r8062, %r8040, 10;
	xor.b32  	%r8063, %r8061, %r8062;
	add.s32 	%r8064, %r8058, %r7858;
	add.s32 	%r8065, %r8064, %r7975;
	add.s32 	%r8066, %r8065, %r8063;
	shf.l.wrap.b32 	%r8067, %r7884, %r7884, 25;
	shf.l.wrap.b32 	%r8068, %r7884, %r7884, 14;
	xor.b32  	%r8069, %r8067, %r8068;
	shr.u32 	%r8070, %r7884, 3;
	xor.b32  	%r8071, %r8069, %r8070;
	shf.l.wrap.b32 	%r8072, %r8053, %r8053, 15;
	shf.l.wrap.b32 	%r8073, %r8053, %r8053, 13;
	xor.b32  	%r8074, %r8072, %r8073;
	shr.u32 	%r8075, %r8053, 10;
	xor.b32  	%r8076, %r8074, %r8075;
	add.s32 	%r8077, %r8071, %r7871;
	add.s32 	%r8078, %r8077, %r7988;
	add.s32 	%r8079, %r8078, %r8076;
	shf.l.wrap.b32 	%r8080, %r7897, %r7897, 25;
	shf.l.wrap.b32 	%r8081, %r7897, %r7897, 14;
	xor.b32  	%r8082, %r8080, %r8081;
	shr.u32 	%r8083, %r7897, 3;
	xor.b32  	%r8084, %r8082, %r8083;
	shf.l.wrap.b32 	%r8085, %r8066, %r8066, 15;
	shf.l.wrap.b32 	%r8086, %r8066, %r8066, 13;
	xor.b32  	%r8087, %r8085, %r8086;
	shr.u32 	%r8088, %r8066, 10;
	xor.b32  	%r8089, %r8087, %r8088;
	add.s32 	%r8090, %r8084, %r7884;
	add.s32 	%r8091, %r8090, %r8001;
	add.s32 	%r8092, %r8091, %r8089;
	shf.l.wrap.b32 	%r8093, %r7910, %r7910, 25;
	shf.l.wrap.b32 	%r8094, %r7910, %r7910, 14;
	xor.b32  	%r8095, %r8093, %r8094;
	shr.u32 	%r8096, %r7910, 3;
	xor.b32  	%r8097, %r8095, %r8096;
	shf.l.wrap.b32 	%r8098, %r8079, %r8079, 15;
	shf.l.wrap.b32 	%r8099, %r8079, %r8079, 13;
	xor.b32  	%r8100, %r8098, %r8099;
	shr.u32 	%r8101, %r8079, 10;
	xor.b32  	%r8102, %r8100, %r8101;
	add.s32 	%r8103, %r8097, %r7897;
	add.s32 	%r8104, %r8103, %r8014;
	add.s32 	%r8105, %r8104, %r8102;
	shf.l.wrap.b32 	%r8106, %r7923, %r7923, 25;
	shf.l.wrap.b32 	%r8107, %r7923, %r7923, 14;
	xor.b32  	%r8108, %r8106, %r8107;
	shr.u32 	%r8109, %r7923, 3;
	xor.b32  	%r8110, %r8108, %r8109;
	shf.l.wrap.b32 	%r8111, %r8092, %r8092, 15;
	shf.l.wrap.b32 	%r8112, %r8092, %r8092, 13;
	xor.b32  	%r8113, %r8111, %r8112;
	shr.u32 	%r8114, %r8092, 10;
	xor.b32  	%r8115, %r8113, %r8114;
	add.s32 	%r8116, %r8110, %r7910;
	add.s32 	%r8117, %r8116, %r8027;
	add.s32 	%r8118, %r8117, %r8115;
	shf.l.wrap.b32 	%r8119, %r7936, %r7936, 25;
	shf.l.wrap.b32 	%r8120, %r7936, %r7936, 14;
	xor.b32  	%r8121, %r8119, %r8120;
	shr.u32 	%r8122, %r7936, 3;
	xor.b32  	%r8123, %r8121, %r8122;
	shf.l.wrap.b32 	%r8124, %r8105, %r8105, 15;
	shf.l.wrap.b32 	%r8125, %r8105, %r8105, 13;
	xor.b32  	%r8126, %r8124, %r8125;
	shr.u32 	%r8127, %r8105, 10;
	xor.b32  	%r8128, %r8126, %r8127;
	add.s32 	%r8129, %r8123, %r7923;
	add.s32 	%r8130, %r8129, %r8040;
	add.s32 	%r8131, %r8130, %r8128;
	shf.l.wrap.b32 	%r8132, %r7949, %r7949, 25;
	shf.l.wrap.b32 	%r8133, %r7949, %r7949, 14;
	xor.b32  	%r8134, %r8132, %r8133;
	shr.u32 	%r8135, %r7949, 3;
	xor.b32  	%r8136, %r8134, %r8135;
	shf.l.wrap.b32 	%r8137, %r8118, %r8118, 15;
	shf.l.wrap.b32 	%r8138, %r8118, %r8118, 13;
	xor.b32  	%r8139, %r8137, %r8138;
	shr.u32 	%r8140, %r8118, 10;
	xor.b32  	%r8141, %r8139, %r8140;
	add.s32 	%r8142, %r8136, %r7936;
	add.s32 	%r8143, %r8142, %r8053;
	add.s32 	%r8144, %r8143, %r8141;
	shf.l.wrap.b32 	%r8145, %r7962, %r7962, 25;
	shf.l.wrap.b32 	%r8146, %r7962, %r7962, 14;
	xor.b32  	%r8147, %r8145, %r8146;
	shr.u32 	%r8148, %r7962, 3;
	xor.b32  	%r8149, %r8147, %r8148;
	shf.l.wrap.b32 	%r8150, %r8131, %r8131, 15;
	shf.l.wrap.b32 	%r8151, %r8131, %r8131, 13;
	xor.b32  	%r8152, %r8150, %r8151;
	shr.u32 	%r8153, %r8131, 10;
	xor.b32  	%r8154, %r8152, %r8153;
	add.s32 	%r8155, %r8149, %r7949;
	add.s32 	%r8156, %r8155, %r8066;
	add.s32 	%r8157, %r8156, %r8154;
	shf.l.wrap.b32 	%r8158, %r7975, %r7975, 25;
	shf.l.wrap.b32 	%r8159, %r7975, %r7975, 14;
	xor.b32  	%r8160, %r8158, %r8159;
	shr.u32 	%r8161, %r7975, 3;
	xor.b32  	%r8162, %r8160, %r8161;
	shf.l.wrap.b32 	%r8163, %r8144, %r8144, 15;
	shf.l.wrap.b32 	%r8164, %r8144, %r8144, 13;
	xor.b32  	%r8165, %r8163, %r8164;
	shr.u32 	%r8166, %r8144, 10;
	xor.b32  	%r8167, %r8165, %r8166;
	add.s32 	%r8168, %r8162, %r7962;
	add.s32 	%r8169, %r8168, %r8079;
	add.s32 	%r8170, %r8169, %r8167;
	shf.l.wrap.b32 	%r8171, %r7988, %r7988, 25;
	shf.l.wrap.b32 	%r8172, %r7988, %r7988, 14;
	xor.b32  	%r8173, %r8171, %r8172;
	shr.u32 	%r8174, %r7988, 3;
	xor.b32  	%r8175, %r8173, %r8174;
	shf.l.wrap.b32 	%r8176, %r8157, %r8157, 15;
	shf.l.wrap.b32 	%r8177, %r8157, %r8157, 13;
	xor.b32  	%r8178, %r8176, %r8177;
	shr.u32 	%r8179, %r8157, 10;
	xor.b32  	%r8180, %r8178, %r8179;
	add.s32 	%r8181, %r8175, %r7975;
	add.s32 	%r8182, %r8181, %r8092;
	add.s32 	%r8183, %r8182, %r8180;
	shf.l.wrap.b32 	%r8184, %r8001, %r8001, 25;
	shf.l.wrap.b32 	%r8185, %r8001, %r8001, 14;
	xor.b32  	%r8186, %r8184, %r8185;
	shr.u32 	%r8187, %r8001, 3;
	xor.b32  	%r8188, %r8186, %r8187;
	shf.l.wrap.b32 	%r8189, %r8170, %r8170, 15;
	shf.l.wrap.b32 	%r8190, %r8170, %r8170, 13;
	xor.b32  	%r8191, %r8189, %r8190;
	shr.u32 	%r8192, %r8170, 10;
	xor.b32  	%r8193, %r8191, %r8192;
	add.s32 	%r8194, %r8188, %r7988;
	add.s32 	%r8195, %r8194, %r8105;
	add.s32 	%r8196, %r8195, %r8193;
	shf.l.wrap.b32 	%r8197, %r8014, %r8014, 25;
	shf.l.wrap.b32 	%r8198, %r8014, %r8014, 14;
	xor.b32  	%r8199, %r8197, %r8198;
	shr.u32 	%r8200, %r8014, 3;
	xor.b32  	%r8201, %r8199, %r8200;
	shf.l.wrap.b32 	%r8202, %r8183, %r8183, 15;
	shf.l.wrap.b32 	%r8203, %r8183, %r8183, 13;
	xor.b32  	%r8204, %r8202, %r8203;
	shr.u32 	%r8205, %r8183, 10;
	xor.b32  	%r8206, %r8204, %r8205;
	add.s32 	%r8207, %r8201, %r8001;
	add.s32 	%r8208, %r8207, %r8118;
	add.s32 	%r8209, %r8208, %r8206;
	shf.l.wrap.b32 	%r8210, %r9868, %r9868, 26;
	shf.l.wrap.b32 	%r8211, %r9868, %r9868, 21;
	xor.b32  	%r8212, %r8210, %r8211;
	shf.l.wrap.b32 	%r8213, %r9868, %r9868, 7;
	xor.b32  	%r8214, %r8212, %r8213;
	and.b32  	%r8215, %r9868, %r9867;
	not.b32 	%r8216, %r9868;
	and.b32  	%r8217, %r9866, %r8216;
	or.b32  	%r8218, %r8215, %r8217;
	add.s32 	%r8219, %r8218, %r9865;
	add.s32 	%r8220, %r8219, %r8214;
	add.s32 	%r8221, %r8220, %r9881;
	add.s32 	%r8222, %r8221, 1116352408;
	shf.l.wrap.b32 	%r8223, %r9872, %r9872, 30;
	shf.l.wrap.b32 	%r8224, %r9872, %r9872, 19;
	xor.b32  	%r8225, %r8223, %r8224;
	shf.l.wrap.b32 	%r8226, %r9872, %r9872, 10;
	xor.b32  	%r8227, %r8225, %r8226;
	or.b32  	%r8228, %r9871, %r9870;
	and.b32  	%r8229, %r9872, %r8228;
	and.b32  	%r8230, %r9871, %r9870;
	or.b32  	%r8231, %r8229, %r8230;
	add.s32 	%r8232, %r8227, %r8231;
	add.s32 	%r8233, %r8222, %r9869;
	add.s32 	%r8234, %r8232, %r8222;
	shf.l.wrap.b32 	%r8235, %r8233, %r8233, 26;
	shf.l.wrap.b32 	%r8236, %r8233, %r8233, 21;
	xor.b32  	%r8237, %r8235, %r8236;
	shf.l.wrap.b32 	%r8238, %r8233, %r8233, 7;
	xor.b32  	%r8239, %r8237, %r8238;
	and.b32  	%r8240, %r8233, %r9868;
	not.b32 	%r8241, %r8233;
	and.b32  	%r8242, %r9867, %r8241;
	or.b32  	%r8243, %r8240, %r8242;
	add.s32 	%r8244, %r8243, %r9866;
	add.s32 	%r8245, %r8244, %r8239;
	add.s32 	%r8246, %r8245, %r9882;
	add.s32 	%r8247, %r8246, 1899447441;
	shf.l.wrap.b32 	%r8248, %r8234, %r8234, 30;
	shf.l.wrap.b32 	%r8249, %r8234, %r8234, 19;
	xor.b32  	%r8250, %r8248, %r8249;
	shf.l.wrap.b32 	%r8251, %r8234, %r8234, 10;
	xor.b32  	%r8252, %r8250, %r8251;
	or.b32  	%r8253, %r9872, %r9871;
	and.b32  	%r8254, %r8234, %r8253;
	and.b32  	%r8255, %r9872, %r9871;
	or.b32  	%r8256, %r8254, %r8255;
	add.s32 	%r8257, %r8252, %r8256;
	add.s32 	%r8258, %r8247, %r9870;
	add.s32 	%r8259, %r8257, %r8247;
	shf.l.wrap.b32 	%r8260, %r8258, %r8258, 26;
	shf.l.wrap.b32 	%r8261, %r8258, %r8258, 21;
	xor.b32  	%r8262, %r8260, %r8261;
	shf.l.wrap.b32 	%r8263, %r8258, %r8258, 7;
	xor.b32  	%r8264, %r8262, %r8263;
	and.b32  	%r8265, %r8258, %r8233;
	not.b32 	%r8266, %r8258;
	and.b32  	%r8267, %r9868, %r8266;
	or.b32  	%r8268, %r8265, %r8267;
	add.s32 	%r8269, %r8268, %r9867;
	add.s32 	%r8270, %r8269, %r8264;
	add.s32 	%r8271, %r8270, %r9883;
	add.s32 	%r8272, %r8271, -1245643825;
	shf.l.wrap.b32 	%r8273, %r8259, %r8259, 30;
	shf.l.wrap.b32 	%r8274, %r8259, %r8259, 19;
	xor.b32  	%r8275, %r8273, %r8274;
	shf.l.wrap.b32 	%r8276, %r8259, %r8259, 10;
	xor.b32  	%r8277, %r8275, %r8276;
	or.b32  	%r8278, %r8234, %r9872;
	and.b32  	%r8279, %r8259, %r8278;
	and.b32  	%r8280, %r8234, %r9872;
	or.b32  	%r8281, %r8279, %r8280;
	add.s32 	%r8282, %r8277, %r8281;
	add.s32 	%r8283, %r8272, %r9871;
	add.s32 	%r8284, %r8282, %r8272;
	shf.l.wrap.b32 	%r8285, %r8283, %r8283, 26;
	shf.l.wrap.b32 	%r8286, %r8283, %r8283, 21;
	xor.b32  	%r8287, %r8285, %r8286;
	shf.l.wrap.b32 	%r8288, %r8283, %r8283, 7;
	xor.b32  	%r8289, %r8287, %r8288;
	and.b32  	%r8290, %r8283, %r8258;
	not.b32 	%r8291, %r8283;
	and.b32  	%r8292, %r8233, %r8291;
	or.b32  	%r8293, %r8290, %r8292;
	add.s32 	%r8294, %r8293, %r9868;
	add.s32 	%r8295, %r8294, %r8289;
	add.s32 	%r8296, %r8295, %r9884;
	add.s32 	%r8297, %r8296, -373957723;
	shf.l.wrap.b32 	%r8298, %r8284, %r8284, 30;
	shf.l.wrap.b32 	%r8299, %r8284, %r8284, 19;
	xor.b32  	%r8300, %r8298, %r8299;
	shf.l.wrap.b32 	%r8301, %r8284, %r8284, 10;
	xor.b32  	%r8302, %r8300, %r8301;
	or.b32  	%r8303, %r8259, %r8234;
	and.b32  	%r8304, %r8284, %r8303;
	and.b32  	%r8305, %r8259, %r8234;
	or.b32  	%r8306, %r8304, %r8305;
	add.s32 	%r8307, %r8302, %r8306;
	add.s32 	%r8308, %r8297, %r9872;
	add.s32 	%r8309, %r8307, %r8297;
	shf.l.wrap.b32 	%r8310, %r8308, %r8308, 26;
	shf.l.wrap.b32 	%r8311, %r8308, %r8308, 21;
	xor.b32  	%r8312, %r8310, %r8311;
	shf.l.wrap.b32 	%r8313, %r8308, %r8308, 7;
	xor.b32  	%r8314, %r8312, %r8313;
	and.b32  	%r8315, %r8308, %r8283;
	not.b32 	%r8316, %r8308;
	and.b32  	%r8317, %r8258, %r8316;
	or.b32  	%r8318, %r8315, %r8317;
	add.s32 	%r8319, %r8318, %r8233;
	add.s32 	%r8320, %r8319, %r8314;
	add.s32 	%r8321, %r8320, %r9885;
	add.s32 	%r8322, %r8321, 961987163;
	shf.l.wrap.b32 	%r8323, %r8309, %r8309, 30;
	shf.l.wrap.b32 	%r8324, %r8309, %r8309, 19;
	xor.b32  	%r8325, %r8323, %r8324;
	shf.l.wrap.b32 	%r8326, %r8309, %r8309, 10;
	xor.b32  	%r8327, %r8325, %r8326;
	or.b32  	%r8328, %r8284, %r8259;
	and.b32  	%r8329, %r8309, %r8328;
	and.b32  	%r8330, %r8284, %r8259;
	or.b32  	%r8331, %r8329, %r8330;
	add.s32 	%r8332, %r8327, %r8331;
	add.s32 	%r8333, %r8322, %r8234;
	add.s32 	%r8334, %r8332, %r8322;
	shf.l.wrap.b32 	%r8335, %r8333, %r8333, 26;
	shf.l.wrap.b32 	%r8336, %r8333, %r8333, 21;
	xor.b32  	%r8337, %r8335, %r8336;
	shf.l.wrap.b32 	%r8338, %r8333, %r8333, 7;
	xor.b32  	%r8339, %r8337, %r8338;
	and.b32  	%r8340, %r8333, %r8308;
	not.b32 	%r8341, %r8333;
	and.b32  	%r8342, %r8283, %r8341;
	or.b32  	%r8343, %r8340, %r8342;
	add.s32 	%r8344, %r8343, %r8258;
	add.s32 	%r8345, %r8344, %r8339;
	add.s32 	%r8346, %r8345, %r9886;
	add.s32 	%r8347, %r8346, 1508970993;
	shf.l.wrap.b32 	%r8348, %r8334, %r8334, 30;
	shf.l.wrap.b32 	%r8349, %r8334, %r8334, 19;
	xor.b32  	%r8350, %r8348, %r8349;
	shf.l.wrap.b32 	%r8351, %r8334, %r8334, 10;
	xor.b32  	%r8352, %r8350, %r8351;
	or.b32  	%r8353, %r8309, %r8284;
	and.b32  	%r8354, %r8334, %r8353;
	and.b32  	%r8355, %r8309, %r8284;
	or.b32  	%r8356, %r8354, %r8355;
	add.s32 	%r8357, %r8352, %r8356;
	add.s32 	%r8358, %r8347, %r8259;
	add.s32 	%r8359, %r8357, %r8347;
	shf.l.wrap.b32 	%r8360, %r8358, %r8358, 26;
	shf.l.wrap.b32 	%r8361, %r8358, %r8358, 21;
	xor.b32  	%r8362, %r8360, %r8361;
	shf.l.wrap.b32 	%r8363, %r8358, %r8358, 7;
	xor.b32  	%r8364, %r8362, %r8363;
	and.b32  	%r8365, %r8358, %r8333;
	not.b32 	%r8366, %r8358;
	and.b32  	%r8367, %r8308, %r8366;
	or.b32  	%r8368, %r8365, %r8367;
	add.s32 	%r8369, %r8368, %r8283;
	add.s32 	%r8370, %r8369, %r8364;
	add.s32 	%r8371, %r8370, %r9887;
	add.s32 	%r8372, %r8371, -1841331548;
	shf.l.wrap.b32 	%r8373, %r8359, %r8359, 30;
	shf.l.wrap.b32 	%r8374, %r8359, %r8359, 19;
	xor.b32  	%r8375, %r8373, %r8374;
	shf.l.wrap.b32 	%r8376, %r8359, %r8359, 10;
	xor.b32  	%r8377, %r8375, %r8376;
	or.b32  	%r8378, %r8334, %r8309;
	and.b32  	%r8379, %r8359, %r8378;
	and.b32  	%r8380, %r8334, %r8309;
	or.b32  	%r8381, %r8379, %r8380;
	add.s32 	%r8382, %r8377, %r8381;
	add.s32 	%r8383, %r8372, %r8284;
	add.s32 	%r8384, %r8382, %r8372;
	shf.l.wrap.b32 	%r8385, %r8383, %r8383, 26;
	shf.l.wrap.b32 	%r8386, %r8383, %r8383, 21;
	xor.b32  	%r8387, %r8385, %r8386;
	shf.l.wrap.b32 	%r8388, %r8383, %r8383, 7;
	xor.b32  	%r8389, %r8387, %r8388;
	and.b32  	%r8390, %r8383, %r8358;
	not.b32 	%r8391, %r8383;
	and.b32  	%r8392, %r8333, %r8391;
	or.b32  	%r8393, %r8390, %r8392;
	add.s32 	%r8394, %r8393, %r8308;
	add.s32 	%r8395, %r8394, %r8389;
	add.s32 	%r8396, %r8395, %r9888;
	add.s32 	%r8397, %r8396, -1424204075;
	shf.l.wrap.b32 	%r8398, %r8384, %r8384, 30;
	shf.l.wrap.b32 	%r8399, %r8384, %r8384, 19;
	xor.b32  	%r8400, %r8398, %r8399;
	shf.l.wrap.b32 	%r8401, %r8384, %r8384, 10;
	xor.b32  	%r8402, %r8400, %r8401;
	or.b32  	%r8403, %r8359, %r8334;
	and.b32  	%r8404, %r8384, %r8403;
	and.b32  	%r8405, %r8359, %r8334;
	or.b32  	%r8406, %r8404, %r8405;
	add.s32 	%r8407, %r8402, %r8406;
	add.s32 	%r8408, %r8397, %r8309;
	add.s32 	%r8409, %r8407, %r8397;
	shf.l.wrap.b32 	%r8410, %r8408, %r8408, 26;
	shf.l.wrap.b32 	%r8411, %r8408, %r8408, 21;
	xor.b32  	%r8412, %r8410, %r8411;
	shf.l.wrap.b32 	%r8413, %r8408, %r8408, 7;
	xor.b32  	%r8414, %r8412, %r8413;
	and.b32  	%r8415, %r8408, %r8383;
	not.b32 	%r8416, %r8408;
	and.b32  	%r8417, %r8358, %r8416;
	or.b32  	%r8418, %r8415, %r8417;
	add.s32 	%r8419, %r8418, %r8333;
	add.s32 	%r8420, %r8419, %r8414;
	add.s32 	%r8421, %r8420, %r9889;
	add.s32 	%r8422, %r8421, -670586216;
	shf.l.wrap.b32 	%r8423, %r8409, %r8409, 30;
	shf.l.wrap.b32 	%r8424, %r8409, %r8409, 19;
	xor.b32  	%r8425, %r8423, %r8424;
	shf.l.wrap.b32 	%r8426, %r8409, %r8409, 10;
	xor.b32  	%r8427, %r8425, %r8426;
	or.b32  	%r8428, %r8384, %r8359;
	and.b32  	%r8429, %r8409, %r8428;
	and.b32  	%r8430, %r8384, %r8359;
	or.b32  	%r8431, %r8429, %r8430;
	add.s32 	%r8432, %r8427, %r8431;
	add.s32 	%r8433, %r8422, %r8334;
	add.s32 	%r8434, %r8432, %r8422;
	shf.l.wrap.b32 	%r8435, %r8433, %r8433, 26;
	shf.l.wrap.b32 	%r8436, %r8433, %r8433, 21;
	xor.b32  	%r8437, %r8435, %r8436;
	shf.l.wrap.b32 	%r8438, %r8433, %r8433, 7;
	xor.b32  	%r8439, %r8437, %r8438;
	and.b32  	%r8440, %r8433, %r8408;
	not.b32 	%r8441, %r8433;
	and.b32  	%r8442, %r8383, %r8441;
	or.b32  	%r8443, %r8440, %r8442;
	add.s32 	%r8444, %r8443, %r8358;
	add.s32 	%r8445, %r8444, %r8439;
	add.s32 	%r8446, %r8445, %r9890;
	add.s32 	%r8447, %r8446, 310598401;
	shf.l.wrap.b32 	%r8448, %r8434, %r8434, 30;
	shf.l.wrap.b32 	%r8449, %r8434, %r8434, 19;
	xor.b32  	%r8450, %r8448, %r8449;
	shf.l.wrap.b32 	%r8451, %r8434, %r8434, 10;
	xor.b32  	%r8452, %r8450, %r8451;
	or.b32  	%r8453, %r8409, %r8384;
	and.b32  	%r8454, %r8434, %r8453;
	and.b32  	%r8455, %r8409, %r8384;
	or.b32  	%r8456, %r8454, %r8455;
	add.s32 	%r8457, %r8452, %r8456;
	add.s32 	%r8458, %r8447, %r8359;
	add.s32 	%r8459, %r8457, %r8447;
	shf.l.wrap.b32 	%r8460, %r8458, %r8458, 26;
	shf.l.wrap.b32 	%r8461, %r8458, %r8458, 21;
	xor.b32  	%r8462, %r8460, %r8461;
	shf.l.wrap.b32 	%r8463, %r8458, %r8458, 7;
	xor.b32  	%r8464, %r8462, %r8463;
	and.b32  	%r8465, %r8458, %r8433;
	not.b32 	%r8466, %r8458;
	and.b32  	%r8467, %r8408, %r8466;
	or.b32  	%r8468, %r8465, %r8467;
	add.s32 	%r8469, %r8468, %r8383;
	add.s32 	%r8470, %r8469, %r8464;
	add.s32 	%r8471, %r8470, %r9891;
	add.s32 	%r8472, %r8471, 607225278;
	shf.l.wrap.b32 	%r8473, %r8459, %r8459, 30;
	shf.l.wrap.b32 	%r8474, %r8459, %r8459, 19;
	xor.b32  	%r8475, %r8473, %r8474;
	shf.l.wrap.b32 	%r8476, %r8459, %r8459, 10;
	xor.b32  	%r8477, %r8475, %r8476;
	or.b32  	%r8478, %r8434, %r8409;
	and.b32  	%r8479, %r8459, %r8478;
	and.b32  	%r8480, %r8434, %r8409;
	or.b32  	%r8481, %r8479, %r8480;
	add.s32 	%r8482, %r8477, %r8481;
	add.s32 	%r8483, %r8472, %r8384;
	add.s32 	%r8484, %r8482, %r8472;
	shf.l.wrap.b32 	%r8485, %r8483, %r8483, 26;
	shf.l.wrap.b32 	%r8486, %r8483, %r8483, 21;
	xor.b32  	%r8487, %r8485, %r8486;
	shf.l.wrap.b32 	%r8488, %r8483, %r8483, 7;
	xor.b32  	%r8489, %r8487, %r8488;
	and.b32  	%r8490, %r8483, %r8458;
	not.b32 	%r8491, %r8483;
	and.b32  	%r8492, %r8433, %r8491;
	or.b32  	%r8493, %r8490, %r8492;
	add.s32 	%r8494, %r8493, %r8408;
	add.s32 	%r8495, %r8494, %r8489;
	add.s32 	%r8496, %r8495, %r9892;
	add.s32 	%r8497, %r8496, 1426881987;
	shf.l.wrap.b32 	%r8498, %r8484, %r8484, 30;
	shf.l.wrap.b32 	%r8499, %r8484, %r8484, 19;
	xor.b32  	%r8500, %r8498, %r8499;
	shf.l.wrap.b32 	%r8501, %r8484, %r8484, 10;
	xor.b32  	%r8502, %r8500, %r8501;
	or.b32  	%r8503, %r8459, %r8434;
	and.b32  	%r8504, %r8484, %r8503;
	and.b32  	%r8505, %r8459, %r8434;
	or.b32  	%r8506, %r8504, %r8505;
	add.s32 	%r8507, %r8502, %r8506;
	add.s32 	%r8508, %r8497, %r8409;
	add.s32 	%r8509, %r8507, %r8497;
	shf.l.wrap.b32 	%r8510, %r8508, %r8508, 26;
	shf.l.wrap.b32 	%r8511, %r8508, %r8508, 21;
	xor.b32  	%r8512, %r8510, %r8511;
	shf.l.wrap.b32 	%r8513, %r8508, %r8508, 7;
	xor.b32  	%r8514, %r8512, %r8513;
	and.b32  	%r8515, %r8508, %r8483;
	not.b32 	%r8516, %r8508;
	and.b32  	%r8517, %r8458, %r8516;
	or.b32  	%r8518, %r8515, %r8517;
	add.s32 	%r8519, %r8518, %r8433;
	add.s32 	%r8520, %r8519, %r8514;
	add.s32 	%r8521, %r8520, %r9893;
	add.s32 	%r8522, %r8521, 1925078388;
	shf.l.wrap.b32 	%r8523, %r8509, %r8509, 30;
	shf.l.wrap.b32 	%r8524, %r8509, %r8509, 19;
	xor.b32  	%r8525, %r8523, %r8524;
	shf.l.wrap.b32 	%r8526, %r8509, %r8509, 10;
	xor.b32  	%r8527, %r8525, %r8526;
	or.b32  	%r8528, %r8484, %r8459;
	and.b32  	%r8529, %r8509, %r8528;
	and.b32  	%r8530, %r8484, %r8459;
	or.b32  	%r8531, %r8529, %r8530;
	add.s32 	%r8532, %r8527, %r8531;
	add.s32 	%r8533, %r8522, %r8434;
	add.s32 	%r8534, %r8532, %r8522;
	shf.l.wrap.b32 	%r8535, %r8533, %r8533, 26;
	shf.l.wrap.b32 	%r8536, %r8533, %r8533, 21;
	xor.b32  	%r8537, %r8535, %r8536;
	shf.l.wrap.b32 	%r8538, %r8533, %r8533, 7;
	xor.b32  	%r8539, %r8537, %r8538;
	and.b32  	%r8540, %r8533, %r8508;
	not.b32 	%r8541, %r8533;
	and.b32  	%r8542, %r8483, %r8541;
	or.b32  	%r8543, %r8540, %r8542;
	add.s32 	%r8544, %r8543, %r8458;
	add.s32 	%r8545, %r8544, %r8539;
	add.s32 	%r8546, %r8545, %r9894;
	add.s32 	%r8547, %r8546, -2132889090;
	shf.l.wrap.b32 	%r8548, %r8534, %r8534, 30;
	shf.l.wrap.b32 	%r8549, %r8534, %r8534, 19;
	xor.b32  	%r8550, %r8548, %r8549;
	shf.l.wrap.b32 	%r8551, %r8534, %r8534, 10;
	xor.b32  	%r8552, %r8550, %r8551;
	or.b32  	%r8553, %r8509, %r8484;
	and.b32  	%r8554, %r8534, %r8553;
	and.b32  	%r8555, %r8509, %r8484;
	or.b32  	%r8556, %r8554, %r8555;
	add.s32 	%r8557, %r8552, %r8556;
	add.s32 	%r8558, %r8547, %r8459;
	add.s32 	%r8559, %r8557, %r8547;
	shf.l.wrap.b32 	%r8560, %r8558, %r8558, 26;
	shf.l.wrap.b32 	%r8561, %r8558, %r8558, 21;
	xor.b32  	%r8562, %r8560, %r8561;
	shf.l.wrap.b32 	%r8563, %r8558, %r8558, 7;
	xor.b32  	%r8564, %r8562, %r8563;
	and.b32  	%r8565, %r8558, %r8533;
	not.b32 	%r8566, %r8558;
	and.b32  	%r8567, %r8508, %r8566;
	or.b32  	%r8568, %r8565, %r8567;
	add.s32 	%r8569, %r8568, %r8483;
	add.s32 	%r8570, %r8569, %r8564;
	add.s32 	%r8571, %r8570, %r7576;
	add.s32 	%r8572, %r8571, -1680079193;
	shf.l.wrap.b32 	%r8573, %r8559, %r8559, 30;
	shf.l.wrap.b32 	%r8574, %r8559, %r8559, 19;
	xor.b32  	%r8575, %r8573, %r8574;
	shf.l.wrap.b32 	%r8576, %r8559, %r8559, 10;
	xor.b32  	%r8577, %r8575, %r8576;
	or.b32  	%r8578, %r8534, %r8509;
	and.b32  	%r8579, %r8559, %r8578;
	and.b32  	%r8580, %r8534, %r8509;
	or.b32  	%r8581, %r8579, %r8580;
	add.s32 	%r8582, %r8577, %r8581;
	add.s32 	%r8583, %r8572, %r8484;
	add.s32 	%r8584, %r8582, %r8572;
	shf.l.wrap.b32 	%r8585, %r8583, %r8583, 26;
	shf.l.wrap.b32 	%r8586, %r8583, %r8583, 21;
	xor.b32  	%r8587, %r8585, %r8586;
	shf.l.wrap.b32 	%r8588, %r8583, %r8583, 7;
	xor.b32  	%r8589, %r8587, %r8588;
	and.b32  	%r8590, %r8583, %r8558;
	not.b32 	%r8591, %r8583;
	and.b32  	%r8592, %r8533, %r8591;
	or.b32  	%r8593, %r8590, %r8592;
	add.s32 	%r8594, %r8593, %r8508;
	add.s32 	%r8595, %r8594, %r8589;
	add.s32 	%r8596, %r8595, %r7585;
	add.s32 	%r8597, %r8596, -1046744716;
	shf.l.wrap.b32 	%r8598, %r8584, %r8584, 30;
	shf.l.wrap.b32 	%r8599, %r8584, %r8584, 19;
	xor.b32  	%r8600, %r8598, %r8599;
	shf.l.wrap.b32 	%r8601, %r8584, %r8584, 10;
	xor.b32  	%r8602, %r8600, %r8601;
	or.b32  	%r8603, %r8559, %r8534;
	and.b32  	%r8604, %r8584, %r8603;
	and.b32  	%r8605, %r8559, %r8534;
	or.b32  	%r8606, %r8604, %r8605;
	add.s32 	%r8607, %r8602, %r8606;
	add.s32 	%r8608, %r8597, %r8509;
	add.s32 	%r8609, %r8607, %r8597;
	shf.l.wrap.b32 	%r8610, %r8608, %r8608, 26;
	shf.l.wrap.b32 	%r8611, %r8608, %r8608, 21;
	xor.b32  	%r8612, %r8610, %r8611;
	shf.l.wrap.b32 	%r8613, %r8608, %r8608, 7;
	xor.b32  	%r8614, %r8612, %r8613;
	and.b32  	%r8615, %r8608, %r8583;
	not.b32 	%r8616, %r8608;
	and.b32  	%r8617, %r8558, %r8616;
	or.b32  	%r8618, %r8615, %r8617;
	add.s32 	%r8619, %r8618, %r8533;
	add.s32 	%r8620, %r8619, %r8614;
	add.s32 	%r8621, %r8620, %r7598;
	add.s32 	%r8622, %r8621, -459576895;
	shf.l.wrap.b32 	%r8623, %r8609, %r8609, 30;
	shf.l.wrap.b32 	%r8624, %r8609, %r8609, 19;
	xor.b32  	%r8625, %r8623, %r8624;
	shf.l.wrap.b32 	%r8626, %r8609, %r8609, 10;
	xor.b32  	%r8627, %r8625, %r8626;
	or.b32  	%r8628, %r8584, %r8559;
	and.b32  	%r8629, %r8609, %r8628;
	and.b32  	%r8630, %r8584, %r8559;
	or.b32  	%r8631, %r8629, %r8630;
	add.s32 	%r8632, %r8627, %r8631;
	add.s32 	%r8633, %r8622, %r8534;
	add.s32 	%r8634, %r8632, %r8622;
	shf.l.wrap.b32 	%r8635, %r8633, %r8633, 26;
	shf.l.wrap.b32 	%r8636, %r8633, %r8633, 21;
	xor.b32  	%r8637, %r8635, %r8636;
	shf.l.wrap.b32 	%r8638, %r8633, %r8633, 7;
	xor.b32  	%r8639, %r8637, %r8638;
	and.b32  	%r8640, %r8633, %r8608;
	not.b32 	%r8641, %r8633;
	and.b32  	%r8642, %r8583, %r8641;
	or.b32  	%r8643, %r8640, %r8642;
	add.s32 	%r8644, %r8643, %r8558;
	add.s32 	%r8645, %r8644, %r8639;
	add.s32 	%r8646, %r8645, %r7611;
	add.s32 	%r8647, %r8646, -272742522;
	shf.l.wrap.b32 	%r8648, %r8634, %r8634, 30;
	shf.l.wrap.b32 	%r8649, %r8634, %r8634, 19;
	xor.b32  	%r8650, %r8648, %r8649;
	shf.l.wrap.b32 	%r8651, %r8634, %r8634, 10;
	xor.b32  	%r8652, %r8650, %r8651;
	or.b32  	%r8653, %r8609, %r8584;
	and.b32  	%r8654, %r8634, %r8653;
	and.b32  	%r8655, %r8609, %r8584;
	or.b32  	%r8656, %r8654, %r8655;
	add.s32 	%r8657, %r8652, %r8656;
	add.s32 	%r8658, %r8647, %r8559;
	add.s32 	%r8659, %r8657, %r8647;
	shf.l.wrap.b32 	%r8660, %r8658, %r8658, 26;
	shf.l.wrap.b32 	%r8661, %r8658, %r8658, 21;
	xor.b32  	%r8662, %r8660, %r8661;
	shf.l.wrap.b32 	%r8663, %r8658, %r8658, 7;
	xor.b32  	%r8664, %r8662, %r8663;
	and.b32  	%r8665, %r8658, %r8633;
	not.b32 	%r8666, %r8658;
	and.b32  	%r8667, %r8608, %r8666;
	or.b32  	%r8668, %r8665, %r8667;
	add.s32 	%r8669, %r8668, %r8583;
	add.s32 	%r8670, %r8669, %r8664;
	add.s32 	%r8671, %r8670, %r7624;
	add.s32 	%r8672, %r8671, 264347078;
	shf.l.wrap.b32 	%r8673, %r8659, %r8659, 30;
	shf.l.wrap.b32 	%r8674, %r8659, %r8659, 19;
	xor.b32  	%r8675, %r8673, %r8674;
	shf.l.wrap.b32 	%r8676, %r8659, %r8659, 10;
	xor.b32  	%r8677, %r8675, %r8676;
	or.b32  	%r8678, %r8634, %r8609;
	and.b32  	%r8679, %r8659, %r8678;
	and.b32  	%r8680, %r8634, %r8609;
	or.b32  	%r8681, %r8679, %r8680;
	add.s32 	%r8682, %r8677, %r8681;
	add.s32 	%r8683, %r8672, %r8584;
	add.s32 	%r8684, %r8682, %r8672;
	shf.l.wrap.b32 	%r8685, %r8683, %r8683, 26;
	shf.l.wrap.b32 	%r8686, %r8683, %r8683, 21;
	xor.b32  	%r8687, %r8685, %r8686;
	shf.l.wrap.b32 	%r8688, %r8683, %r8683, 7;
	xor.b32  	%r8689, %r8687, %r8688;
	and.b32  	%r8690, %r8683, %r8658;
	not.b32 	%r8691, %r8683;
	and.b32  	%r8692, %r8633, %r8691;
	or.b32  	%r8693, %r8690, %r8692;
	add.s32 	%r8694, %r8693, %r8608;
	add.s32 	%r8695, %r8694, %r8689;
	add.s32 	%r8696, %r8695, %r7637;
	add.s32 	%r8697, %r8696, 604807628;
	shf.l.wrap.b32 	%r8698, %r8684, %r8684, 30;
	shf.l.wrap.b32 	%r8699, %r8684, %r8684, 19;
	xor.b32  	%r8700, %r8698, %r8699;
	shf.l.wrap.b32 	%r8701, %r8684, %r8684, 10;
	xor.b32  	%r8702, %r8700, %r8701;
	or.b32  	%r8703, %r8659, %r8634;
	and.b32  	%r8704, %r8684, %r8703;
	and.b32  	%r8705, %r8659, %r8634;
	or.b32  	%r8706, %r8704, %r8705;
	add.s32 	%r8707, %r8702, %r8706;
	add.s32 	%r8708, %r8697, %r8609;
	add.s32 	%r8709, %r8707, %r8697;
	shf.l.wrap.b32 	%r8710, %r8708, %r8708, 26;
	shf.l.wrap.b32 	%r8711, %r8708, %r8708, 21;
	xor.b32  	%r8712, %r8710, %r8711;
	shf.l.wrap.b32 	%r8713, %r8708, %r8708, 7;
	xor.b32  	%r8714, %r8712, %r8713;
	and.b32  	%r8715, %r8708, %r8683;
	not.b32 	%r8716, %r8708;
	and.b32  	%r8717, %r8658, %r8716;
	or.b32  	%r8718, %r8715, %r8717;
	add.s32 	%r8719, %r8718, %r8633;
	add.s32 	%r8720, %r8719, %r8714;
	add.s32 	%r8721, %r8720, %r7650;
	add.s32 	%r8722, %r8721, 770255983;
	shf.l.wrap.b32 	%r8723, %r8709, %r8709, 30;
	shf.l.wrap.b32 	%r8724, %r8709, %r8709, 19;
	xor.b32  	%r8725, %r8723, %r8724;
	shf.l.wrap.b32 	%r8726, %r8709, %r8709, 10;
	xor.b32  	%r8727, %r8725, %r8726;
	or.b32  	%r8728, %r8684, %r8659;
	and.b32  	%r8729, %r8709, %r8728;
	and.b32  	%r8730, %r8684, %r8659;
	or.b32  	%r8731, %r8729, %r8730;
	add.s32 	%r8732, %r8727, %r8731;
	add.s32 	%r8733, %r8722, %r8634;
	add.s32 	%r8734, %r8732, %r8722;
	shf.l.wrap.b32 	%r8735, %r8733, %r8733, 26;
	shf.l.wrap.b32 	%r8736, %r8733, %r8733, 21;
	xor.b32  	%r8737, %r8735, %r8736;
	shf.l.wrap.b32 	%r8738, %r8733, %r8733, 7;
	xor.b32  	%r8739, %r8737, %r8738;
	and.b32  	%r8740, %r8733, %r8708;
	not.b32 	%r8741, %r8733;
	and.b32  	%r8742, %r8683, %r8741;
	or.b32  	%r8743, %r8740, %r8742;
	add.s32 	%r8744, %r8743, %r8658;
	add.s32 	%r8745, %r8744, %r8739;
	add.s32 	%r8746, %r8745, %r7663;
	add.s32 	%r8747, %r8746, 1249150122;
	shf.l.wrap.b32 	%r8748, %r8734, %r8734, 30;
	shf.l.wrap.b32 	%r8749, %r8734, %r8734, 19;
	xor.b32  	%r8750, %r8748, %r8749;
	shf.l.wrap.b32 	%r8751, %r8734, %r8734, 10;
	xor.b32  	%r8752, %r8750, %r8751;
	or.b32  	%r8753, %r8709, %r8684;
	and.b32  	%r8754, %r8734, %r8753;
	and.b32  	%r8755, %r8709, %r8684;
	or.b32  	%r8756, %r8754, %r8755;
	add.s32 	%r8757, %r8752, %r8756;
	add.s32 	%r8758, %r8747, %r8659;
	add.s32 	%r8759, %r8757, %r8747;
	shf.l.wrap.b32 	%r8760, %r8758, %r8758, 26;
	shf.l.wrap.b32 	%r8761, %r8758, %r8758, 21;
	xor.b32  	%r8762, %r8760, %r8761;
	shf.l.wrap.b32 	%r8763, %r8758, %r8758, 7;
	xor.b32  	%r8764, %r8762, %r8763;
	and.b32  	%r8765, %r8758, %r8733;
	not.b32 	%r8766, %r8758;
	and.b32  	%r8767, %r8708, %r8766;
	or.b32  	%r8768, %r8765, %r8767;
	add.s32 	%r8769, %r8768, %r8683;
	add.s32 	%r8770, %r8769, %r8764;
	add.s32 	%r8771, %r8770, %r7676;
	add.s32 	%r8772, %r8771, 1555081692;
	shf.l.wrap.b32 	%r8773, %r8759, %r8759, 30;
	shf.l.wrap.b32 	%r8774, %r8759, %r8759, 19;
	xor.b32  	%r8775, %r8773, %r8774;
	shf.l.wrap.b32 	%r8776, %r8759, %r8759, 10;
	xor.b32  	%r8777, %r8775, %r8776;
	or.b32  	%r8778, %r8734, %r8709;
	and.b32  	%r8779, %r8759, %r8778;
	and.b32  	%r8780, %r8734, %r8709;
	or.b32  	%r8781, %r8779, %r8780;
	add.s32 	%r8782, %r8777, %r8781;
	add.s32 	%r8783, %r8772, %r8684;
	add.s32 	%r8784, %r8782, %r8772;
	shf.l.wrap.b32 	%r8785, %r8783, %r8783, 26;
	shf.l.wrap.b32 	%r8786, %r8783, %r8783, 21;
	xor.b32  	%r8787, %r8785, %r8786;
	shf.l.wrap.b32 	%r8788, %r8783, %r8783, 7;
	xor.b32  	%r8789, %r8787, %r8788;
	and.b32  	%r8790, %r8783, %r8758;
	not.b32 	%r8791, %r8783;
	and.b32  	%r8792, %r8733, %r8791;
	or.b32  	%r8793, %r8790, %r8792;
	add.s32 	%r8794, %r8793, %r8708;
	add.s32 	%r8795, %r8794, %r8789;
	add.s32 	%r8796, %r8795, %r7689;
	add.s32 	%r8797, %r8796, 1996064986;
	shf.l.wrap.b32 	%r8798, %r8784, %r8784, 30;
	shf.l.wrap.b32 	%r8799, %r8784, %r8784, 19;
	xor.b32  	%r8800, %r8798, %r8799;
	shf.l.wrap.b32 	%r8801, %r8784, %r8784, 10;
	xor.b32  	%r8802, %r8800, %r8801;
	or.b32  	%r8803, %r8759, %r8734;
	and.b32  	%r8804, %r8784, %r8803;
	and.b32  	%r8805, %r8759, %r8734;
	or.b32  	%r8806, %r8804, %r8805;
	add.s32 	%r8807, %r8802, %r8806;
	add.s32 	%r8808, %r8797, %r8709;
	add.s32 	%r8809, %r8807, %r8797;
	shf.l.wrap.b32 	%r8810, %r8808, %r8808, 26;
	shf.l.wrap.b32 	%r8811, %r8808, %r8808, 21;
	xor.b32  	%r8812, %r8810, %r8811;
	shf.l.wrap.b32 	%r8813, %r8808, %r8808, 7;
	xor.b32  	%r8814, %r8812, %r8813;
	and.b32  	%r8815, %r8808, %r8783;
	not.b32 	%r8816, %r8808;
	and.b32  	%r8817, %r8758, %r8816;
	or.b32  	%r8818, %r8815, %r8817;
	add.s32 	%r8819, %r8818, %r8733;
	add.s32 	%r8820, %r8819, %r8814;
	add.s32 	%r8821, %r8820, %r7702;
	add.s32 	%r8822, %r8821, -1740746414;
	shf.l.wrap.b32 	%r8823, %r8809, %r8809, 30;
	shf.l.wrap.b32 	%r8824, %r8809, %r8809, 19;
	xor.b32  	%r8825, %r8823, %r8824;
	shf.l.wrap.b32 	%r8826, %r8809, %r8809, 10;
	xor.b32  	%r8827, %r8825, %r8826;
	or.b32  	%r8828, %r8784, %r8759;
	and.b32  	%r8829, %r8809, %r8828;
	and.b32  	%r8830, %r8784, %r8759;
	or.b32  	%r8831, %r8829, %r8830;
	add.s32 	%r8832, %r8827, %r8831;
	add.s32 	%r8833, %r8822, %r8734;
	add.s32 	%r8834, %r8832, %r8822;
	shf.l.wrap.b32 	%r8835, %r8833, %r8833, 26;
	shf.l.wrap.b32 	%r8836, %r8833, %r8833, 21;
	xor.b32  	%r8837, %r8835, %r8836;
	shf.l.wrap.b32 	%r8838, %r8833, %r8833, 7;
	xor.b32  	%r8839, %r8837, %r8838;
	and.b32  	%r8840, %r8833, %r8808;
	not.b32 	%r8841, %r8833;
	and.b32  	%r8842, %r8783, %r8841;
	or.b32  	%r8843, %r8840, %r8842;
	add.s32 	%r8844, %r8843, %r8758;
	add.s32 	%r8845, %r8844, %r8839;
	add.s32 	%r8846, %r8845, %r7715;
	add.s32 	%r8847, %r8846, -1473132947;
	shf.l.wrap.b32 	%r8848, %r8834, %r8834, 30;
	shf.l.wrap.b32 	%r8849, %r8834, %r8834, 19;
	xor.b32  	%r8850, %r8848, %r8849;
	shf.l.wrap.b32 	%r8851, %r8834, %r8834, 10;
	xor.b32  	%r8852, %r8850, %r8851;
	or.b32  	%r8853, %r8809, %r8784;
	and.b32  	%r8854, %r8834, %r8853;
	and.b32  	%r8855, %r8809, %r8784;
	or.b32  	%r8856, %r8854, %r8855;
	add.s32 	%r8857, %r8852, %r8856;
	add.s32 	%r8858, %r8847, %r8759;
	add.s32 	%r8859, %r8857, %r8847;
	shf.l.wrap.b32 	%r8860, %r8858, %r8858, 26;
	shf.l.wrap.b32 	%r8861, %r8858, %r8858, 21;
	xor.b32  	%r8862, %r8860, %r8861;
	shf.l.wrap.b32 	%r8863, %r8858, %r8858, 7;
	xor.b32  	%r8864, %r8862, %r8863;
	and.b32  	%r8865, %r8858, %r8833;
	not.b32 	%r8866, %r8858;
	and.b32  	%r8867, %r8808, %r8866;
	or.b32  	%r8868, %r8865, %r8867;
	add.s32 	%r8869, %r8868, %r8783;
	add.s32 	%r8870, %r8869, %r8864;
	add.s32 	%r8871, %r8870, %r7728;
	add.s32 	%r8872, %r8871, -1341970488;
	shf.l.wrap.b32 	%r8873, %r8859, %r8859, 30;
	shf.l.wrap.b32 	%r8874, %r8859, %r8859, 19;
	xor.b32  	%r8875, %r8873, %r8874;
	shf.l.wrap.b32 	%r8876, %r8859, %r8859, 10;
	xor.b32  	%r8877, %r8875, %r8876;
	or.b32  	%r8878, %r8834, %r8809;
	and.b32  	%r8879, %r8859, %r8878;
	and.b32  	%r8880, %r8834, %r8809;
	or.b32  	%r8881, %r8879, %r8880;
	add.s32 	%r8882, %r8877, %r8881;
	add.s32 	%r8883, %r8872, %r8784;
	add.s32 	%r8884, %r8882, %r8872;
	shf.l.wrap.b32 	%r8885, %r8883, %r8883, 26;
	shf.l.wrap.b32 	%r8886, %r8883, %r8883, 21;
	xor.b32  	%r8887, %r8885, %r8886;
	shf.l.wrap.b32 	%r8888, %r8883, %r8883, 7;
	xor.b32  	%r8889, %r8887, %r8888;
	and.b32  	%r8890, %r8883, %r8858;
	not.b32 	%r8891, %r8883;
	and.b32  	%r8892, %r8833, %r8891;
	or.b32  	%r8893, %r8890, %r8892;
	add.s32 	%r8894, %r8893, %r8808;
	add.s32 	%r8895, %r8894, %r8889;
	add.s32 	%r8896, %r8895, %r7741;
	add.s32 	%r8897, %r8896, -1084653625;
	shf.l.wrap.b32 	%r8898, %r8884, %r8884, 30;
	shf.l.wrap.b32 	%r8899, %r8884, %r8884, 19;
	xor.b32  	%r8900, %r8898, %r8899;
	shf.l.wrap.b32 	%r8901, %r8884, %r8884, 10;
	xor.b32  	%r8902, %r8900, %r8901;
	or.b32  	%r8903, %r8859, %r8834;
	and.b32  	%r8904, %r8884, %r8903;
	and.b32  	%r8905, %r8859, %r8834;
	or.b32  	%r8906, %r8904, %r8905;
	add.s32 	%r8907, %r8902, %r8906;
	add.s32 	%r8908, %r8897, %r8809;
	add.s32 	%r8909, %r8907, %r8897;
	shf.l.wrap.b32 	%r8910, %r8908, %r8908, 26;
	shf.l.wrap.b32 	%r8911, %r8908, %r8908, 21;
	xor.b32  	%r8912, %r8910, %r8911;
	shf.l.wrap.b32 	%r8913, %r8908, %r8908, 7;
	xor.b32  	%r8914, %r8912, %r8913;
	and.b32  	%r8915, %r8908, %r8883;
	not.b32 	%r8916, %r8908;
	and.b32  	%r8917, %r8858, %r8916;
	or.b32  	%r8918, %r8915, %r8917;
	add.s32 	%r8919, %r8918, %r8833;
	add.s32 	%r8920, %r8919, %r8914;
	add.s32 	%r8921, %r8920, %r7754;
	add.s32 	%r8922, %r8921, -958395405;
	shf.l.wrap.b32 	%r8923, %r8909, %r8909, 30;
	shf.l.wrap.b32 	%r8924, %r8909, %r8909, 19;
	xor.b32  	%r8925, %r8923, %r8924;
	shf.l.wrap.b32 	%r8926, %r8909, %r8909, 10;
	xor.b32  	%r8927, %r8925, %r8926;
	or.b32  	%r8928, %r8884, %r8859;
	and.b32  	%r8929, %r8909, %r8928;
	and.b32  	%r8930, %r8884, %r8859;
	or.b32  	%r8931, %r8929, %r8930;
	add.s32 	%r8932, %r8927, %r8931;
	add.s32 	%r8933, %r8922, %r8834;
	add.s32 	%r8934, %r8932, %r8922;
	shf.l.wrap.b32 	%r8935, %r8933, %r8933, 26;
	shf.l.wrap.b32 	%r8936, %r8933, %r8933, 21;
	xor.b32  	%r8937, %r8935, %r8936;
	shf.l.wrap.b32 	%r8938, %r8933, %r8933, 7;
	xor.b32  	%r8939, %r8937, %r8938;
	and.b32  	%r8940, %r8933, %r8908;
	not.b32 	%r8941, %r8933;
	and.b32  	%r8942, %r8883, %r8941;
	or.b32  	%r8943, %r8940, %r8942;
	add.s32 	%r8944, %r8943, %r8858;
	add.s32 	%r8945, %r8944, %r8939;
	add.s32 	%r8946, %r8945, %r7767;
	add.s32 	%r8947, %r8946, -710438585;
	shf.l.wrap.b32 	%r8948, %r8934, %r8934, 30;
	shf.l.wrap.b32 	%r8949, %r8934, %r8934, 19;
	xor.b32  	%r8950, %r8948, %r8949;
	shf.l.wrap.b32 	%r8951, %r8934, %r8934, 10;
	xor.b32  	%r8952, %r8950, %r8951;
	or.b32  	%r8953, %r8909, %r8884;
	and.b32  	%r8954, %r8934, %r8953;
	and.b32  	%r8955, %r8909, %r8884;
	or.b32  	%r8956, %r8954, %r8955;
	add.s32 	%r8957, %r8952, %r8956;
	add.s32 	%r8958, %r8947, %r8859;
	add.s32 	%r8959, %r8957, %r8947;
	shf.l.wrap.b32 	%r8960, %r8958, %r8958, 26;
	shf.l.wrap.b32 	%r8961, %r8958, %r8958, 21;
	xor.b32  	%r8962, %r8960, %r8961;
	shf.l.wrap.b32 	%r8963, %r8958, %r8958, 7;
	xor.b32  	%r8964, %r8962, %r8963;
	and.b32  	%r8965, %r8958, %r8933;
	not.b32 	%r8966, %r8958;
	and.b32  	%r8967, %r8908, %r8966;
	or.b32  	%r8968, %r8965, %r8967;
	add.s32 	%r8969, %r8968, %r8883;
	add.s32 	%r8970, %r8969, %r8964;
	add.s32 	%r8971, %r8970, %r7780;
	add.s32 	%r8972, %r8971, 113926993;
	shf.l.wrap.b32 	%r8973, %r8959, %r8959, 30;
	shf.l.wrap.b32 	%r8974, %r8959, %r8959, 19;
	xor.b32  	%r8975, %r8973, %r8974;
	shf.l.wrap.b32 	%r8976, %r8959, %r8959, 10;
	xor.b32  	%r8977, %r8975, %r8976;
	or.b32  	%r8978, %r8934, %r8909;
	and.b32  	%r8979, %r8959, %r8978;
	and.b32  	%r8980, %r8934, %r8909;
	or.b32  	%r8981, %r8979, %r8980;
	add.s32 	%r8982, %r8977, %r8981;
	add.s32 	%r8983, %r8972, %r8884;
	add.s32 	%r8984, %r8982, %r8972;
	shf.l.wrap.b32 	%r8985, %r8983, %r8983, 26;
	shf.l.wrap.b32 	%r8986, %r8983, %r8983, 21;
	xor.b32  	%r8987, %r8985, %r8986;
	shf.l.wrap.b32 	%r8988, %r8983, %r8983, 7;
	xor.b32  	%r8989, %r8987, %r8988;
	and.b32  	%r8990, %r8983, %r8958;
	not.b32 	%r8991, %r8983;
	and.b32  	%r8992, %r8933, %r8991;
	or.b32  	%r8993, %r8990, %r8992;
	add.s32 	%r8994, %r8993, %r8908;
	add.s32 	%r8995, %r8994, %r8989;
	add.s32 	%r8996, %r8995, %r7793;
	add.s32 	%r8997, %r8996, 338241895;
	shf.l.wrap.b32 	%r8998, %r8984, %r8984, 30;
	shf.l.wrap.b32 	%r8999, %r8984, %r8984, 19;
	xor.b32  	%r9000, %r8998, %r8999;
	shf.l.wrap.b32 	%r9001, %r8984, %r8984, 10;
	xor.b32  	%r9002, %r9000, %r9001;
	or.b32  	%r9003, %r8959, %r8934;
	and.b32  	%r9004, %r8984, %r9003;
	and.b32  	%r9005, %r8959, %r8934;
	or.b32  	%r9006, %r9004, %r9005;
	add.s32 	%r9007, %r9002, %r9006;
	add.s32 	%r9008, %r8997, %r8909;
	add.s32 	%r9009, %r9007, %r8997;
	shf.l.wrap.b32 	%r9010, %r9008, %r9008, 26;
	shf.l.wrap.b32 	%r9011, %r9008, %r9008, 21;
	xor.b32  	%r9012, %r9010, %r9011;
	shf.l.wrap.b32 	%r9013, %r9008, %r9008, 7;
	xor.b32  	%r9014, %r9012, %r9013;
	and.b32  	%r9015, %r9008, %r8983;
	not.b32 	%r9016, %r9008;
	and.b32  	%r9017, %r8958, %r9016;
	or.b32  	%r9018, %r9015, %r9017;
	add.s32 	%r9019, %r9018, %r8933;
	add.s32 	%r9020, %r9019, %r9014;
	add.s32 	%r9021, %r9020, %r7806;
	add.s32 	%r9022, %r9021, 666307205;
	shf.l.wrap.b32 	%r9023, %r9009, %r9009, 30;
	shf.l.wrap.b32 	%r9024, %r9009, %r9009, 19;
	xor.b32  	%r9025, %r9023, %r9024;
	shf.l.wrap.b32 	%r9026, %r9009, %r9009, 10;
	xor.b32  	%r9027, %r9025, %r9026;
	or.b32  	%r9028, %r8984, %r8959;
	and.b32  	%r9029, %r9009, %r9028;
	and.b32  	%r9030, %r8984, %r8959;
	or.b32  	%r9031, %r9029, %r9030;
	add.s32 	%r9032, %r9027, %r9031;
	add.s32 	%r9033, %r9022, %r8934;
	add.s32 	%r9034, %r9032, %r9022;
	shf.l.wrap.b32 	%r9035, %r9033, %r9033, 26;
	shf.l.wrap.b32 	%r9036, %r9033, %r9033, 21;
	xor.b32  	%r9037, %r9035, %r9036;
	shf.l.wrap.b32 	%r9038, %r9033, %r9033, 7;
	xor.b32  	%r9039, %r9037, %r9038;
	and.b32  	%r9040, %r9033, %r9008;
	not.b32 	%r9041, %r9033;
	and.b32  	%r9042, %r8983, %r9041;
	or.b32  	%r9043, %r9040, %r9042;
	add.s32 	%r9044, %r9043, %r8958;
	add.s32 	%r9045, %r9044, %r9039;
	add.s32 	%r9046, %r9045, %r7819;
	add.s32 	%r9047, %r9046, 773529912;
	shf.l.wrap.b32 	%r9048, %r9034, %r9034, 30;
	shf.l.wrap.b32 	%r9049, %r9034, %r9034, 19;
	xor.b32  	%r9050, %r9048, %r9049;
	shf.l.wrap.b32 	%r9051, %r9034, %r9034, 10;
	xor.b32  	%r9052, %r9050, %r9051;
	or.b32  	%r9053, %r9009, %r8984;
	and.b32  	%r9054, %r9034, %r9053;
	and.b32  	%r9055, %r9009, %r8984;
	or.b32  	%r9056, %r9054, %r9055;
	add.s32 	%r9057, %r9052, %r9056;
	add.s32 	%r9058, %r9047, %r8959;
	add.s32 	%r9059, %r9057, %r9047;
	shf.l.wrap.b32 	%r9060, %r9058, %r9058, 26;
	shf.l.wrap.b32 	%r9061, %r9058, %r9058, 21;
	xor.b32  	%r9062, %r9060, %r9061;
	shf.l.wrap.b32 	%r9063, %r9058, %r9058, 7;
	xor.b32  	%r9064, %r9062, %r9063;
	and.b32  	%r9065, %r9058, %r9033;
	not.b32 	%r9066, %r9058;
	and.b32  	%r9067, %r9008, %r9066;
	or.b32  	%r9068, %r9065, %r9067;
	add.s32 	%r9069, %r9068, %r8983;
	add.s32 	%r9070, %r9069, %r9064;
	add.s32 	%r9071, %r9070, %r7832;
	add.s32 	%r9072, %r9071, 1294757372;
	shf.l.wrap.b32 	%r9073, %r9059, %r9059, 30;
	shf.l.wrap.b32 	%r9074, %r9059, %r9059, 19;
	xor.b32  	%r9075, %r9073, %r9074;
	shf.l.wrap.b32 	%r9076, %r9059, %r9059, 10;
	xor.b32  	%r9077, %r9075, %r9076;
	or.b32  	%r9078, %r9034, %r9009;
	and.b32  	%r9079, %r9059, %r9078;
	and.b32  	%r9080, %r9034, %r9009;
	or.b32  	%r9081, %r9079, %r9080;
	add.s32 	%r9082, %r9077, %r9081;
	add.s32 	%r9083, %r9072, %r8984;
	add.s32 	%r9084, %r9082, %r9072;
	shf.l.wrap.b32 	%r9085, %r9083, %r9083, 26;
	shf.l.wrap.b32 	%r9086, %r9083, %r9083, 21;
	xor.b32  	%r9087, %r9085, %r9086;
	shf.l.wrap.b32 	%r9088, %r9083, %r9083, 7;
	xor.b32  	%r9089, %r9087, %r9088;
	and.b32  	%r9090, %r9083, %r9058;
	not.b32 	%r9091, %r9083;
	and.b32  	%r9092, %r9033, %r9091;
	or.b32  	%r9093, %r9090, %r9092;
	add.s32 	%r9094, %r9093, %r9008;
	add.s32 	%r9095, %r9094, %r9089;
	add.s32 	%r9096, %r9095, %r7845;
	add.s32 	%r9097, %r9096, 1396182291;
	shf.l.wrap.b32 	%r9098, %r9084, %r9084, 30;
	shf.l.wrap.b32 	%r9099, %r9084, %r9084, 19;
	xor.b32  	%r9100, %r9098, %r9099;
	shf.l.wrap.b32 	%r9101, %r9084, %r9084, 10;
	xor.b32  	%r9102, %r9100, %r9101;
	or.b32  	%r9103, %r9059, %r9034;
	and.b32  	%r9104, %r9084, %r9103;
	and.b32  	%r9105, %r9059, %r9034;
	or.b32  	%r9106, %r9104, %r9105;
	add.s32 	%r9107, %r9102, %r9106;
	add.s32 	%r9108, %r9097, %r9009;
	add.s32 	%r9109, %r9107, %r9097;
	shf.l.wrap.b32 	%r9110, %r9108, %r9108, 26;
	shf.l.wrap.b32 	%r9111, %r9108, %r9108, 21;
	xor.b32  	%r9112, %r9110, %r9111;
	shf.l.wrap.b32 	%r9113, %r9108, %r9108, 7;
	xor.b32  	%r9114, %r9112, %r9113;
	and.b32  	%r9115, %r9108, %r9083;
	not.b32 	%r9116, %r9108;
	and.b32  	%r9117, %r9058, %r9116;
	or.b32  	%r9118, %r9115, %r9117;
	add.s32 	%r9119, %r9118, %r9033;
	add.s32 	%r9120, %r9119, %r9114;
	add.s32 	%r9121, %r9120, %r7858;
	add.s32 	%r9122, %r9121, 1695183700;
	shf.l.wrap.b32 	%r9123, %r9109, %r9109, 30;
	shf.l.wrap.b32 	%r9124, %r9109, %r9109, 19;
	xor.b32  	%r9125, %r9123, %r9124;
	shf.l.wrap.b32 	%r9126, %r9109, %r9109, 10;
	xor.b32  	%r9127, %r9125, %r9126;
	or.b32  	%r9128, %r9084, %r9059;
	and.b32  	%r9129, %r9109, %r9128;
	and.b32  	%r9130, %r9084, %r9059;
	or.b32  	%r9131, %r9129, %r9130;
	add.s32 	%r9132, %r9127, %r9131;
	add.s32 	%r9133, %r9122, %r9034;
	add.s32 	%r9134, %r9132, %r9122;
	shf.l.wrap.b32 	%r9135, %r9133, %r9133, 26;
	shf.l.wrap.b32 	%r9136, %r9133, %r9133, 21;
	xor.b32  	%r9137, %r9135, %r9136;
	shf.l.wrap.b32 	%r9138, %r9133, %r9133, 7;
	xor.b32  	%r9139, %r9137, %r9138;
	and.b32  	%r9140, %r9133, %r9108;
	not.b32 	%r9141, %r9133;
	and.b32  	%r9142, %r9083, %r9141;
	or.b32  	%r9143, %r9140, %r9142;
	add.s32 	%r9144, %r9143, %r9058;
	add.s32 	%r9145, %r9144, %r9139;
	add.s32 	%r9146, %r9145, %r7871;
	add.s32 	%r9147, %r9146, 1986661051;
	shf.l.wrap.b32 	%r9148, %r9134, %r9134, 30;
	shf.l.wrap.b32 	%r9149, %r9134, %r9134, 19;
	xor.b32  	%r9150, %r9148, %r9149;
	shf.l.wrap.b32 	%r9151, %r9134, %r9134, 10;
	xor.b32  	%r9152, %r9150, %r9151;
	or.b32  	%r9153, %r9109, %r9084;
	and.b32  	%r9154, %r9134, %r9153;
	and.b32  	%r9155, %r9109, %r9084;
	or.b32  	%r9156, %r9154, %r9155;
	add.s32 	%r9157, %r9152, %r9156;
	add.s32 	%r9158, %r9147, %r9059;
	add.s32 	%r9159, %r9157, %r9147;
	shf.l.wrap.b32 	%r9160, %r9158, %r9158, 26;
	shf.l.wrap.b32 	%r9161, %r9158, %r9158, 21;
	xor.b32  	%r9162, %r9160, %r9161;
	shf.l.wrap.b32 	%r9163, %r9158, %r9158, 7;
	xor.b32  	%r9164, %r9162, %r9163;
	and.b32  	%r9165, %r9158, %r9133;
	not.b32 	%r9166, %r9158;
	and.b32  	%r9167, %r9108, %r9166;
	or.b32  	%r9168, %r9165, %r9167;
	add.s32 	%r9169, %r9168, %r9083;
	add.s32 	%r9170, %r9169, %r9164;
	add.s32 	%r9171, %r9170, %r7884;
	add.s32 	%r9172, %r9171, -2117940946;
	shf.l.wrap.b32 	%r9173, %r9159, %r9159, 30;
	shf.l.wrap.b32 	%r9174, %r9159, %r9159, 19;
	xor.b32  	%r9175, %r9173, %r9174;
	shf.l.wrap.b32 	%r9176, %r9159, %r9159, 10;
	xor.b32  	%r9177, %r9175, %r9176;
	or.b32  	%r9178, %r9134, %r9109;
	and.b32  	%r9179, %r9159, %r9178;
	and.b32  	%r9180, %r9134, %r9109;
	or.b32  	%r9181, %r9179, %r9180;
	add.s32 	%r9182, %r9177, %r9181;
	add.s32 	%r9183, %r9172, %r9084;
	add.s32 	%r9184, %r9182, %r9172;
	shf.l.wrap.b32 	%r9185, %r9183, %r9183, 26;
	shf.l.wrap.b32 	%r9186, %r9183, %r9183, 21;
	xor.b32  	%r9187, %r9185, %r9186;
	shf.l.wrap.b32 	%r9188, %r9183, %r9183, 7;
	xor.b32  	%r9189, %r9187, %r9188;
	and.b32  	%r9190, %r9183, %r9158;
	not.b32 	%r9191, %r9183;
	and.b32  	%r9192, %r9133, %r9191;
	or.b32  	%r9193, %r9190, %r9192;
	add.s32 	%r9194, %r9193, %r9108;
	add.s32 	%r9195, %r9194, %r9189;
	add.s32 	%r9196, %r9195, %r7897;
	add.s32 	%r9197, %r9196, -1838011259;
	shf.l.wrap.b32 	%r9198, %r9184, %r9184, 30;
	shf.l.wrap.b32 	%r9199, %r9184, %r9184, 19;
	xor.b32  	%r9200, %r9198, %r9199;
	shf.l.wrap.b32 	%r9201, %r9184, %r9184, 10;
	xor.b32  	%r9202, %r9200, %r9201;
	or.b32  	%r9203, %r9159, %r9134;
	and.b32  	%r9204, %r9184, %r9203;
	and.b32  	%r9205, %r9159, %r9134;
	or.b32  	%r9206, %r9204, %r9205;
	add.s32 	%r9207, %r9202, %r9206;
	add.s32 	%r9208, %r9197, %r9109;
	add.s32 	%r9209, %r9207, %r9197;
	shf.l.wrap.b32 	%r9210, %r9208, %r9208, 26;
	shf.l.wrap.b32 	%r9211, %r9208, %r9208, 21;
	xor.b32  	%r9212, %r9210, %r9211;
	shf.l.wrap.b32 	%r9213, %r9208, %r9208, 7;
	xor.b32  	%r9214, %r9212, %r9213;
	and.b32  	%r9215, %r9208, %r9183;
	not.b32 	%r9216, %r9208;
	and.b32  	%r9217, %r9158, %r9216;
	or.b32  	%r9218, %r9215, %r9217;
	add.s32 	%r9219, %r9218, %r9133;
	add.s32 	%r9220, %r9219, %r9214;
	add.s32 	%r9221, %r9220, %r7910;
	add.s32 	%r9222, %r9221, -1564481375;
	shf.l.wrap.b32 	%r9223, %r9209, %r9209, 30;
	shf.l.wrap.b32 	%r9224, %r9209, %r9209, 19;
	xor.b32  	%r9225, %r9223, %r9224;
	shf.l.wrap.b32 	%r9226, %r9209, %r9209, 10;
	xor.b32  	%r9227, %r9225, %r9226;
	or.b32  	%r9228, %r9184, %r9159;
	and.b32  	%r9229, %r9209, %r9228;
	and.b32  	%r9230, %r9184, %r9159;
	or.b32  	%r9231, %r9229, %r9230;
	add.s32 	%r9232, %r9227, %r9231;
	add.s32 	%r9233, %r9222, %r9134;
	add.s32 	%r9234, %r9232, %r9222;
	shf.l.wrap.b32 	%r9235, %r9233, %r9233, 26;
	shf.l.wrap.b32 	%r9236, %r9233, %r9233, 21;
	xor.b32  	%r9237, %r9235, %r9236;
	shf.l.wrap.b32 	%r9238, %r9233, %r9233, 7;
	xor.b32  	%r9239, %r9237, %r9238;
	and.b32  	%r9240, %r9233, %r9208;
	not.b32 	%r9241, %r9233;
	and.b32  	%r9242, %r9183, %r9241;
	or.b32  	%r9243, %r9240, %r9242;
	add.s32 	%r9244, %r9243, %r9158;
	add.s32 	%r9245, %r9244, %r9239;
	add.s32 	%r9246, %r9245, %r7923;
	add.s32 	%r9247, %r9246, -1474664885;
	shf.l.wrap.b32 	%r9248, %r9234, %r9234, 30;
	shf.l.wrap.b32 	%r9249, %r9234, %r9234, 19;
	xor.b32  	%r9250, %r9248, %r9249;
	shf.l.wrap.b32 	%r9251, %r9234, %r9234, 10;
	xor.b32  	%r9252, %r9250, %r9251;
	or.b32  	%r9253, %r9209, %r9184;
	and.b32  	%r9254, %r9234, %r9253;
	and.b32  	%r9255, %r9209, %r9184;
	or.b32  	%r9256, %r9254, %r9255;
	add.s32 	%r9257, %r9252, %r9256;
	add.s32 	%r9258, %r9247, %r9159;
	add.s32 	%r9259, %r9257, %r9247;
	shf.l.wrap.b32 	%r9260, %r9258, %r9258, 26;
	shf.l.wrap.b32 	%r9261, %r9258, %r9258, 21;
	xor.b32  	%r9262, %r9260, %r9261;
	shf.l.wrap.b32 	%r9263, %r9258, %r9258, 7;
	xor.b32  	%r9264, %r9262, %r9263;
	and.b32  	%r9265, %r9258, %r9233;
	not.b32 	%r9266, %r9258;
	and.b32  	%r9267, %r9208, %r9266;
	or.b32  	%r9268, %r9265, %r9267;
	add.s32 	%r9269, %r9268, %r9183;
	add.s32 	%r9270, %r9269, %r9264;
	add.s32 	%r9271, %r9270, %r7936;
	add.s32 	%r9272, %r9271, -1035236496;
	shf.l.wrap.b32 	%r9273, %r9259, %r9259, 30;
	shf.l.wrap.b32 	%r9274, %r9259, %r9259, 19;
	xor.b32  	%r9275, %r9273, %r9274;
	shf.l.wrap.b32 	%r9276, %r9259, %r9259, 10;
	xor.b32  	%r9277, %r9275, %r9276;
	or.b32  	%r9278, %r9234, %r9209;
	and.b32  	%r9279, %r9259, %r9278;
	and.b32  	%r9280, %r9234, %r9209;
	or.b32  	%r9281, %r9279, %r9280;
	add.s32 	%r9282, %r9277, %r9281;
	add.s32 	%r9283, %r9272, %r9184;
	add.s32 	%r9284, %r9282, %r9272;
	shf.l.wrap.b32 	%r9285, %r9283, %r9283, 26;
	shf.l.wrap.b32 	%r9286, %r9283, %r9283, 21;
	xor.b32  	%r9287, %r9285, %r9286;
	shf.l.wrap.b32 	%r9288, %r9283, %r9283, 7;
	xor.b32  	%r9289, %r9287, %r9288;
	and.b32  	%r9290, %r9283, %r9258;
	not.b32 	%r9291, %r9283;
	and.b32  	%r9292, %r9233, %r9291;
	or.b32  	%r9293, %r9290, %r9292;
	add.s32 	%r9294, %r9293, %r9208;
	add.s32 	%r9295, %r9294, %r9289;
	add.s32 	%r9296, %r9295, %r7949;
	add.s32 	%r9297, %r9296, -949202525;
	shf.l.wrap.b32 	%r9298, %r9284, %r9284, 30;
	shf.l.wrap.b32 	%r9299, %r9284, %r9284, 19;
	xor.b32  	%r9300, %r9298, %r9299;
	shf.l.wrap.b32 	%r9301, %r9284, %r9284, 10;
	xor.b32  	%r9302, %r9300, %r9301;
	or.b32  	%r9303, %r9259, %r9234;
	and.b32  	%r9304, %r9284, %r9303;
	and.b32  	%r9305, %r9259, %r9234;
	or.b32  	%r9306, %r9304, %r9305;
	add.s32 	%r9307, %r9302, %r9306;
	add.s32 	%r9308, %r9297, %r9209;
	add.s32 	%r9309, %r9307, %r9297;
	shf.l.wrap.b32 	%r9310, %r9308, %r9308, 26;
	shf.l.wrap.b32 	%r9311, %r9308, %r9308, 21;
	xor.b32  	%r9312, %r9310, %r9311;
	shf.l.wrap.b32 	%r9313, %r9308, %r9308, 7;
	xor.b32  	%r9314, %r9312, %r9313;
	and.b32  	%r9315, %r9308, %r9283;
	not.b32 	%r9316, %r9308;
	and.b32  	%r9317, %r9258, %r9316;
	or.b32  	%r9318, %r9315, %r9317;
	add.s32 	%r9319, %r9318, %r9233;
	add.s32 	%r9320, %r9319, %r9314;
	add.s32 	%r9321, %r9320, %r7962;
	add.s32 	%r9322, %r9321, -778901479;
	shf.l.wrap.b32 	%r9323, %r9309, %r9309, 30;
	shf.l.wrap.b32 	%r9324, %r9309, %r9309, 19;
	xor.b32  	%r9325, %r9323, %r9324;
	shf.l.wrap.b32 	%r9326, %r9309, %r9309, 10;
	xor.b32  	%r9327, %r9325, %r9326;
	or.b32  	%r9328, %r9284, %r9259;
	and.b32  	%r9329, %r9309, %r9328;
	and.b32  	%r9330, %r9284, %r9259;
	or.b32  	%r9331, %r9329, %r9330;
	add.s32 	%r9332, %r9327, %r9331;
	add.s32 	%r9333, %r9322, %r9234;
	add.s32 	%r9334, %r9332, %r9322;
	shf.l.wrap.b32 	%r9335, %r9333, %r9333, 26;
	shf.l.wrap.b32 	%r9336, %r9333, %r9333, 21;
	xor.b32  	%r9337, %r9335, %r9336;
	shf.l.wrap.b32 	%r9338, %r9333, %r9333, 7;
	xor.b32  	%r9339, %r9337, %r9338;
	and.b32  	%r9340, %r9333, %r9308;
	not.b32 	%r9341, %r9333;
	and.b32  	%r9342, %r9283, %r9341;
	or.b32  	%r9343, %r9340, %r9342;
	add.s32 	%r9344, %r9343, %r9258;
	add.s32 	%r9345, %r9344, %r9339;
	add.s32 	%r9346, %r9345, %r7975;
	add.s32 	%r9347, %r9346, -694614492;
	shf.l.wrap.b32 	%r9348, %r9334, %r9334, 30;
	shf.l.wrap.b32 	%r9349, %r9334, %r9334, 19;
	xor.b32  	%r9350, %r9348, %r9349;
	shf.l.wrap.b32 	%r9351, %r9334, %r9334, 10;
	xor.b32  	%r9352, %r9350, %r9351;
	or.b32  	%r9353, %r9309, %r9284;
	and.b32  	%r9354, %r9334, %r9353;
	and.b32  	%r9355, %r9309, %r9284;
	or.b32  	%r9356, %r9354, %r9355;
	add.s32 	%r9357, %r9352, %r9356;
	add.s32 	%r9358, %r9347, %r9259;
	add.s32 	%r9359, %r9357, %r9347;
	shf.l.wrap.b32 	%r9360, %r9358, %r9358, 26;
	shf.l.wrap.b32 	%r9361, %r9358, %r9358, 21;
	xor.b32  	%r9362, %r9360, %r9361;
	shf.l.wrap.b32 	%r9363, %r9358, %r9358, 7;
	xor.b32  	%r9364, %r9362, %r9363;
	and.b32  	%r9365, %r9358, %r9333;
	not.b32 	%r9366, %r9358;
	and.b32  	%r9367, %r9308, %r9366;
	or.b32  	%r9368, %r9365, %r9367;
	add.s32 	%r9369, %r9368, %r9283;
	add.s32 	%r9370, %r9369, %r9364;
	add.s32 	%r9371, %r9370, %r7988;
	add.s32 	%r9372, %r9371, -200395387;
	shf.l.wrap.b32 	%r9373, %r9359, %r9359, 30;
	shf.l.wrap.b32 	%r9374, %r9359, %r9359, 19;
	xor.b32  	%r9375, %r9373, %r9374;
	shf.l.wrap.b32 	%r9376, %r9359, %r9359, 10;
	xor.b32  	%r9377, %r9375, %r9376;
	or.b32  	%r9378, %r9334, %r9309;
	and.b32  	%r9379, %r9359, %r9378;
	and.b32  	%r9380, %r9334, %r9309;
	or.b32  	%r9381, %r9379, %r9380;
	add.s32 	%r9382, %r9377, %r9381;
	add.s32 	%r9383, %r9372, %r9284;
	add.s32 	%r9384, %r9382, %r9372;
	shf.l.wrap.b32 	%r9385, %r9383, %r9383, 26;
	shf.l.wrap.b32 	%r9386, %r9383, %r9383, 21;
	xor.b32  	%r9387, %r9385, %r9386;
	shf.l.wrap.b32 	%r9388, %r9383, %r9383, 7;
	xor.b32  	%r9389, %r9387, %r9388;
	and.b32  	%r9390, %r9383, %r9358;
	not.b32 	%r9391, %r9383;
	and.b32  	%r9392, %r9333, %r9391;
	or.b32  	%r9393, %r9390, %r9392;
	add.s32 	%r9394, %r9393, %r9308;
	add.s32 	%r9395, %r9394, %r9389;
	add.s32 	%r9396, %r9395, %r8001;
	add.s32 	%r9397, %r9396, 275423344;
	shf.l.wrap.b32 	%r9398, %r9384, %r9384, 30;
	shf.l.wrap.b32 	%r9399, %r9384, %r9384, 19;
	xor.b32  	%r9400, %r9398, %r9399;
	shf.l.wrap.b32 	%r9401, %r9384, %r9384, 10;
	xor.b32  	%r9402, %r9400, %r9401;
	or.b32  	%r9403, %r9359, %r9334;
	and.b32  	%r9404, %r9384, %r9403;
	and.b32  	%r9405, %r9359, %r9334;
	or.b32  	%r9406, %r9404, %r9405;
	add.s32 	%r9407, %r9402, %r9406;
	add.s32 	%r9408, %r9397, %r9309;
	add.s32 	%r9409, %r9407, %r9397;
	shf.l.wrap.b32 	%r9410, %r9408, %r9408, 26;
	shf.l.wrap.b32 	%r9411, %r9408, %r9408, 21;
	xor.b32  	%r9412, %r9410, %r9411;
	shf.l.wrap.b32 	%r9413, %r9408, %r9408, 7;
	xor.b32  	%r9414, %r9412, %r9413;
	and.b32  	%r9415, %r9408, %r9383;
	not.b32 	%r9416, %r9408;
	and.b32  	%r9417, %r9358, %r9416;
	or.b32  	%r9418, %r9415, %r9417;
	add.s32 	%r9419, %r9418, %r9333;
	add.s32 	%r9420, %r9419, %r9414;
	add.s32 	%r9421, %r9420, %r8014;
	add.s32 	%r9422, %r9421, 430227734;
	shf.l.wrap.b32 	%r9423, %r9409, %r9409, 30;
	shf.l.wrap.b32 	%r9424, %r9409, %r9409, 19;
	xor.b32  	%r9425, %r9423, %r9424;
	shf.l.wrap.b32 	%r9426, %r9409, %r9409, 10;
	xor.b32  	%r9427, %r9425, %r9426;
	or.b32  	%r9428, %r9384, %r9359;
	and.b32  	%r9429, %r9409, %r9428;
	and.b32  	%r9430, %r9384, %r9359;
	or.b32  	%r9431, %r9429, %r9430;
	add.s32 	%r9432, %r9427, %r9431;
	add.s32 	%r9433, %r9422, %r9334;
	add.s32 	%r9434, %r9432, %r9422;
	shf.l.wrap.b32 	%r9435, %r9433, %r9433, 26;
	shf.l.wrap.b32 	%r9436, %r9433, %r9433, 21;
	xor.b32  	%r9437, %r9435, %r9436;
	shf.l.wrap.b32 	%r9438, %r9433, %r9433, 7;
	xor.b32  	%r9439, %r9437, %r9438;
	and.b32  	%r9440, %r9433, %r9408;
	not.b32 	%r9441, %r9433;
	and.b32  	%r9442, %r9383, %r9441;
	or.b32  	%r9443, %r9440, %r9442;
	add.s32 	%r9444, %r9443, %r9358;
	add.s32 	%r9445, %r9444, %r9439;
	add.s32 	%r9446, %r9445, %r8027;
	add.s32 	%r9447, %r9446, 506948616;
	shf.l.wrap.b32 	%r9448, %r9434, %r9434, 30;
	shf.l.wrap.b32 	%r9449, %r9434, %r9434, 19;
	xor.b32  	%r9450, %r9448, %r9449;
	shf.l.wrap.b32 	%r9451, %r9434, %r9434, 10;
	xor.b32  	%r9452, %r9450, %r9451;
	or.b32  	%r9453, %r9409, %r9384;
	and.b32  	%r9454, %r9434, %r9453;
	and.b32  	%r9455, %r9409, %r9384;
	or.b32  	%r9456, %r9454, %r9455;
	add.s32 	%r9457, %r9452, %r9456;
	add.s32 	%r9458, %r9447, %r9359;
	add.s32 	%r9459, %r9457, %r9447;
	shf.l.wrap.b32 	%r9460, %r9458, %r9458, 26;
	shf.l.wrap.b32 	%r9461, %r9458, %r9458, 21;
	xor.b32  	%r9462, %r9460, %r9461;
	shf.l.wrap.b32 	%r9463, %r9458, %r9458, 7;
	xor.b32  	%r9464, %r9462, %r9463;
	and.b32  	%r9465, %r9458, %r9433;
	not.b32 	%r9466, %r9458;
	and.b32  	%r9467, %r9408, %r9466;
	or.b32  	%r9468, %r9465, %r9467;
	add.s32 	%r9469, %r9468, %r9383;
	add.s32 	%r9470, %r9469, %r9464;
	add.s32 	%r9471, %r9470, %r8040;
	add.s32 	%r9472, %r9471, 659060556;
	shf.l.wrap.b32 	%r9473, %r9459, %r9459, 30;
	shf.l.wrap.b32 	%r9474, %r9459, %r9459, 19;
	xor.b32  	%r9475, %r9473, %r9474;
	shf.l.wrap.b32 	%r9476, %r9459, %r9459, 10;
	xor.b32  	%r9477, %r9475, %r9476;
	or.b32  	%r9478, %r9434, %r9409;
	and.b32  	%r9479, %r9459, %r9478;
	and.b32  	%r9480, %r9434, %r9409;
	or.b32  	%r9481, %r9479, %r9480;
	add.s32 	%r9482, %r9477, %r9481;
	add.s32 	%r9483, %r9472, %r9384;
	add.s32 	%r9484, %r9482, %r9472;
	shf.l.wrap.b32 	%r9485, %r9483, %r9483, 26;
	shf.l.wrap.b32 	%r9486, %r9483, %r9483, 21;
	xor.b32  	%r9487, %r9485, %r9486;
	shf.l.wrap.b32 	%r9488, %r9483, %r9483, 7;
	xor.b32  	%r9489, %r9487, %r9488;
	and.b32  	%r9490, %r9483, %r9458;
	not.b32 	%r9491, %r9483;
	and.b32  	%r9492, %r9433, %r9491;
	or.b32  	%r9493, %r9490, %r9492;
	add.s32 	%r9494, %r9493, %r9408;
	add.s32 	%r9495, %r9494, %r9489;
	add.s32 	%r9496, %r9495, %r8053;
	add.s32 	%r9497, %r9496, 883997877;
	shf.l.wrap.b32 	%r9498, %r9484, %r9484, 30;
	shf.l.wrap.b32 	%r9499, %r9484, %r9484, 19;
	xor.b32  	%r9500, %r9498, %r9499;
	shf.l.wrap.b32 	%r9501, %r9484, %r9484, 10;
	xor.b32  	%r9502, %r9500, %r9501;
	or.b32  	%r9503, %r9459, %r9434;
	and.b32  	%r9504, %r9484, %r9503;
	and.b32  	%r9505, %r9459, %r9434;
	or.b32  	%r9506, %r9504, %r9505;
	add.s32 	%r9507, %r9502, %r9506;
	add.s32 	%r9508, %r9497, %r9409;
	add.s32 	%r9509, %r9507, %r9497;
	shf.l.wrap.b32 	%r9510, %r9508, %r9508, 26;
	shf.l.wrap.b32 	%r9511, %r9508, %r9508, 21;
	xor.b32  	%r9512, %r9510, %r9511;
	shf.l.wrap.b32 	%r9513, %r9508, %r9508, 7;
	xor.b32  	%r9514, %r9512, %r9513;
	and.b32  	%r9515, %r9508, %r9483;
	not.b32 	%r9516, %r9508;
	and.b32  	%r9517, %r9458, %r9516;
	or.b32  	%r9518, %r9515, %r9517;
	add.s32 	%r9519, %r9518, %r9433;
	add.s32 	%r9520, %r9519, %r9514;
	add.s32 	%r9521, %r9520, %r8066;
	add.s32 	%r9522, %r9521, 958139571;
	shf.l.wrap.b32 	%r9523, %r9509, %r9509, 30;
	shf.l.wrap.b32 	%r9524, %r9509, %r9509, 19;
	xor.b32  	%r9525, %r9523, %r9524;
	shf.l.wrap.b32 	%r9526, %r9509, %r9509, 10;
	xor.b32  	%r9527, %r9525, %r9526;
	or.b32  	%r9528, %r9484, %r9459;
	and.b32  	%r9529, %r9509, %r9528;
	and.b32  	%r9530, %r9484, %r9459;
	or.b32  	%r9531, %r9529, %r9530;
	add.s32 	%r9532, %r9527, %r9531;
	add.s32 	%r9533, %r9522, %r9434;
	add.s32 	%r9534, %r9532, %r9522;
	shf.l.wrap.b32 	%r9535, %r9533, %r9533, 26;
	shf.l.wrap.b32 	%r9536, %r9533, %r9533, 21;
	xor.b32  	%r9537, %r9535, %r9536;
	shf.l.wrap.b32 	%r9538, %r9533, %r9533, 7;
	xor.b32  	%r9539, %r9537, %r9538;
	and.b32  	%r9540, %r9533, %r9508;
	not.b32 	%r9541, %r9533;
	and.b32  	%r9542, %r9483, %r9541;
	or.b32  	%r9543, %r9540, %r9542;
	add.s32 	%r9544, %r9543, %r9458;
	add.s32 	%r9545, %r9544, %r9539;
	add.s32 	%r9546, %r9545, %r8079;
	add.s32 	%r9547, %r9546, 1322822218;
	shf.l.wrap.b32 	%r9548, %r9534, %r9534, 30;
	shf.l.wrap.b32 	%r9549, %r9534, %r9534, 19;
	xor.b32  	%r9550, %r9548, %r9549;
	shf.l.wrap.b32 	%r9551, %r9534, %r9534, 10;
	xor.b32  	%r9552, %r9550, %r9551;
	or.b32  	%r9553, %r9509, %r9484;
	and.b32  	%r9554, %r9534, %r9553;
	and.b32  	%r9555, %r9509, %r9484;
	or.b32  	%r9556, %r9554, %r9555;
	add.s32 	%r9557, %r9552, %r9556;
	add.s32 	%r9558, %r9547, %r9459;
	add.s32 	%r9559, %r9557, %r9547;
	shf.l.wrap.b32 	%r9560, %r9558, %r9558, 26;
	shf.l.wrap.b32 	%r9561, %r9558, %r9558, 21;
	xor.b32  	%r9562, %r9560, %r9561;
	shf.l.wrap.b32 	%r9563, %r9558, %r9558, 7;
	xor.b32  	%r9564, %r9562, %r9563;
	and.b32  	%r9565, %r9558, %r9533;
	not.b32 	%r9566, %r9558;
	and.b32  	%r9567, %r9508, %r9566;
	or.b32  	%r9568, %r9565, %r9567;
	add.s32 	%r9569, %r9568, %r9483;
	add.s32 	%r9570, %r9569, %r9564;
	add.s32 	%r9571, %r9570, %r8092;
	add.s32 	%r9572, %r9571, 1537002063;
	shf.l.wrap.b32 	%r9573, %r9559, %r9559, 30;
	shf.l.wrap.b32 	%r9574, %r9559, %r9559, 19;
	xor.b32  	%r9575, %r9573, %r9574;
	shf.l.wrap.b32 	%r9576, %r9559, %r9559, 10;
	xor.b32  	%r9577, %r9575, %r9576;
	or.b32  	%r9578, %r9534, %r9509;
	and.b32  	%r9579, %r9559, %r9578;
	and.b32  	%r9580, %r9534, %r9509;
	or.b32  	%r9581, %r9579, %r9580;
	add.s32 	%r9582, %r9577, %r9581;
	add.s32 	%r9583, %r9572, %r9484;
	add.s32 	%r9584, %r9582, %r9572;
	shf.l.wrap.b32 	%r9585, %r9583, %r9583, 26;
	shf.l.wrap.b32 	%r9586, %r9583, %r9583, 21;
	xor.b32  	%r9587, %r9585, %r9586;
	shf.l.wrap.b32 	%r9588, %r9583, %r9583, 7;
	xor.b32  	%r9589, %r9587, %r9588;
	and.b32  	%r9590, %r9583, %r9558;
	not.b32 	%r9591, %r9583;
	and.b32  	%r9592, %r9533, %r9591;
	or.b32  	%r9593, %r9590, %r9592;
	add.s32 	%r9594, %r9593, %r9508;
	add.s32 	%r9595, %r9594, %r9589;
	add.s32 	%r9596, %r9595, %r8105;
	add.s32 	%r9597, %r9596, 1747873779;
	shf.l.wrap.b32 	%r9598, %r9584, %r9584, 30;
	shf.l.wrap.b32 	%r9599, %r9584, %r9584, 19;
	xor.b32  	%r9600, %r9598, %r9599;
	shf.l.wrap.b32 	%r9601, %r9584, %r9584, 10;
	xor.b32  	%r9602, %r9600, %r9601;
	or.b32  	%r9603, %r9559, %r9534;
	and.b32  	%r9604, %r9584, %r9603;
	and.b32  	%r9605, %r9559, %r9534;
	or.b32  	%r9606, %r9604, %r9605;
	add.s32 	%r9607, %r9602, %r9606;
	add.s32 	%r9608, %r9597, %r9509;
	add.s32 	%r9609, %r9607, %r9597;
	shf.l.wrap.b32 	%r9610, %r9608, %r9608, 26;
	shf.l.wrap.b32 	%r9611, %r9608, %r9608, 21;
	xor.b32  	%r9612, %r9610, %r9611;
	shf.l.wrap.b32 	%r9613, %r9608, %r9608, 7;
	xor.b32  	%r9614, %r9612, %r9613;
	and.b32  	%r9615, %r9608, %r9583;
	not.b32 	%r9616, %r9608;
	and.b32  	%r9617, %r9558, %r9616;
	or.b32  	%r9618, %r9615, %r9617;
	add.s32 	%r9619, %r9618, %r9533;
	add.s32 	%r9620, %r9619, %r9614;
	add.s32 	%r9621, %r9620, %r8118;
	add.s32 	%r9622, %r9621, 1955562222;
	shf.l.wrap.b32 	%r9623, %r9609, %r9609, 30;
	shf.l.wrap.b32 	%r9624, %r9609, %r9609, 19;
	xor.b32  	%r9625, %r9623, %r9624;
	shf.l.wrap.b32 	%r9626, %r9609, %r9609, 10;
	xor.b32  	%r9627, %r9625, %r9626;
	or.b32  	%r9628, %r9584, %r9559;
	and.b32  	%r9629, %r9609, %r9628;
	and.b32  	%r9630, %r9584, %r9559;
	or.b32  	%r9631, %r9629, %r9630;
	add.s32 	%r9632, %r9627, %r9631;
	add.s32 	%r9633, %r9622, %r9534;
	add.s32 	%r9634, %r9632, %r9622;
	shf.l.wrap.b32 	%r9635, %r9633, %r9633, 26;
	shf.l.wrap.b32 	%r9636, %r9633, %r9633, 21;
	xor.b32  	%r9637, %r9635, %r9636;
	shf.l.wrap.b32 	%r9638, %r9633, %r9633, 7;
	xor.b32  	%r9639, %r9637, %r9638;
	and.b32  	%r9640, %r9633, %r9608;
	not.b32 	%r9641, %r9633;
	and.b32  	%r9642, %r9583, %r9641;
	or.b32  	%r9643, %r9640, %r9642;
	add.s32 	%r9644, %r9643, %r9558;
	add.s32 	%r9645, %r9644, %r9639;
	add.s32 	%r9646, %r9645, %r8131;
	add.s32 	%r9647, %r9646, 2024104815;
	shf.l.wrap.b32 	%r9648, %r9634, %r9634, 30;
	shf.l.wrap.b32 	%r9649, %r9634, %r9634, 19;
	xor.b32  	%r9650, %r9648, %r9649;
	shf.l.wrap.b32 	%r9651, %r9634, %r9634, 10;
	xor.b32  	%r9652, %r9650, %r9651;
	or.b32  	%r9653, %r9609, %r9584;
	and.b32  	%r9654, %r9634, %r9653;
	and.b32  	%r9655, %r9609, %r9584;
	or.b32  	%r9656, %r9654, %r9655;
	add.s32 	%r9657, %r9652, %r9656;
	add.s32 	%r9658, %r9647, %r9559;
	add.s32 	%r9659, %r9657, %r9647;
	shf.l.wrap.b32 	%r9660, %r9658, %r9658, 26;
	shf.l.wrap.b32 	%r9661, %r9658, %r9658, 21;
	xor.b32  	%r9662, %r9660, %r9661;
	shf.l.wrap.b32 	%r9663, %r9658, %r9658, 7;
	xor.b32  	%r9664, %r9662, %r9663;
	and.b32  	%r9665, %r9658, %r9633;
	not.b32 	%r9666, %r9658;
	and.b32  	%r9667, %r9608, %r9666;
	or.b32  	%r9668, %r9665, %r9667;
	add.s32 	%r9669, %r9668, %r9583;
	add.s32 	%r9670, %r9669, %r9664;
	add.s32 	%r9671, %r9670, %r8144;
	add.s32 	%r9672, %r9671, -2067236844;
	shf.l.wrap.b32 	%r9673, %r9659, %r9659, 30;
	shf.l.wrap.b32 	%r9674, %r9659, %r9659, 19;
	xor.b32  	%r9675, %r9673, %r9674;
	shf.l.wrap.b32 	%r9676, %r9659, %r9659, 10;
	xor.b32  	%r9677, %r9675, %r9676;
	or.b32  	%r9678, %r9634, %r9609;
	and.b32  	%r9679, %r9659, %r9678;
	and.b32  	%r9680, %r9634, %r9609;
	or.b32  	%r9681, %r9679, %r9680;
	add.s32 	%r9682, %r9677, %r9681;
	add.s32 	%r9683, %r9672, %r9584;
	add.s32 	%r9684, %r9682, %r9672;
	shf.l.wrap.b32 	%r9685, %r9683, %r9683, 26;
	shf.l.wrap.b32 	%r9686, %r9683, %r9683, 21;
	xor.b32  	%r9687, %r9685, %r9686;
	shf.l.wrap.b32 	%r9688, %r9683, %r9683, 7;
	xor.b32  	%r9689, %r9687, %r9688;
	and.b32  	%r9690, %r9683, %r9658;
	not.b32 	%r9691, %r9683;
	and.b32  	%r9692, %r9633, %r9691;
	or.b32  	%r9693, %r9690, %r9692;
	add.s32 	%r9694, %r9693, %r9608;
	add.s32 	%r9695, %r9694, %r9689;
	add.s32 	%r9696, %r9695, %r8157;
	add.s32 	%r9697, %r9696, -1933114872;
	shf.l.wrap.b32 	%r9698, %r9684, %r9684, 30;
	shf.l.wrap.b32 	%r9699, %r9684, %r9684, 19;
	xor.b32  	%r9700, %r9698, %r9699;
	shf.l.wrap.b32 	%r9701, %r9684, %r9684, 10;
	xor.b32  	%r9702, %r9700, %r9701;
	or.b32  	%r9703, %r9659, %r9634;
	and.b32  	%r9704, %r9684, %r9703;
	and.b32  	%r9705, %r9659, %r9634;
	or.b32  	%r9706, %r9704, %r9705;
	add.s32 	%r9707, %r9702, %r9706;
	add.s32 	%r9708, %r9697, %r9609;
	add.s32 	%r9709, %r9707, %r9697;
	shf.l.wrap.b32 	%r9710, %r9708, %r9708, 26;
	shf.l.wrap.b32 	%r9711, %r9708, %r9708, 21;
	xor.b32  	%r9712, %r9710, %r9711;
	shf.l.wrap.b32 	%r9713, %r9708, %r9708, 7;
	xor.b32  	%r9714, %r9712, %r9713;
	and.b32  	%r9715, %r9708, %r9683;
	not.b32 	%r9716, %r9708;
	and.b32  	%r9717, %r9658, %r9716;
	or.b32  	%r9718, %r9715, %r9717;
	add.s32 	%r9719, %r9718, %r9633;
	add.s32 	%r9720, %r9719, %r9714;
	add.s32 	%r9721, %r9720, %r8170;
	add.s32 	%r9722, %r9721, -1866530822;
	shf.l.wrap.b32 	%r9723, %r9709, %r9709, 30;
	shf.l.wrap.b32 	%r9724, %r9709, %r9709, 19;
	xor.b32  	%r9725, %r9723, %r9724;
	shf.l.wrap.b32 	%r9726, %r9709, %r9709, 10;
	xor.b32  	%r9727, %r9725, %r9726;
	or.b32  	%r9728, %r9684, %r9659;
	and.b32  	%r9729, %r9709, %r9728;
	and.b32  	%r9730, %r9684, %r9659;
	or.b32  	%r9731, %r9729, %r9730;
	add.s32 	%r9732, %r9727, %r9731;
	add.s32 	%r9733, %r9722, %r9634;
	add.s32 	%r9734, %r9732, %r9722;
	shf.l.wrap.b32 	%r9735, %r9733, %r9733, 26;
	shf.l.wrap.b32 	%r9736, %r9733, %r9733, 21;
	xor.b32  	%r9737, %r9735, %r9736;
	shf.l.wrap.b32 	%r9738, %r9733, %r9733, 7;
	xor.b32  	%r9739, %r9737, %r9738;
	and.b32  	%r9740, %r9733, %r9708;
	not.b32 	%r9741, %r9733;
	and.b32  	%r9742, %r9683, %r9741;
	or.b32  	%r9743, %r9740, %r9742;
	add.s32 	%r9744, %r9743, %r9658;
	add.s32 	%r9745, %r9744, %r9739;
	add.s32 	%r9746, %r9745, %r8183;
	add.s32 	%r9747, %r9746, -1538233109;
	shf.l.wrap.b32 	%r9748, %r9734, %r9734, 30;
	shf.l.wrap.b32 	%r9749, %r9734, %r9734, 19;
	xor.b32  	%r9750, %r9748, %r9749;
	shf.l.wrap.b32 	%r9751, %r9734, %r9734, 10;
	xor.b32  	%r9752, %r9750, %r9751;
	or.b32  	%r9753, %r9709, %r9684;
	and.b32  	%r9754, %r9734, %r9753;
	and.b32  	%r9755, %r9709, %r9684;
	or.b32  	%r9756, %r9754, %r9755;
	add.s32 	%r9757, %r9752, %r9756;
	add.s32 	%r9758, %r9747, %r9659;
	add.s32 	%r9759, %r9757, %r9747;
	shf.l.wrap.b32 	%r9760, %r9758, %r9758, 26;
	shf.l.wrap.b32 	%r9761, %r9758, %r9758, 21;
	xor.b32  	%r9762, %r9760, %r9761;
	shf.l.wrap.b32 	%r9763, %r9758, %r9758, 7;
	xor.b32  	%r9764, %r9762, %r9763;
	and.b32  	%r9765, %r9758, %r9733;
	not.b32 	%r9766, %r9758;
	and.b32  	%r9767, %r9708, %r9766;
	or.b32  	%r9768, %r9765, %r9767;
	add.s32 	%r9769, %r9768, %r9683;
	add.s32 	%r9770, %r9769, %r9764;
	add.s32 	%r9771, %r9770, %r8196;
	add.s32 	%r9772, %r9771, -1090935817;
	shf.l.wrap.b32 	%r9773, %r9759, %r9759, 30;
	shf.l.wrap.b32 	%r9774, %r9759, %r9759, 19;
	xor.b32  	%r9775, %r9773, %r9774;
	shf.l.wrap.b32 	%r9776, %r9759, %r9759, 10;
	xor.b32  	%r9777, %r9775, %r9776;
	or.b32  	%r9778, %r9734, %r9709;
	and.b32  	%r9779, %r9759, %r9778;
	and.b32  	%r9780, %r9734, %r9709;
	or.b32  	%r9781, %r9779, %r9780;
	add.s32 	%r9782, %r9777, %r9781;
	add.s32 	%r9783, %r9772, %r9684;
	add.s32 	%r9784, %r9782, %r9772;
	shf.l.wrap.b32 	%r9785, %r9783, %r9783, 26;
	shf.l.wrap.b32 	%r9786, %r9783, %r9783, 21;
	xor.b32  	%r9787, %r9785, %r9786;
	shf.l.wrap.b32 	%r9788, %r9783, %r9783, 7;
	xor.b32  	%r9789, %r9787, %r9788;
	and.b32  	%r9790, %r9783, %r9758;
	not.b32 	%r9791, %r9783;
	and.b32  	%r9792, %r9733, %r9791;
	or.b32  	%r9793, %r9790, %r9792;
	add.s32 	%r9794, %r9793, %r9708;
	add.s32 	%r9795, %r9794, %r9789;
	add.s32 	%r9796, %r9795, %r8209;
	add.s32 	%r9797, %r9796, -965641998;
	shf.l.wrap.b32 	%r9798, %r9784, %r9784, 30;
	shf.l.wrap.b32 	%r9799, %r9784, %r9784, 19;
	xor.b32  	%r9800, %r9798, %r9799;
	shf.l.wrap.b32 	%r9801, %r9784, %r9784, 10;
	xor.b32  	%r9802, %r9800, %r9801;
	or.b32  	%r9803, %r9759, %r9734;
	and.b32  	%r9804, %r9784, %r9803;
	and.b32  	%r9805, %r9759, %r9734;
	or.b32  	%r9806, %r9804, %r9805;
	add.s32 	%r9807, %r9802, %r9806;
	add.s32 	%r9808, %r9797, %r9709;
	add.s32 	%r9809, %r9807, %r9797;
	add.s32 	%r101, %r9872, %r9809;
	add.s32 	%r102, %r9871, %r9784;
	st.local.v2.u32 	[%rd1], {%r101, %r102};
	add.s32 	%r103, %r9870, %r9759;
	add.s32 	%r104, %r9869, %r9734;
	st.local.v2.u32 	[%rd1+8], {%r103, %r104};
	add.s32 	%r105, %r9868, %r9808;
	add.s32 	%r106, %r9867, %r9783;
	st.local.v2.u32 	[%rd1+16], {%r105, %r106};
	add.s32 	%r107, %r9866, %r9758;
	add.s32 	%r108, %r9865, %r9733;
	st.local.v2.u32 	[%rd1+24], {%r107, %r108};
	shr.u32 	%r109, %r101, 24;
	@%p17 bra 	$L__BB0_62;
	shr.u32 	%r9811, %r101, 16;
	shr.u32 	%r9812, %r101, 8;
	and.b32  	%r110, %r9811, 255;
	and.b32  	%r111, %r9812, 255;
	cvt.u16.u32 	%rs2, %r108;
	shr.u32 	%r9813, %r108, 8;
	cvt.u16.u32 	%rs3, %r9813;
	{ .reg .b16 tmp; mov.b32 {tmp, %rs4}, %r108; }
	shr.u32 	%r9814, %r108, 24;
	cvt.u16.u32 	%rs5, %r9814;
	cvt.u16.u32 	%rs6, %r107;
	shr.u32 	%r9815, %r107, 8;
	cvt.u16.u32 	%rs7, %r9815;
	{ .reg .b16 tmp; mov.b32 {tmp, %rs8}, %r107; }
	shr.u32 	%r9816, %r107, 24;
	cvt.u16.u32 	%rs9, %r9816;
	cvt.u16.u32 	%rs10, %r106;
	shr.u32 	%r9817, %r106, 8;
	cvt.u16.u32 	%rs11, %r9817;
	{ .reg .b16 tmp; mov.b32 {tmp, %rs12}, %r106; }
	shr.u32 	%r9818, %r106, 24;
	cvt.u16.u32 	%rs13, %r9818;
	cvt.u16.u32 	%rs14, %r105;
	shr.u32 	%r9819, %r105, 8;
	cvt.u16.u32 	%rs15, %r9819;
	{ .reg .b16 tmp; mov.b32 {tmp, %rs16}, %r105; }
	shr.u32 	%r9820, %r105, 24;
	cvt.u16.u32 	%rs17, %r9820;
	cvt.u16.u32 	%rs18, %r104;
	shr.u32 	%r9821, %r104, 8;
	cvt.u16.u32 	%rs19, %r9821;
	{ .reg .b16 tmp; mov.b32 {tmp, %rs20}, %r104; }
	shr.u32 	%r9822, %r104, 24;
	cvt.u16.u32 	%rs21, %r9822;
	cvt.u16.u32 	%rs22, %r103;
	shr.u32 	%r9823, %r103, 8;
	cvt.u16.u32 	%rs23, %r9823;
	{ .reg .b16 tmp; mov.b32 {tmp, %rs24}, %r103; }
	shr.u32 	%r9824, %r103, 24;
	cvt.u16.u32 	%rs25, %r9824;
	cvt.u16.u32 	%rs26, %r102;
	shr.u32 	%r9825, %r102, 8;
	cvt.u16.u32 	%rs27, %r9825;
	{ .reg .b16 tmp; mov.b32 {tmp, %rs28}, %r102; }
	shr.u32 	%r9826, %r102, 24;
	cvt.u16.u32 	%rs29, %r9826;
	cvt.u16.u32 	%rs30, %r101;
	cvt.u16.u32 	%rs31, %r9812;
	{ .reg .b16 tmp; mov.b32 {tmp, %rs32}, %r101; }
	cvt.u16.u32 	%rs33, %r109;
	mov.b32 	%r9895, 0;
	and.b16  	%rs180, %rs32, 255;
	and.b16  	%rs182, %rs31, 255;
	and.b16  	%rs184, %rs30, 255;
	and.b16  	%rs187, %rs28, 255;
	and.b16  	%rs189, %rs27, 255;
	and.b16  	%rs191, %rs26, 255;
	and.b16  	%rs194, %rs24, 255;
	and.b16  	%rs196, %rs23, 255;
	and.b16  	%rs198, %rs22, 255;
	and.b16  	%rs201, %rs20, 255;
	and.b16  	%rs203, %rs19, 255;
	and.b16  	%rs205, %rs18, 255;
	and.b16  	%rs208, %rs16, 255;
	and.b16  	%rs210, %rs15, 255;
	and.b16  	%rs212, %rs14, 255;
	and.b16  	%rs215, %rs12, 255;
	and.b16  	%rs217, %rs11, 255;
	and.b16  	%rs219, %rs10, 255;
	and.b16  	%rs222, %rs8, 255;
	and.b16  	%rs224, %rs7, 255;
	and.b16  	%rs226, %rs6, 255;
	and.b16  	%rs229, %rs4, 255;
	and.b16  	%rs231, %rs3, 255;
	and.b16  	%rs233, %rs2, 255;
$L__BB0_28:
	ld.param.u64 	%rd112, [_Z30find_passwords_optimized_multiPKhS0_iPyiy_param_1];
	shl.b32 	%r9827, %r9895, 5;
	cvt.u64.u32 	%rd102, %r9827;
	cvta.to.global.u64 	%rd103, %rd112;
	add.s64 	%rd27, %rd103, %rd102;
	ld.global.u8 	%rs178, [%rd27];
	setp.ne.s16 	%p18, %rs178, %rs33;
	@%p18 bra 	$L__BB0_61;
	ld.global.u8 	%rs179, [%rd27+1];
	setp.ne.s16 	%p19, %rs179, %rs180;
	@%p19 bra 	$L__BB0_61;
	ld.global.u8 	%rs181, [%rd27+2];
	setp.ne.s16 	%p20, %rs181, %rs182;
	@%p20 bra 	$L__BB0_61;
	ld.global.u8 	%rs183, [%rd27+3];
	setp.ne.s16 	%p21, %rs183, %rs184;
	@%p21 bra 	$L__BB0_61;
	ld.global.u8 	%rs185, [%rd27+4];
	setp.ne.s16 	%p22, %rs185, %rs29;
	@%p22 bra 	$L__BB0_61;
	ld.global.u8 	%rs186, [%rd27+5];
	setp.ne.s16 	%p23, %rs186, %rs187;
	@%p23 bra 	$L__BB0_61;
	ld.global.u8 	%rs188, [%rd27+6];
	setp.ne.s16 	%p24, %rs188, %rs189;
	@%p24 bra 	$L__BB0_61;
	ld.global.u8 	%rs190, [%rd27+7];
	setp.ne.s16 	%p25, %rs190, %rs191;
	@%p25 bra 	$L__BB0_61;
	ld.global.u8 	%rs192, [%rd27+8];
	setp.ne.s16 	%p26, %rs192, %rs25;
	@%p26 bra 	$L__BB0_61;
	ld.global.u8 	%rs193, [%rd27+9];
	setp.ne.s16 	%p27, %rs193, %rs194;
	@%p27 bra 	$L__BB0_61;
	ld.global.u8 	%rs195, [%rd27+10];
	setp.ne.s16 	%p28, %rs195, %rs196;
	@%p28 bra 	$L__BB0_61;
	ld.global.u8 	%rs197, [%rd27+11];
	setp.ne.s16 	%p29, %rs197, %rs198;
	@%p29 bra 	$L__BB0_61;
	ld.global.u8 	%rs199, [%rd27+12];
	setp.ne.s16 	%p30, %rs199, %rs21;
	@%p30 bra 	$L__BB0_61;
	ld.global.u8 	%rs200, [%rd27+13];
	setp.ne.s16 	%p31, %rs200, %rs201;
	@%p31 bra 	$L__BB0_61;
	ld.global.u8 	%rs202, [%rd27+14];
	setp.ne.s16 	%p32, %rs202, %rs203;
	@%p32 bra 	$L__BB0_61;
	ld.global.u8 	%rs204, [%rd27+15];
	setp.ne.s16 	%p33, %rs204, %rs205;
	@%p33 bra 	$L__BB0_61;
	ld.global.u8 	%rs206, [%rd27+16];
	setp.ne.s16 	%p34, %rs206, %rs17;
	@%p34 bra 	$L__BB0_61;
	ld.global.u8 	%rs207, [%rd27+17];
	setp.ne.s16 	%p35, %rs207, %rs208;
	@%p35 bra 	$L__BB0_61;
	ld.global.u8 	%rs209, [%rd27+18];
	setp.ne.s16 	%p36, %rs209, %rs210;
	@%p36 bra 	$L__BB0_61;
	ld.global.u8 	%rs211, [%rd27+19];
	setp.ne.s16 	%p37, %rs211, %rs212;
	@%p37 bra 	$L__BB0_61;
	ld.global.u8 	%rs213, [%rd27+20];
	setp.ne.s16 	%p38, %rs213, %rs13;
	@%p38 bra 	$L__BB0_61;
	ld.global.u8 	%rs214, [%rd27+21];
	setp.ne.s16 	%p39, %rs214, %rs215;
	@%p39 bra 	$L__BB0_61;
	ld.global.u8 	%rs216, [%rd27+22];
	setp.ne.s16 	%p40, %rs216, %rs217;
	@%p40 bra 	$L__BB0_61;
	ld.global.u8 	%rs218, [%rd27+23];
	setp.ne.s16 	%p41, %rs218, %rs219;
	@%p41 bra 	$L__BB0_61;
	ld.global.u8 	%rs220, [%rd27+24];
	setp.ne.s16 	%p42, %rs220, %rs9;
	@%p42 bra 	$L__BB0_61;
	ld.global.u8 	%rs221, [%rd27+25];
	setp.ne.s16 	%p43, %rs221, %rs222;
	@%p43 bra 	$L__BB0_61;
	ld.global.u8 	%rs223, [%rd27+26];
	setp.ne.s16 	%p44, %rs223, %rs224;
	@%p44 bra 	$L__BB0_61;
	ld.global.u8 	%rs225, [%rd27+27];
	setp.ne.s16 	%p45, %rs225, %rs226;
	@%p45 bra 	$L__BB0_61;
	ld.global.u8 	%rs227, [%rd27+28];
	setp.ne.s16 	%p46, %rs227, %rs5;
	@%p46 bra 	$L__BB0_61;
	ld.global.u8 	%rs228, [%rd27+29];
	setp.ne.s16 	%p47, %rs228, %rs229;
	@%p47 bra 	$L__BB0_61;
	ld.global.u8 	%rs230, [%rd27+30];
	setp.ne.s16 	%p48, %rs230, %rs231;
	@%p48 bra 	$L__BB0_61;
	ld.global.u8 	%rs232, [%rd27+31];
	setp.ne.s16 	%p49, %rs232, %rs233;
	@%p49 bra 	$L__BB0_61;
	ld.param.u64 	%rd111, [_Z30find_passwords_optimized_multiPKhS0_iPyiy_param_0];
	cvta.to.global.u64 	%rd104, %rd111;
	ld.global.u8 	%r9828, [%rd104];
	ld.global.u8 	%r9829, [%rd104+1];
	ld.global.u8 	%r9830, [%rd104+2];
	add.u64 	%rd105, %SP, 120;
	add.u64 	%rd106, %SPL, 120;
	st.local.v2.u32 	[%rd106], {%r109, %r110};
	st.local.v2.u32 	[%rd106+8], {%r111, %r9828};
	st.local.v2.u32 	[%rd106+16], {%r9829, %r9830};
	add.u64 	%rd107, %SP, 0;
	st.local.u64 	[%rd106+24], %rd107;
	st.local.u64 	[%rd106+32], %rd2;
	mov.u64 	%rd108, $str;
	cvta.global.u64 	%rd109, %rd108;
	{ // callseq 0, 0
	.param .b64 param0;
	st.param.b64 	[param0], %rd109;
	.param .b64 param1;
	st.param.b64 	[param1], %rd105;
	.param .b32 retval0;
	call.uni (retval0), 
	vprintf, 
	(
	param0, 
	param1
	);
	ld.param.b32 	%r9831, [retval0];
	} // callseq 0
$L__BB0_61:
	ld.param.u32 	%r9834, [_Z30find_passwords_optimized_multiPKhS0_iPyiy_param_2];
	add.s32 	%r9895, %r9895, 1;
	setp.ne.s32 	%p50, %r9895, %r9834;
	@%p50 bra 	$L__BB0_28;
$L__BB0_62:
	ld.param.u32 	%r9835, [_Z30find_passwords_optimized_multiPKhS0_iPyiy_param_4];
	add.s32 	%r9836, %r9836, 1;
	setp.ne.s32 	%p51, %r9836, %r9835;
	@%p51 bra 	$L__BB0_2;
$L__BB0_63:
	ret;

}


// ===== COMPILED SASS (sm_100) =====

	.target	sm_100

	.elftype	@"ET_EXEC"


//--------------------- .note.nv.tkinfo           --------------------------
	.section	.note.nv.tkinfo,"",@"SHT_NOTE"
	.sectionflags	@"SHF_NOTE_NV_TKINFO"
	.tkinfo
        /*0018*/ 	.word	0x00000002
        /*0030*/ 	.string	""
        /*0030*/ 	.string	"ptxas"
        /*0030*/ 	.string	"Cuda compilation tools, release 13.0, V13.0.88"
        /*0030*/ 	.string	"Build cuda_13.0.r13.0/compiler.36424714_0"
        /*0030*/ 	.string	"-arch sm_100 -m 64 "



//--------------------- .note.nv.cuinfo           --------------------------
	.section	.note.nv.cuinfo,"",@"SHT_NOTE"
	.sectionflags	@"SHF_NOTE_NV_CUINFO"
        /*0018*/ 	.short	0x0002
        /*001a*/ 	.short	0x0064
        /*001c*/ 	.short	0x0082
	.zero		2


//--------------------- .nv.info                  --------------------------
	.section	.nv.info,"",@"SHT_CUDA_INFO"
	.align	4


	//----- nvinfo : EIATTR_REGCOUNT
	.align		4
        /*0000*/ 	.byte	0x04, 0x2f
        /*0002*/ 	.short	(.L_7 - .L_6)
	.align		4
.L_6:
        /*0004*/ 	.word	index@(_Z30find_passwords_optimized_multiPKhS0_iPyiy)
        /*0008*/ 	.word	0x0000003c


	//----- nvinfo : EIATTR_FRAME_SIZE
	.align		4
.L_7:
        /*000c*/ 	.byte	0x04, 0x11
        /*000e*/ 	.short	(.L_9 - .L_8)
	.align		4
.L_8:
        /*0010*/ 	.word	index@(_Z30find_passwords_optimized_multiPKhS0_iPyiy)
        /*0014*/ 	.word	0x000000a0


	//----- nvinfo : EIATTR_MIN_STACK_SIZE
	.align		4
.L_9:
        /*0018*/ 	.byte	0x04, 0x12
        /*001a*/ 	.short	(.L_11 - .L_10)
	.align		4
.L_10:
        /*001c*/ 	.word	index@(_Z30find_passwords_optimized_multiPKhS0_iPyiy)
        /*0020*/ 	.word	0x000000a0
.L_11:


//--------------------- .nv.compat                --------------------------
	.section	.nv.compat,"",@"SHT_CUDA_COMPAT_INFO"
	.align	4
        /*0000*/ 	.byte	0x02, 0x09, 0x00, 0x00, 0x02, 0x02, 0x01, 0x00, 0x02, 0x05, 0x05, 0x00, 0x03, 0x07, 0x01, 0x01
        /*0010*/ 	.byte	0x02, 0x03, 0x00, 0x00, 0x02, 0x06, 0x01, 0x00, 0x04, 0x0b, 0x08, 0x00, 0x09, 0x00, 0x00, 0x00
        /*0020*/ 	.byte	0x00, 0x00, 0x00, 0x00


//--------------------- .nv.info._Z30find_passwords_optimized_multiPKhS0_iPyiy --------------------------
	.section	.nv.info._Z30find_passwords_optimized_multiPKhS0_iPyiy,"",@"SHT_CUDA_INFO"
	.sectionflags	@""
	.align	4


	//----- nvinfo : EIATTR_CUDA_API_VERSION
	.align		4
        /*0000*/ 	.byte	0x04, 0x37
        /*0002*/ 	.short	(.L_13 - .L_12)
.L_12:
        /*0004*/ 	.word	0x00000082


	//----- nvinfo : EIATTR_KPARAM_INFO
	.align		4
.L_13:
        /*0008*/ 	.byte	0x04, 0x17
        /*000a*/ 	.short	(.L_15 - .L_14)
.L_14:
        /*000c*/ 	.word	0x00000000
        /*0010*/ 	.short	0x0005
        /*0012*/ 	.short	0x0028
        /*0014*/ 	.byte	0x00, 0xf0, 0x21, 0x00


	//----- nvinfo : EIATTR_KPARAM_INFO
	.align		4
.L_15:
        /*0018*/ 	.byte	0x04, 0x17
        /*001a*/ 	.short	(.L_17 - .L_16)
.L_16:
        /*001c*/ 	.word	0x00000000
        /*0020*/ 	.short	0x0004
        /*0022*/ 	.short	0x0020
        /*0024*/ 	.byte	0x00, 0xf0, 0x11, 0x00


	//----- nvinfo : EIATTR_KPARAM_INFO
	.align		4
.L_17:
        /*0028*/ 	.byte	0x04, 0x17
        /*002a*/ 	.short	(.L_19 - .L_18)
.L_18:
        /*002c*/ 	.word	0x00000000
        /*0030*/ 	.short	0x0003
        /*0032*/ 	.short	0x0018
        /*0034*/ 	.byte	0x00, 0xf5, 0x21, 0x00


	//----- nvinfo : EIATTR_KPARAM_INFO
	.align		4
.L_19:
        /*0038*/ 	.byte	0x04, 0x17
        /*003a*/ 	.short	(.L_21 - .L_20)
.L_20:
        /*003c*/ 	.word	0x00000000
        /*0040*/ 	.short	0x0002
        /*0042*/ 	.short	0x0010
        /*0044*/ 	.byte	0x00, 0xf0, 0x11, 0x00


	//----- nvinfo : EIATTR_KPARAM_INFO
	.align		4
.L_21:
        /*0048*/ 	.byte	0x04, 0x17
        /*004a*/ 	.short	(.L_23 - .L_22)
.L_22:
        /*004c*/ 	.word	0x00000000
        /*0050*/ 	.short	0x0001
        /*0052*/ 	.short	0x0008
        /*0054*/ 	.byte	0x00, 0xf5, 0x21, 0x00


	//----- nvinfo : EIATTR_KPARAM_INFO
	.align		4
.L_23:
        /*0058*/ 	.byte	0x04, 0x17
        /*005a*/ 	.short	(.L_25 - .L_24)
.L_24:
        /*005c*/ 	.word	0x00000000
        /*0060*/ 	.short	0x0000
        /*0062*/ 	.short	0x0000
        /*0064*/ 	.byte	0x00, 0xf5, 0x21, 0x00


	//----- nvinfo : EIATTR_SPARSE_MMA_MASK
	.align		4
.L_25:
        /*0068*/ 	.byte	0x03, 0x50
        /*006a*/ 	.short	0x0000


	//----- nvinfo : EIATTR_MAXREG_COUNT
	.align		4
        /*006c*/ 	.byte	0x03, 0x1b
        /*006e*/ 	.short	0x00ff


	//----- nvinfo : EIATTR_EXTERNS
	.align		4
        /*0070*/ 	.byte	0x04, 0x0f
        /*0072*/ 	.short	(.L_27 - .L_26)


	//   ....[0]....
	.align		4
.L_26:
        /*0074*/ 	.word	index@(vprintf)


	//----- nvinfo : EIATTR_MERCURY_ISA_VERSION
	.align		4
.L_27:
        /*0078*/ 	.byte	0x03, 0x5f
        /*007a*/ 	.short	0x0101


	//----- nvinfo : EIATTR_VRC_CTA_INIT_COUNT
	.align		4
        /*007c*/ 	.byte	0x02, 0x4a
	.zero		1
	.zero		1


	//----- nvinfo : EIATTR_SYSCALL_OFFSETS
	.align		4
        /*0080*/ 	.byte	0x04, 0x46
        /*0082*/ 	.short	(.L_29 - .L_28)


	//   ....[0]....
.L_28:
        /*0084*/ 	.word	0x0001a170


	//----- nvinfo : EIATTR_EXIT_INSTR_OFFSETS
	.align		4
.L_29:
        /*0088*/ 	.byte	0x04, 0x1c
        /*008a*/ 	.short	(.L_31 - .L_30)


	//   ....[0]....
.L_30:
        /*008c*/ 	.word	0x00000050


	//   ....[1]....
        /*0090*/ 	.word	0x000001e0


	//   ....[2]....
        /*0094*/ 	.word	0x0001a1e0


	//----- nvinfo : EIATTR_CRS_STACK_SIZE
	.align		4
.L_31:
        /*0098*/ 	.byte	0x04, 0x1e
        /*009a*/ 	.short	(.L_33 - .L_32)
.L_32:
        /*009c*/ 	.word	0x00000000


	//----- nvinfo : EIATTR_CBANK_PARAM_SIZE
	.align		4
.L_33:
        /*00a0*/ 	.byte	0x03, 0x19
        /*00a2*/ 	.short	0x0030


	//----- nvinfo : EIATTR_PARAM_CBANK
	.align		4
        /*00a4*/ 	.byte	0x04, 0x0a
        /*00a6*/ 	.short	(.L_35 - .L_34)
	.align		4
.L_34:
        /*00a8*/ 	.word	index@(.nv.constant0._Z30find_passwords_optimized_multiPKhS0_iPyiy)
        /*00ac*/ 	.short	0x0380
        /*00ae*/ 	.short	0x0030


	//----- nvinfo : EIATTR_SW_WAR
	.align		4
.L_35:
        /*00b0*/ 	.byte	0x04, 0x36
        /*00b2*/ 	.short	(.L_37 - .L_36)
.L_36:
        /*00b4*/ 	.word	0x00000008
.L_37:


//--------------------- .nv.callgraph             --------------------------
	.section	.nv.callgraph,"",@"SHT_CUDA_CALLGRAPH"
	.align	4
	.sectionentsize	8
	.align		4
        /*0000*/ 	.word	0x00000000
	.align		4
        /*0004*/ 	.word	0xffffffff
	.align		4
        /*0008*/ 	.word	index@(_Z30find_passwords_optimized_multiPKhS0_iPyiy)
	.align		4
        /*000c*/ 	.word	index@(vprintf)
	.align		4
        /*0010*/ 	.word	0x00000000
	.align		4
        /*0014*/ 	.word	0xfffffffe
	.align		4
        /*0018*/ 	.word	0x00000000
	.align		4
        /*001c*/ 	.word	0xfffffffd
	.align		4
        /*0020*/ 	.word	0x00000000
	.align		4
        /*0024*/ 	.word	0xfffffffc


//--------------------- .nv.constant4             --------------------------
	.section	.nv.constant4,"a",@progbits
	.align	8
	.align		8
.nv.constant4:
        /*0000*/ 	.dword	vprintf
	.align		8
        /*0008*/ 	.dword	$str


//--------------------- .nv.constant3             --------------------------
	.section	.nv.constant3,"a",@progbits
	.align	8
.nv.constant3:
	.type		total_passwords,@object
	.size		total_passwords,(charset - total_passwords)
total_passwords:
        /*0000*/ 	.byte	0x40, 0xd0, 0x8e, 0x39, 0x0d, 0x00, 0x00, 0x00
	.type		charset,@object
	.size		charset,(.L_1 - charset)
charset:
        /*0008*/ 	.byte	0x61, 0x62, 0x63, 0x64, 0x65, 0x66, 0x67, 0x68, 0x69, 0x6a, 0x6b, 0x6c, 0x6d, 0x6e, 0x6f, 0x70
        /*0018*/ 	.byte	0x71, 0x72, 0x73, 0x74, 0x75, 0x76, 0x77, 0x78, 0x79, 0x7a, 0x41, 0x42, 0x43, 0x44, 0x45, 0x46
        /*0028*/ 	.byte	0x47, 0x48, 0x49, 0x4a, 0x4b, 0x4c, 0x4d, 0x4e, 0x4f, 0x50, 0x51, 0x52, 0x53, 0x54, 0x55, 0x56
        /*0038*/ 	.byte	0x57, 0x58, 0x59, 0x5a, 0x30, 0x31, 0x32, 0x33, 0x34, 0x35, 0x36, 0x37, 0x38, 0x39, 0x00
.L_1:
	.zero		1
	.type		K,@object
	.size		K,(d_target_salt - K)
K:
        /*0048*/ 	.byte	0x98, 0x2f, 0x8a, 0x42, 0x91, 0x44, 0x37, 0x71, 0xcf, 0xfb, 0xc0, 0xb5, 0xa5, 0xdb, 0xb5, 0xe9
        /* <DEDUP_REMOVED lines=15> */
	.type		d_target_salt,@object
	.size		d_target_salt,(d_target_hash - d_target_salt)
d_target_salt:
	.zero		17
	.type		d_target_hash,@object
	.size		d_target_hash,(.L_4 - d_target_hash)
d_target_hash:
	.zero		32
.L_4:


//--------------------- .text._Z30find_passwords_optimized_multiPKhS0_iPyiy --------------------------
	.section	.text._Z30find_passwords_optimized_multiPKhS0_iPyiy,"ax",@progbits
	.align	128
        .global         _Z30find_passwords_optimized_multiPKhS0_iPyiy
        .type           _Z30find_passwords_optimized_multiPKhS0_iPyiy,@function
        .size           _Z30find_passwords_optimized_multiPKhS0_iPyiy,(.L_x_22 - _Z30find_passwords_optimized_multiPKhS0_iPyiy)
        .other          _Z30find_passwords_optimized_multiPKhS0_iPyiy,@"STO_CUDA_ENTRY STV_DEFAULT"
_Z30find_passwords_optimized_multiPKhS0_iPyiy:
.text._Z30find_passwords_optimized_multiPKhS0_iPyiy:
[----:B------:R-:W0:Y:S08]  /*0000*/  LDC R1, c[0x0][0x37c] ;  /* 0x0000df00ff017b82 */ /* 0x000e300000000800 */
[----:B------:R-:W1:Y:S01]  /*0010*/  LDC R0, c[0x0][0x3a0] ;  /* 0x0000e800ff007b82 */ /* 0x000e620000000800 */
[----:B0-----:R-:W-:-:S05]  /*0020*/  VIADD R1, R1, 0xffffff60 ;  /* 0xffffff6001017836 */ /* 0x001fca0000000000 */
[----:B------:R-:W-:Y:S02]  /*0030*/  R2UR UR39, R1 ;  /* 0x00000000012772ca */ /* 0x000fe400000e0000 */
[----:B-1----:R-:W-:-:S13]  /*0040*/  ISETP.GE.AND P0, PT, R0, 0x1, PT ;  /* 0x000000010000780c */ /* 0x002fda0003f06270 */
[----:B------:R-:W-:Y:S05]  /*0050*/  @!P0 EXIT ;  /* 0x000000000000894d */ /* 0x000fea0003800000 */
[----:B------:R-:W0:Y:S01]  /*0060*/  S2R R0, SR_CTAID.X ;  /* 0x0000000000007919 */ /* 0x000e220000002500 */
[----:B------:R-:W1:Y:S01]  /*0070*/  LDCU UR5, c[0x0][0x2fc] ;  /* 0x00005f80ff0577ac */ /* 0x000e620008000800 */
[----:B------:R-:W-:Y:S01]  /*0080*/  IMAD.MOV.U32 R18, RZ, RZ, RZ ;  /* 0x000000ffff127224 */ /* 0x000fe200078e00ff */
[----:B------:R-:W2:Y:S01]  /*0090*/  S2R R22, SR_TID.X ;  /* 0x0000000000167919 */ /* 0x000ea20000002100 */
[----:B------:R-:W0:Y:S01]  /*00a0*/  LDCU UR38, c[0x0][0x360] ;  /* 0x00006c00ff2677ac */ /* 0x000e220008000800 */
[----:B------:R-:W3:Y:S01]  /*00b0*/  LDCU UR4, c[0x0][0x2f8] ;  /* 0x00005f00ff0477ac */ /* 0x000ee20008000800 */
[----:B------:R-:W4:Y:S01]  /*00c0*/  LDCU UR6, c[0x0][0x370] ;  /* 0x00006e00ff0677ac */ /* 0x000f220008000800 */
[----:B------:R-:W0:Y:S01]  /*00d0*/  LDCU.64 UR36, c[0x0][0x358] ;  /* 0x00006b00ff2477ac */ /* 0x000e220008000a00 */
[----:B---3--:R-:W-:-:S04]  /*00e0*/  UIADD3 UR39, UP0, UPT, UR39, UR4, URZ ;  /* 0x0000000427277290 */ /* 0x008fc8000ff1e0ff */
[----:B-1----:R-:W-:Y:S01]  /*00f0*/  UIADD3.X UR40, UPT, UPT, URZ, UR5, URZ, UP0, !UPT ;  /* 0x00000005ff287290 */ /* 0x002fe200087fe4ff */
[----:B0-----:R-:W-:Y:S01]  /*0100*/  IMAD R3, R0, UR38, RZ ;  /* 0x0000002600037c24 */ /* 0x001fe2000f8e02ff */
[----:B----4-:R-:W-:-:S04]  /*0110*/  UIMAD UR38, UR38, UR6, URZ ;  /* 0x00000006262672a4 */ /* 0x010fc8000f8e02ff */
[----:B--2---:R-:W-:-:S05]  /*0120*/  IADD3 R22, P0, PT, R3, R22, RZ ;  /* 0x0000001603167210 */ /* 0x004fca0007f1e0ff */
[----:B------:R-:W-:-:S08]  /*0130*/  IMAD.X R19, RZ, RZ, RZ, P0 ;  /* 0x000000ffff137224 */ /* 0x000fd000000e06ff */
.L_x_20:
[----:B0-----:R-:W0:Y:S01]  /*0140*/  LDCU.64 UR4, c[0x0][0x3a8] ;  /* 0x00007500ff0477ac */ /* 0x001e220008000a00 */
[C---:B------:R-:W-:Y:S02]  /*0150*/  IMAD R57, R18.reuse, UR38, RZ ;  /* 0x0000002612397c24 */ /* 0x040fe4000f8e02ff */
[----:B------:R-:W-:Y:S01]  /*0160*/  VIADD R18, R18, 0x1 ;  /* 0x0000000112127836 */ /* 0x000fe20000000000 */
[----:B------:R-:W1:Y:S02]  /*0170*/  LDCU UR6, c[0x0][0x3a0] ;  /* 0x00007400ff0677ac */ /* 0x000e640008000800 */
[----:B0-----:R-:W-:-:S04]  /*0180*/  IADD3 R56, P0, P1, R57, UR4, R22 ;  /* 0x0000000439387c10 */ /* 0x001fc8000f91e016 */
[----:B------:R-:W-:Y:S02]  /*0190*/  IADD3.X R57, PT, PT, RZ, UR5, R19, P0, P1 ;  /* 0x00000005ff397c10 */ /* 0x000fe400087e2413 */
[----:B------:R-:W-:Y:S02]  /*01a0*/  ISETP.GT.U32.AND P0, PT, R56, 0x398ed03f, PT ;  /* 0x398ed03f3800780c */ /* 0x000fe40003f04070 */
[----:B-1----:R-:W-:Y:S02]  /*01b0*/  ISETP.NE.AND P1, PT, R18, UR6, PT ;  /* 0x0000000612007c0c */ /* 0x002fe4000bf25270 */
[----:B------:R-:W-:Y:S02]  /*01c0*/  ISETP.GT.U32.AND.EX P0, PT, R57, 0xd, PT, P0 ;  /* 0x0000000d3900780c */ /* 0x000fe40003f04100 */
[----:B------:R-:W-:-:S11]  /*01d0*/  P2R R55, PR, RZ, 0x2 ;  /* 0x00000002ff377803 */ /* 0x000fd60000000000 */
[----:B------:R-:W-:Y:S05]  /*01e0*/  @P0 EXIT ;  /* 0x000000000000094d */ /* 0x000fea0003800000 */
[C---:B------:R-:W-:Y:S01]  /*01f0*/  IMAD.WIDE.U32 R2, R57.reuse, -0x14f5629b, RZ ;  /* 0xeb0a9d6539027825 */ /* 0x040fe200078e00ff */
[--C-:B------:R-:W-:Y:S01]  /*0200*/  SHF.R.U32.HI R21, RZ, 0x3, R57.reuse ;  /* 0x00000003ff157819 */ /* 0x100fe20000011639 */
[----:B------:R-:W0:Y:S01]  /*0210*/  LDCU UR4, c[0x0][0x2f8] ;  /* 0x00005f00ff0477ac */ /* 0x000e220008000800 */
[--C-:B------:R-:W-:Y:S01]  /*0220*/  SHF.R.U32.HI R23, RZ, 0x1, R57.reuse ;  /* 0x00000001ff177819 */ /* 0x100fe20000011639 */
[----:B------:R-:W-:Y:S01]  /*0230*/  IMAD.WIDE.U32 R4, R57, -0x5ed5a4e5, RZ ;  /* 0xa12a5b1b39047825 */ /* 0x000fe200078e00ff */
[C-C-:B------:R-:W-:Y:S01]  /*0240*/  SHF.R.U64 R15, R56.reuse, 0x3, R57.reuse ;  /* 0x00000003380f7819 */ /* 0x140fe20000001239 */
[----:B------:R-:W-:Y:S01]  /*0250*/  BSSY.RECONVERGENT B0, `(.L_x_0) ;  /* 0x000068b000007945 */ /* 0x000fe20003800200 */
[C---:B------:R-:W-:Y:S01]  /*0260*/  SHF.R.U64 R13, R56.reuse, 0x1, R57 ;  /* 0x00000001380d7819 */ /* 0x040fe20000001239 */
[----:B------:R-:W-:-:S04]  /*0270*/  IMAD.WIDE.U32 R6, P0, R56, 0x48aa9357, R2 ;  /* 0x48aa935738067825 */ /* 0x000fc80007800002 */
[----:B------:R-:W-:-:S04]  /*0280*/  IMAD.WIDE.U32 R2, R56, -0x14f5629b, RZ ;  /* 0xeb0a9d6538027825 */ /* 0x000fc800078e00ff */
[----:B------:R-:W-:Y:S01]  /*0290*/  IMAD.X R9, RZ, RZ, RZ, P0 ;  /* 0x000000ffff097224 */ /* 0x000fe200000e06ff */
[----:B------:R-:W-:Y:S01]  /*02a0*/  IADD3 RZ, P0, PT, R3, R6, RZ ;  /* 0x0000000603ff7210 */ /* 0x000fe20007f1e0ff */
[----:B------:R-:W-:Y:S02]  /*02b0*/  IMAD.MOV.U32 R8, RZ, RZ, R7 ;  /* 0x000000ffff087224 */ /* 0x000fe400078e0007 */
[----:B------:R-:W-:Y:S01]  /*02c0*/  IMAD.WIDE.U32 R2, R56, -0x5ed5a4e5, RZ ;  /* 0xa12a5b1b38027825 */ /* 0x000fe200078e00ff */
[----:B0-----:R-:W-:-:S03]  /*02d0*/  UIADD3 UR4, UPT, UPT, -UR4, UR39, URZ ;  /* 0x0000002704047290 */ /* 0x001fc6000fffe1ff */
[----:B------:R-:W-:-:S04]  /*02e0*/  IMAD.WIDE.U32.X R6, R57, 0x48aa9357, R8, P0 ;  /* 0x48aa935739067825 */ /* 0x000fc800000e0408 */
[----:B------:R-:W-:Y:S01]  /*02f0*/  IMAD.WIDE.U32 R4, P4, R56, 0x22190a63, R4 ;  /* 0x22190a6338047825 */ /* 0x000fe20007880004 */
[----:B------:R-:W-:Y:S01]  /*0300*/  SHF.R.U64 R0, R6, 0x16, R7 ;  /* 0x0000001606007819 */ /* 0x000fe20000001207 */
[----:B------:R-:W-:Y:S02]  /*0310*/  STL.U8 [UR4+0x6], RZ ;  /* 0x000006ffff007987 */ /* 0x000fe40008100004 */
[----:B------:R-:W-:Y:S01]  /*0320*/  IMAD.WIDE.U32 R10, R57, 0x68cbac13, RZ ;  /* 0x68cbac13390a7825 */ /* 0x000fe200078e00ff */
[----:B------:R-:W-:Y:S02]  /*0330*/  IADD3 RZ, P3, PT, R3, R4, RZ ;  /* 0x0000000403ff7210 */ /* 0x000fe40007f7e0ff */
[----:B------:R-:W-:Y:S01]  /*0340*/  LOP3.LUT R4, R0, 0xffff, RZ, 0xc0, !PT ;  /* 0x0000ffff00047812 */ /* 0x000fe200078ec0ff */
[----:B------:R-:W-:-:S04]  /*0350*/  IMAD.WIDE.U32 R8, R56, 0x68cbac13, RZ ;  /* 0x68cbac1338087825 */ /* 0x000fc800078e00ff */
[----:B------:R-:W-:-:S04]  /*0360*/  IMAD.WIDE.U32 R2, P1, R56, 0x2581544e, R10 ;  /* 0x2581544e38027825 */ /* 0x000fc8000782000a */
[----:B------:R-:W-:Y:S01]  /*0370*/  IMAD.WIDE.U32 R10, R21, -0x6a26dbc3, RZ ;  /* 0x95d9243d150a7825 */ /* 0x000fe200078e00ff */
[----:B------:R-:W-:Y:S02]  /*0380*/  IADD3 RZ, P0, PT, R9, R2, RZ ;  /* 0x0000000209ff7210 */ /* 0x000fe40007f1e0ff */
[----:B------:R-:W-:Y:S01]  /*0390*/  SHF.R.U32.HI R2, RZ, 0x1, R4 ;  /* 0x00000001ff027819 */ /* 0x000fe20000011604 */
[----:B------:R-:W-:-:S03]  /*03a0*/  IMAD.WIDE.U32 R6, R23, 0x10842109, RZ ;  /* 0x1084210917067825 */ /* 0x000fc600078e00ff */
[----:B------:R-:W-:Y:S01]  /*03b0*/  LOP3.LUT R2, R2, 0xffff, RZ, 0xc0, !PT ;  /* 0x0000ffff02027812 */ /* 0x000fe200078ec0ff */
[----:B------:R-:W-:-:S04]  /*03c0*/  IMAD.WIDE.U32 R16, P2, R15, 0x23329f5e, R10 ;  /* 0x23329f5e0f107825 */ /* 0x000fc8000784000a */
[----:B------:R-:W-:-:S04]  /*03d0*/  IMAD.WIDE.U32 R8, P5, R13, -0x7bdef7be, R6 ;  /* 0x842108420d087825 */ /* 0x000fc800078a0006 */
[----:B------:R-:W-:-:S04]  /*03e0*/  IMAD.WIDE.U32 R14, R15, -0x6a26dbc3, RZ ;  /* 0x95d9243d0f0e7825 */ /* 0x000fc800078e00ff */
[----:B------:R-:W-:-:S04]  /*03f0*/  IMAD.WIDE.U32 R6, R13, 0x10842109, RZ ;  /* 0x108421090d067825 */ /* 0x000fc800078e00ff */
[----:B------:R-:W-:Y:S02]  /*0400*/  IMAD R2, R2, 0x4211, RZ ;  /* 0x0000421102027824 */ /* 0x000fe400078e02ff */
[----:B------:R-:W-:Y:S01]  /*0410*/  IMAD.X R13, RZ, RZ, RZ, P4 ;  /* 0x000000ffff0d7224 */ /* 0x000fe200020e06ff */
[----:B------:R-:W-:Y:S01]  /*0420*/  IADD3 RZ, P4, PT, R7, R8, RZ ;  /* 0x0000000807ff7210 */ /* 0x000fe20007f9e0ff */
[----:B------:R-:W-:Y:S01]  /*0430*/  IMAD.X R11, RZ, RZ, RZ, P5 ;  /* 0x000000ffff0b7224 */ /* 0x000fe200028e06ff */
[----:B------:R-:W-:Y:S01]  /*0440*/  IADD3 RZ, P5, PT, R15, R16, RZ ;  /* 0x000000100fff7210 */ /* 0x000fe20007fbe0ff */
[----:B------:R-:W-:Y:S01]  /*0450*/  IMAD.MOV.U32 R12, RZ, RZ, R5 ;  /* 0x000000ffff0c7224 */ /* 0x000fe200078e0005 */
[----:B------:R-:W-:Y:S01]  /*0460*/  SHF.R.U32.HI R2, RZ, 0x13, R2 ;  /* 0x00000013ff027819 */ /* 0x000fe20000011602 */
[----:B------:R-:W-:Y:S02]  /*0470*/  IMAD.X R15, RZ, RZ, RZ, P2 ;  /* 0x000000ffff0f7224 */ /* 0x000fe400010e06ff */
[----:B------:R-:W-:Y:S01]  /*0480*/  IMAD.MOV.U32 R14, RZ, RZ, R17 ;  /* 0x000000ffff0e7224 */ /* 0x000fe200078e0011 */
[----:B------:R-:W-:Y:S01]  /*0490*/  PRMT R2, R2, 0x9910, RZ ;  /* 0x0000991002027816 */ /* 0x000fe200000000ff */
[----:B------:R-:W-:-:S04]  /*04a0*/  IMAD.WIDE.U32.X R6, R57, 0x22190a63, R12, P3 ;  /* 0x22190a6339067825 */ /* 0x000fc800018e040c */
[----:B------:R-:W-:Y:S01]  /*04b0*/  IMAD.MOV.U32 R10, RZ, RZ, R9 ;  /* 0x000000ffff0a7224 */ /* 0x000fe200078e0009 */
[----:B------:R-:W-:Y:S01]  /*04c0*/  SHF.R.U64 R12, R6, 0x9, R7 ;  /* 0x00000009060c7819 */ /* 0x000fe20000001207 */
[----:B------:R-:W-:-:S04]  /*04d0*/  IMAD.WIDE.U32.X R8, R21, 0x23329f5e, R14, P5 ;  /* 0x23329f5e15087825 */ /* 0x000fc800028e040e */
[----:B------:R-:W-:Y:S01]  /*04e0*/  IMAD.WIDE.U32.X R4, R23, -0x7bdef7be, R10, P4 ;  /* 0x8421084217047825 */ /* 0x000fe200020e040a */
[----:B------:R-:W-:-:S03]  /*04f0*/  SHF.R.U64 R11, R8, 0xc, R9 ;  /* 0x0000000c080b7819 */ /* 0x000fc60000001209 */
[----:B------:R-:W-:Y:S01]  /*0500*/  IMAD.MOV.U32 R9, RZ, RZ, R2 ;  /* 0x000000ffff097224 */ /* 0x000fe200078e0002 */
[----:B------:R-:W-:Y:S01]  /*0510*/  SHF.R.U32.HI R2, RZ, 0x1, R12 ;  /* 0x00000001ff027819 */ /* 0x000fe2000001160c */
[----:B------:R-:W-:Y:S01]  /*0520*/  IMAD.X R7, RZ, RZ, RZ, P1 ;  /* 0x000000ffff077224 */ /* 0x000fe200008e06ff */
[----:B------:R-:W-:Y:S01]  /*0530*/  SHF.R.U64 R13, R4, 0x4, R5 ;  /* 0x00000004040d7819 */ /* 0x000fe20000001205 */
[----:B------:R-:W-:Y:S01]  /*0540*/  IMAD.MOV.U32 R6, RZ, RZ, R3 ;  /* 0x000000ffff067224 */ /* 0x000fe200078e0003 */
[----:B------:R-:W-:Y:S01]  /*0550*/  SHF.R.U32.HI R8, RZ, 0x1, R11 ;  /* 0x00000001ff087819 */ /* 0x000fe2000001160b */
[----:B------:R-:W-:Y:S01]  /*0560*/  IMAD R9, R9, 0x3e, RZ ;  /* 0x0000003e09097824 */ /* 0x000fe200078e02ff */
[----:B------:R-:W-:Y:S01]  /*0570*/  SHF.R.U32.HI R4, RZ, 0x1, R13 ;  /* 0x00000001ff047819 */ /* 0x000fe2000001160d */
[----:B------:R-:W-:-:S04]  /*0580*/  IMAD.HI.U32 R5, R2, -0x7bdef7bd, RZ ;  /* 0x8421084302057827 */ /* 0x000fc800078e00ff */
[----:B------:R-:W-:Y:S01]  /*0590*/  IMAD.WIDE.U32.X R2, R57, 0x2581544e, R6, P0 ;  /* 0x2581544e39027825 */ /* 0x000fe200000e0406 */
[----:B------:R-:W-:-:S03]  /*05a0*/  SHF.R.U32.HI R5, RZ, 0x4, R5 ;  /* 0x00000004ff057819 */ /* 0x000fc60000011605 */
[----:B------:R-:W-:Y:S01]  /*05b0*/  IMAD.MOV R7, RZ, RZ, -R9 ;  /* 0x000000ffff077224 */ /* 0x000fe200078e0a09 */
[----:B------:R-:W-:Y:S01]  /*05c0*/  SHF.R.U64 R10, R2, 0x1b, R3 ;  /* 0x0000001b020a7819 */ /* 0x000fe20000001203 */
[----:B------:R-:W-:-:S03]  /*05d0*/  IMAD.HI.U32 R4, R4, -0x7bdef7bd, RZ ;  /* 0x8421084304047827 */ /* 0x000fc600078e00ff */
[----:B------:R-:W-:Y:S01]  /*05e0*/  PRMT R7, R7, 0x7710, RZ ;  /* 0x0000771007077816 */ /* 0x000fe200000000ff */
[----:B------:R-:W-:Y:S01]  /*05f0*/  IMAD.HI.U32 R8, R8, -0x7bdef7bd, RZ ;  /* 0x8421084308087827 */ /* 0x000fe200078e00ff */
[----:B------:R-:W-:Y:S01]  /*0600*/  SHF.R.U32.HI R4, RZ, 0x4, R4 ;  /* 0x00000004ff047819 */ /* 0x000fe20000011604 */
[----:B------:R-:W0:Y:S02]  /*0610*/  LDC.U8 R10, c[0x3][R10+0x8] ;  /* 0x00c002000a0a7b82 */ /* 0x000e240000000000 */
[----:B------:R-:W-:Y:S01]  /*0620*/  IMAD R3, R5, -0x3e, R12 ;  /* 0xffffffc205037824 */ /* 0x000fe200078e020c */
[----:B------:R-:W-:Y:S01]  /*0630*/  SHF.R.U32.HI R8, RZ, 0x4, R8 ;  /* 0x00000004ff087819 */ /* 0x000fe20000011608 */
[----:B------:R-:W-:Y:S02]  /*0640*/  IMAD.IADD R5, R7, 0x1, R0 ;  /* 0x0000000107057824 */ /* 0x000fe400078e0200 */
[----:B------:R-:W-:Y:S02]  /*0650*/  IMAD R2, R4, -0x3e, R13 ;  /* 0xffffffc204027824 */ /* 0x000fe400078e020d */
[----:B------:R-:W-:Y:S01]  /*0660*/  IMAD R8, R8, -0x3e, R11 ;  /* 0xffffffc208087824 */ /* 0x000fe200078e020b */
[----:B------:R-:W-:Y:S01]  /*0670*/  LOP3.LUT R9, R5, 0xffff, RZ, 0xc0, !PT ;  /* 0x0000ffff05097812 */ /* 0x000fe200078ec0ff */
[----:B------:R-:W-:Y:S01]  /*0680*/  IMAD R14, R13, -0x3e, R56 ;  /* 0xffffffc20d0e7824 */ /* 0x000fe200078e0238 */
[----:B------:R-:W1:Y:S01]  /*0690*/  LDC.U8 R3, c[0x3][R3+0x8] ;  /* 0x00c0020003037b82 */ /* 0x000e620000000000 */
[----:B------:R-:W-:-:S02]  /*06a0*/  IMAD.MOV.U32 R12, RZ, RZ, 0x510e527f ;  /* 0x510e527fff0c7424 */ /* 0x000fc400078e00ff */
[----:B------:R-:W-:Y:S02]  /*06b0*/  IMAD.MOV.U32 R13, RZ, RZ, -0x64fa9774 ;  /* 0x9b05688cff0d7424 */ /* 0x000fe400078e00ff */
[----:B------:R-:W-:Y:S02]  /*06c0*/  IMAD.MOV.U32 R15, RZ, RZ, 0x5be0cd19 ;  /* 0x5be0cd19ff0f7424 */ /* 0x000fe400078e00ff */
[----:B------:R-:W-:Y:S01]  /*06d0*/  IMAD.MOV.U32 R4, RZ, RZ, 0x6a09e667 ;  /* 0x6a09e667ff047424 */ /* 0x000fe200078e00ff */
[----:B------:R2:W3:Y:S01]  /*06e0*/  LDC.U8 R0, c[0x3][R14+0x8] ;  /* 0x00c002000e007b82 */ /* 0x0004e20000000000 */
[----:B------:R-:W-:Y:S02]  /*06f0*/  IMAD.MOV.U32 R5, RZ, RZ, -0x4498517b ;  /* 0xbb67ae85ff057424 */ /* 0x000fe400078e00ff */
[----:B------:R-:W-:Y:S02]  /*0700*/  IMAD.MOV.U32 R6, RZ, RZ, 0x3c6ef372 ;  /* 0x3c6ef372ff067424 */ /* 0x000fe400078e00ff */
[----:B------:R-:W-:-:S02]  /*0710*/  IMAD.MOV.U32 R7, RZ, RZ, -0x5ab00ac6 ;  /* 0xa54ff53aff077424 */ /* 0x000fc400078e00ff */
[----:B------:R-:W-:Y:S01]  /*0720*/  IMAD.MOV.U32 R23, RZ, RZ, RZ ;  /* 0x000000ffff177224 */ /* 0x000fe200078e00ff */
[----:B------:R-:W4:Y:S01]  /*0730*/  LDC.U8 R2, c[0x3][R2+0x8] ;  /* 0x00c0020002027b82 */ /* 0x000f220000000000 */
[----:B--2---:R-:W-:-:S07]  /*0740*/  IMAD.MOV.U32 R14, RZ, RZ, 0x1f83d9ab ;  /* 0x1f83d9abff0e7424 */ /* 0x004fce00078e00ff */
[----:B------:R-:W2:Y:S08]  /*0750*/  LDC.U8 R8, c[0x3][R8+0x8] ;  /* 0x00c0020008087b82 */ /* 0x000eb00000000000 */
[----:B------:R-:W5:Y:S01]  /*0760*/  LDC.U8 R9, c[0x3][R9+0x8] ;  /* 0x00c0020009097b82 */ /* 0x000f620000000000 */
[----:B0-----:R0:W-:Y:S02]  /*0770*/  STL.U8 [UR4+0x5], R10 ;  /* 0x0000050aff007987 */ /* 0x0011e40008100004 */
[----:B0-----:R-:W-:-:S02]  /*0780*/  IMAD.MOV.U32 R10, RZ, RZ, RZ ;  /* 0x000000ffff0a7224 */ /* 0x001fc400078e00ff */
[----:B-1----:R0:W-:Y:S04]  /*0790*/  STL.U8 [UR4+0x2], R3 ;  /* 0x00000203ff007987 */ /* 0x0021e80008100004 */
[----:B---3--:R1:W-:Y:S01]  /*07a0*/  STL.U8 [UR4], R0 ;  /* 0x00000000ff007987 */ /* 0x0083e20008100004 */
[----:B0-----:R-:W-:-:S03]  /*07b0*/  IMAD.MOV.U32 R3, RZ, RZ, -0x4498517b ;  /* 0xbb67ae85ff037424 */ /* 0x001fc600078e00ff */
[----:B----4-:R0:W-:Y:S01]  /*07c0*/  STL.U8 [UR4+0x1], R2 ;  /* 0x00000102ff007987 */ /* 0x0101e20008100004 */
[----:B-1----:R-:W-:-:S03]  /*07d0*/  IMAD.MOV.U32 R0, RZ, RZ, RZ ;  /* 0x000000ffff007224 */ /* 0x002fc600078e00ff */
[----:B--2---:R1:W-:Y:S01]  /*07e0*/  STL.U8 [UR4+0x3], R8 ;  /* 0x00000308ff007987 */ /* 0x0043e20008100004 */
[----:B0-----:R-:W-:-:S03]  /*07f0*/  IMAD.MOV.U32 R2, RZ, RZ, 0x6a09e667 ;  /* 0x6a09e667ff027424 */ /* 0x001fc600078e00ff */
[----:B-----5:R0:W-:Y:S01]  /*0800*/  STL.U8 [UR4+0x4], R9 ;  /* 0x00000409ff007987 */ /* 0x0201e20008100004 */
[----:B-1----:R-:W-:-:S03]  /*0810*/  IMAD.MOV.U32 R8, RZ, RZ, 0x3c6ef372 ;  /* 0x3c6ef372ff087424 */ /* 0x002fc600078e00ff */
[----:B------:R-:W-:Y:S04]  /*0820*/  STL.64 [R1+0x18], R12 ;  /* 0x0000180c01007387 */ /* 0x000fe80000100a00 */
[----:B------:R-:W-:Y:S01]  /*0830*/  STL.64 [R1+0x20], R14 ;  /* 0x0000200e01007387 */ /* 0x000fe20000100a00 */
[----:B0-----:R-:W-:-:S03]  /*0840*/  IMAD.MOV.U32 R9, RZ, RZ, -0x5ab00ac6 ;  /* 0xa54ff53aff097424 */ /* 0x001fc600078e00ff */
[----:B------:R-:W-:Y:S04]  /*0850*/  STL.64 [R1+0x70], RZ ;  /* 0x000070ff01007387 */ /* 0x000fe80000100a00 */
[----:B------:R0:W-:Y:S04]  /*0860*/  STL.64 [R1+0x8], R4 ;  /* 0x0000080401007387 */ /* 0x0001e80000100a00 */
[----:B------:R1:W-:Y:S01]  /*0870*/  STL.64 [R1+0x10], R6 ;  /* 0x0000100601007387 */ /* 0x0003e20000100a00 */
[----:B0-----:R-:W-:Y:S02]  /*0880*/  IMAD.MOV.U32 R5, RZ, RZ, -0x64fa9774 ;  /* 0x9b05688cff057424 */ /* 0x001fe400078e00ff */
[----:B------:R-:W-:-:S02]  /*0890*/  IMAD.MOV.U32 R4, RZ, RZ, 0x510e527f ;  /* 0x510e527fff047424 */ /* 0x000fc400078e00ff */
[----:B-1----:R-:W-:Y:S02]  /*08a0*/  IMAD.MOV.U32 R7, RZ, RZ, 0x5be0cd19 ;  /* 0x5be0cd19ff077424 */ /* 0x002fe400078e00ff */
[----:B------:R-:W-:-:S07]  /*08b0*/  IMAD.MOV.U32 R6, RZ, RZ, 0x1f83d9ab ;  /* 0x1f83d9abff067424 */ /* 0x000fce00078e00ff */
.L_x_3:
[----:B------:R-:W-:-:S06]  /*08c0*/  IMAD.IADD R11, R1, 0x1, R0 ;  /* 0x00000001010b7824 */ /* 0x000fcc00078e0200 */
[----:B------:R-:W2:Y:S01]  /*08d0*/  LDL.U8 R11, [R11] ;  /* 0x000000000b0b7983 */ /* 0x000ea20000100000 */
[----:B------:R-:W-:Y:S02]  /*08e0*/  VIADD R12, R10, 0x1 ;  /* 0x000000010a0c7836 */ /* 0x000fe40000000000 */
[----:B------:R-:W-:-:S03]  /*08f0*/  IMAD.IADD R14, R1, 0x1, R10 ;  /* 0x00000001010e7824 */ /* 0x000fc600078e020a */
[----:B------:R0:W-:Y:S04]  /*0900*/  STL [R1+0x68], R12 ;  /* 0x0000680c01007387 */ /* 0x0001e80000100800 */
[----:B--2---:R0:W-:Y:S04]  /*0910*/  STL.U8 [R14+0x28], R11 ;  /* 0x0000280b0e007387 */ /* 0x0041e80000100000 */
[----:B------:R-:W2:Y:S01]  /*0920*/  LDL R10, [R1+0x68] ;  /* 0x00006800010a7983 */ /* 0x000ea20000100800 */
[----:B------:R-:W-:Y:S01]  /*0930*/  IADD3 R0, P0, PT, R0, 0x1, RZ ;  /* 0x0000000100007810 */ /* 0x000fe20007f1e0ff */
[----:B------:R-:W-:Y:S04]  /*0940*/  BSSY.RECONVERGENT B1, `(.L_x_1) ;  /* 0x000061a000017945 */ /* 0x000fe80003800200 */
[----:B------:R-:W-:Y:S01]  /*0950*/  IMAD.X R23, RZ, RZ, R23, P0 ;  /* 0x000000ffff177224 */ /* 0x000fe200000e0617 */
[----:B------:R-:W-:-:S04]  /*0960*/  ISETP.NE.U32.AND P0, PT, R0, 0x6, PT ;  /* 0x000000060000780c */ /* 0x000fc80003f05070 */
[----:B------:R-:W-:Y:S02]  /*0970*/  ISETP.NE.AND.EX P0, PT, R23, RZ, PT, P0 ;  /* 0x000000ff1700720c */ /* 0x000fe40003f05300 */
[----:B--2---:R-:W-:-:S13]  /*0980*/  ISETP.NE.AND P1, PT, R10, 0x40, PT ;  /* 0x000000400a00780c */ /* 0x004fda0003f25270 */
[----:B0-----:R-:W-:Y:S05]  /*0990*/  @P1 BRA `(.L_x_2) ;  /* 0x0000006000501947 */ /* 0x001fea0003800000 */
[----:B------:R-:W2:Y:S04]  /*09a0*/  LDL.64 R30, [R1+0x28] ;  /* 0x00002800011e7983 */ /* 0x000ea80000100a00 */
[----:B------:R-:W3:Y:S04]  /*09b0*/  LDL.64 R20, [R1+0x30] ;  /* 0x0000300001147983 */ /* 0x000ee80000100a00 */
[----:B------:R-:W4:Y:S04]  /*09c0*/  LDL.64 R14, [R1+0x38] ;  /* 0x00003800010e7983 */ /* 0x000f280000100a00 */
[----:B------:R-:W5:Y:S04]  /*09d0*/  LDL.64 R12, [R1+0x48] ;  /* 0x00004800010c7983 */ /* 0x000f680000100a00 */
[----:B------:R-:W5:Y:S04]  /*09e0*/  LDL.64 R16, [R1+0x50] ;  /* 0x0000500001107983 */ /* 0x000f680000100a00 */
[----:B------:R-:W5:Y:S01]  /*09f0*/  LDL.64 R10, [R1+0x58] ;  /* 0x00005800010a7983 */ /* 0x000f620000100a00 */
[----:B------:R-:W-:-:S02]  /*0a00*/  SHF.L.W.U32.HI R27, R4, 0x1a, R4 ;  /* 0x0000001a041b7819 */ /* 0x000fc40000010e04 */
[C-C-:B------:R-:W-:Y:S02]  /*0a10*/  SHF.L.W.U32.HI R28, R4.reuse, 0x15, R4.reuse ;  /* 0x00000015041c7819 */ /* 0x140fe40000010e04 */
[----:B------:R-:W-:Y:S02]  /*0a20*/  SHF.L.W.U32.HI R29, R4, 0x7, R4 ;  /* 0x00000007041d7819 */ /* 0x000fe40000010e04 */
[----:B------:R-:W-:Y:S02]  /*0a30*/  LOP3.LUT R37, R3, R8, R2, 0xe8, !PT ;  /* 0x0000000803257212 */ /* 0x000fe400078ee802 */
[----:B------:R-:W-:Y:S02]  /*0a40*/  LOP3.LUT R28, R29, R27, R28, 0x96, !PT ;  /* 0x0000001b1d1c7212 */ /* 0x000fe400078e961c */
[----:B------:R-:W-:Y:S02]  /*0a50*/  SHF.L.W.U32.HI R29, R2, 0xa, R2 ;  /* 0x0000000a021d7819 */ /* 0x000fe40000010e02 */
[----:B--2---:R-:W-:-:S02]  /*0a60*/  PRMT R24, R30, 0x7771, RZ ;  /* 0x000077711e187816 */ /* 0x004fc400000000ff */
[C---:B------:R-:W-:Y:S02]  /*0a70*/  PRMT R25, R30.reuse, 0x7770, RZ ;  /* 0x000077701e197816 */ /* 0x040fe400000000ff */
[----:B------:R-:W-:Y:S01]  /*0a80*/  PRMT R34, R30, 0x7773, RZ ;  /* 0x000077731e227816 */ /* 0x000fe200000000ff */
[----:B------:R-:W-:-:S05]  /*0a90*/  IMAD.U32 R24, R24, 0x10000, RZ ;  /* 0x0001000018187824 */ /* 0x000fca00078e00ff */
[----:B------:R-:W-:Y:S02]  /*0aa0*/  LOP3.LUT R26, R24, 0xff0000, RZ, 0xc0, !PT ;  /* 0x00ff0000181a7812 */ /* 0x000fe400078ec0ff */
[----:B------:R-:W-:Y:S02]  /*0ab0*/  PRMT R24, R30, 0x7772, RZ ;  /* 0x000077721e187816 */ /* 0x000fe400000000ff */
[----:B------:R-:W-:Y:S01]  /*0ac0*/  SHF.L.W.U32.HI R30, R2, 0x13, R2 ;  /* 0x00000013021e7819 */ /* 0x000fe20000010e02 */
[----:B------:R-:W-:Y:S01]  /*0ad0*/  IMAD R25, R25, 0x1000000, R26 ;  /* 0x0100000019197824 */ /* 0x000fe200078e021a */
[----:B------:R-:W-:Y:S01]  /*0ae0*/  LOP3.LUT R26, R6, R4, R5, 0xb8, !PT ;  /* 0x00000004061a7212 */ /* 0x000fe200078eb805 */
[----:B------:R-:W-:-:S03]  /*0af0*/  IMAD.SHL.U32 R24, R24, 0x100, RZ ;  /* 0x0000010018187824 */ /* 0x000fc600078e00ff */
[----:B------:R-:W-:Y:S02]  /*0b00*/  IADD3 R27, PT, PT, R28, R26, R7 ;  /* 0x0000001a1c1b7210 */ /* 0x000fe40007ffe007 */
[----:B------:R-:W-:Y:S02]  /*0b10*/  LOP3.LUT R34, R34, R25, R24, 0xfe, !PT ;  /* 0x0000001922227212 */ /* 0x000fe400078efe18 */
[----:B------:R-:W-:Y:S02]  /*0b20*/  PRMT R24, R31, 0x7771, RZ ;  /* 0x000077711f187816 */ /* 0x000fe400000000ff */
[----:B------:R-:W-:Y:S02]  /*0b30*/  IADD3 R28, PT, PT, R27, 0x428a2f98, R34 ;  /* 0x428a2f981b1c7810 */ /* 0x000fe40007ffe022 */
[----:B------:R-:W-:Y:S01]  /*0b40*/  PRMT R25, R31, 0x7770, RZ ;  /* 0x000077701f197816 */ /* 0x000fe200000000ff */
[----:B------:R-:W-:Y:S01]  /*0b50*/  IMAD.U32 R24, R24, 0x10000, RZ ;  /* 0x0001000018187824 */ /* 0x000fe200078e00ff */
[----:B------:R-:W-:Y:S01]  /*0b60*/  SHF.L.W.U32.HI R27, R2, 0x1e, R2 ;  /* 0x0000001e021b7819 */ /* 0x000fe20000010e02 */
[----:B------:R-:W-:-:S03]  /*0b70*/  IMAD.IADD R39, R9, 0x1, R28 ;  /* 0x0000000109277824 */ /* 0x000fc600078e021c */
[----:B------:R-:W-:Y:S02]  /*0b80*/  LOP3.LUT R26, R24, 0xff0000, RZ, 0xc0, !PT ;  /* 0x00ff0000181a7812 */ /* 0x000fe400078ec0ff */
[C-C-:B------:R-:W-:Y:S02]  /*0b90*/  SHF.L.W.U32.HI R32, R39.reuse, 0x1a, R39.reuse ;  /* 0x0000001a27207819 */ /* 0x140fe40000010e27 */
[--C-:B------:R-:W-:Y:S01]  /*0ba0*/  SHF.L.W.U32.HI R33, R39, 0x15, R39.reuse ;  /* 0x0000001527217819 */ /* 0x100fe20000010e27 */
[----:B------:R-:W-:Y:S01]  /*0bb0*/  IMAD R25, R25, 0x1000000, R26 ;  /* 0x0100000019197824 */ /* 0x000fe200078e021a */
[----:B------:R-:W-:Y:S02]  /*0bc0*/  SHF.L.W.U32.HI R35, R39, 0x7, R39 ;  /* 0x0000000727237819 */ /* 0x000fe40000010e27 */
[----:B------:R-:W-:Y:S02]  /*0bd0*/  PRMT R24, R31, 0x7772, RZ ;  /* 0x000077721f187816 */ /* 0x000fe400000000ff */
[----:B------:R-:W-:-:S02]  /*0be0*/  LOP3.LUT R33, R35, R32, R33, 0x96, !PT ;  /* 0x0000002023217212 */ /* 0x000fc400078e9621 */
[----:B------:R-:W-:Y:S01]  /*0bf0*/  LOP3.LUT R26, R5, R39, R4, 0xb8, !PT ;  /* 0x00000027051a7212 */ /* 0x000fe200078eb804 */
[----:B------:R-:W-:Y:S01]  /*0c00*/  IMAD.SHL.U32 R24, R24, 0x100, RZ ;  /* 0x0000010018187824 */ /* 0x000fe200078e00ff */
[----:B------:R-:W-:Y:S02]  /*0c10*/  LOP3.LUT R27, R29, R27, R30, 0x96, !PT ;  /* 0x0000001b1d1b7212 */ /* 0x000fe400078e961e */
[----:B------:R-:W-:Y:S02]  /*0c20*/  IADD3 R26, PT, PT, R33, R26, R6 ;  /* 0x0000001a211a7210 */ /* 0x000fe40007ffe006 */
[----:B------:R-:W2:Y:S01]  /*0c30*/  LDL.64 R32, [R1+0x60] ;  /* 0x0000600001207983 */ /* 0x000ea20000100a00 */
[----:B------:R-:W-:Y:S02]  /*0c40*/  LOP3.LUT R40, R25, R24, RZ, 0xfc, !PT ;  /* 0x0000001819287212 */ /* 0x000fe400078efcff */
[----:B------:R-:W-:Y:S02]  /*0c50*/  PRMT R35, R31, 0x7773, RZ ;  /* 0x000077731f237816 */ /* 0x000fe400000000ff */
[----:B------:R-:W-:-:S02]  /*0c60*/  IADD3 R37, PT, PT, R28, R27, R37 ;  /* 0x0000001b1c257210 */ /* 0x000fc40007ffe025 */
[----:B---3--:R-:W-:Y:S02]  /*0c70*/  PRMT R27, R20, 0x7771, RZ ;  /* 0x00007771141b7816 */ /* 0x008fe400000000ff */
[----:B------:R-:W-:Y:S02]  /*0c80*/  LOP3.LUT R35, R40, R35, RZ, 0xfc, !PT ;  /* 0x0000002328237212 */ /* 0x000fe400078efcff */
[--C-:B------:R-:W-:Y:S01]  /*0c90*/  SHF.L.W.U32.HI R24, R37, 0x1e, R37.reuse ;  /* 0x0000001e25187819 */ /* 0x100fe20000010e25 */
[----:B------:R-:W-:Y:S01]  /*0ca0*/  IMAD.U32 R27, R27, 0x10000, RZ ;  /* 0x000100001b1b7824 */ /* 0x000fe200078e00ff */
[C-C-:B------:R-:W-:Y:S02]  /*0cb0*/  SHF.L.W.U32.HI R25, R37.reuse, 0x13, R37.reuse ;  /* 0x0000001325197819 */ /* 0x140fe40000010e25 */
[----:B------:R-:W-:Y:S02]  /*0cc0*/  SHF.L.W.U32.HI R28, R37, 0xa, R37 ;  /* 0x0000000a251c7819 */ /* 0x000fe40000010e25 */
[----:B------:R-:W-:-:S02]  /*0cd0*/  IADD3 R41, PT, PT, R26, 0x71374491, R35 ;  /* 0x713744911a297810 */ /* 0x000fc40007ffe023 */
[----:B------:R-:W-:Y:S02]  /*0ce0*/  LOP3.LUT R36, R28, R24, R25, 0x96, !PT ;  /* 0x000000181c247212 */ /* 0x000fe400078e9619 */
[----:B------:R-:W-:Y:S01]  /*0cf0*/  PRMT R26, R20, 0x7770, RZ ;  /* 0x00007770141a7816 */ /* 0x000fe200000000ff */
[----:B------:R-:W-:Y:S01]  /*0d00*/  IMAD.IADD R25, R8, 0x1, R41 ;  /* 0x0000000108197824 */ /* 0x000fe200078e0229 */
[----:B------:R-:W-:Y:S02]  /*0d10*/  LOP3.LUT R27, R27, 0xff0000, RZ, 0xc0, !PT ;  /* 0x00ff00001b1b7812 */ /* 0x000fe400078ec0ff */
[----:B------:R-:W-:Y:S02]  /*0d20*/  PRMT R24, R20, 0x7772, RZ ;  /* 0x0000777214187816 */ /* 0x000fe400000000ff */
[----:B------:R-:W-:Y:S01]  /*0d30*/  LOP3.LUT R28, R2, R3, R37, 0xe8, !PT ;  /* 0x00000003021c7212 */ /* 0x000fe200078ee825 */
[----:B------:R-:W-:Y:S01]  /*0d40*/  IMAD R26, R26, 0x1000000, R27 ;  /* 0x010000001a1a7824 */ /* 0x000fe200078e021b */
[C-C-:B------:R-:W-:Y:S01]  /*0d50*/  SHF.L.W.U32.HI R29, R25.reuse, 0x1a, R25.reuse ;  /* 0x0000001a191d7819 */ /* 0x140fe20000010e19 */
[----:B------:R-:W-:Y:S01]  /*0d60*/  IMAD.SHL.U32 R27, R24, 0x100, RZ ;  /* 0x00000100181b7824 */ /* 0x000fe200078e00ff */
[----:B------:R-:W-:-:S02]  /*0d70*/  SHF.L.W.U32.HI R30, R25, 0x15, R25 ;  /* 0x00000015191e7819 */ /* 0x000fc40000010e19 */
[----:B------:R-:W-:Y:S02]  /*0d80*/  SHF.L.W.U32.HI R31, R25, 0x7, R25 ;  /* 0x00000007191f7819 */ /* 0x000fe40000010e19 */
[----:B------:R-:W-:Y:S02]  /*0d90*/  IADD3 R36, PT, PT, R41, R36, R28 ;  /* 0x0000002429247210 */ /* 0x000fe40007ffe01c */
[----:B------:R-:W-:Y:S02]  /*0da0*/  LOP3.LUT R30, R31, R29, R30, 0x96, !PT ;  /* 0x0000001d1f1e7212 */ /* 0x000fe400078e961e */
[----:B------:R-:W-:Y:S02]  /*0db0*/  LOP3.LUT R28, R4, R25, R39, 0xb8, !PT ;  /* 0x00000019041c7212 */ /* 0x000fe400078eb827 */
[----:B------:R-:W-:Y:S02]  /*0dc0*/  LOP3.LUT R42, R26, R27, RZ, 0xfc, !PT ;  /* 0x0000001b1a2a7212 */ /* 0x000fe400078efcff */
[----:B------:R-:W-:-:S02]  /*0dd0*/  PRMT R31, R20, 0x7773, RZ ;  /* 0x00007773141f7816 */ /* 0x000fc400000000ff */
[----:B------:R-:W-:Y:S02]  /*0de0*/  PRMT R24, R21, 0x7771, RZ ;  /* 0x0000777115187816 */ /* 0x000fe400000000ff */
[----:B------:R-:W-:Y:S02]  /*0df0*/  IADD3 R28, PT, PT, R30, R28, R5 ;  /* 0x0000001c1e1c7210 */ /* 0x000fe40007ffe005 */
[----:B------:R-:W-:Y:S01]  /*0e00*/  LOP3.LUT R31, R42, R31, RZ, 0xfc, !PT ;  /* 0x0000001f2a1f7212 */ /* 0x000fe200078efcff */
[----:B------:R-:W-:Y:S01]  /*0e10*/  IMAD.U32 R24, R24, 0x10000, RZ ;  /* 0x0001000018187824 */ /* 0x000fe200078e00ff */
[C-C-:B------:R-:W-:Y:S02]  /*0e20*/  SHF.L.W.U32.HI R29, R36.reuse, 0x1e, R36.reuse ;  /* 0x0000001e241d7819 */ /* 0x140fe40000010e24 */
[C-C-:B------:R-:W-:Y:S02]  /*0e30*/  SHF.L.W.U32.HI R30, R36.reuse, 0x13, R36.reuse ;  /* 0x00000013241e7819 */ /* 0x140fe40000010e24 */
[----:B------:R-:W-:-:S02]  /*0e40*/  SHF.L.W.U32.HI R38, R36, 0xa, R36 ;  /* 0x0000000a24267819 */ /* 0x000fc40000010e24 */
[----:B------:R-:W-:Y:S02]  /*0e50*/  IADD3 R28, PT, PT, R28, -0x4a3f0431, R31 ;  /* 0xb5c0fbcf1c1c7810 */ /* 0x000fe40007ffe01f */
[C---:B------:R-:W-:Y:S02]  /*0e60*/  PRMT R26, R21.reuse, 0x7770, RZ ;  /* 0x00007770151a7816 */ /* 0x040fe400000000ff */
[----:B------:R-:W-:Y:S02]  /*0e70*/  LOP3.LUT R27, R24, 0xff0000, RZ, 0xc0, !PT ;  /* 0x00ff0000181b7812 */ /* 0x000fe400078ec0ff */
[----:B------:R-:W-:Y:S02]  /*0e80*/  PRMT R20, R21, 0x7772, RZ ;  /* 0x0000777215147816 */ /* 0x000fe400000000ff */
[----:B------:R-:W-:Y:S01]  /*0e90*/  LOP3.LUT R29, R38, R29, R30, 0x96, !PT ;  /* 0x0000001d261d7212 */ /* 0x000fe200078e961e */
[----:B------:R-:W-:Y:S01]  /*0ea0*/  IMAD.IADD R38, R3, 0x1, R28 ;  /* 0x0000000103267824 */ /* 0x000fe200078e021c */
[----:B------:R-:W-:Y:S01]  /*0eb0*/  LOP3.LUT R30, R37, R2, R36, 0xe8, !PT ;  /* 0x00000002251e7212 */ /* 0x000fe200078ee824 */
[----:B------:R-:W-:-:S02]  /*0ec0*/  IMAD R26, R26, 0x1000000, R27 ;  /* 0x010000001a1a7824 */ /* 0x000fc400078e021b */
[----:B------:R-:W-:Y:S01]  /*0ed0*/  IMAD.SHL.U32 R41, R20, 0x100, RZ ;  /* 0x0000010014297824 */ /* 0x000fe200078e00ff */
[C-C-:B------:R-:W-:Y:S02]  /*0ee0*/  SHF.L.W.U32.HI R20, R38.reuse, 0x1a, R38.reuse ;  /* 0x0000001a26147819 */ /* 0x140fe40000010e26 */
[C-C-:B------:R-:W-:Y:S02]  /*0ef0*/  SHF.L.W.U32.HI R27, R38.reuse, 0x15, R38.reuse ;  /* 0x00000015261b7819 */ /* 0x140fe40000010e26 */
[----:B------:R-:W-:Y:S02]  /*0f00*/  SHF.L.W.U32.HI R24, R38, 0x7, R38 ;  /* 0x0000000726187819 */ /* 0x000fe40000010e26 */
[----:B------:R-:W-:Y:S02]  /*0f10*/  IADD3 R30, PT, PT, R28, R29, R30 ;  /* 0x0000001d1c1e7210 */ /* 0x000fe40007ffe01e */
[----:B------:R-:W-:Y:S01]  /*0f20*/  LOP3.LUT R43, R24, R20, R27, 0x96, !PT ;  /* 0x00000014182b7212 */ /* 0x000fe200078e961b */
[----:B------:R-:W3:Y:S01]  /*0f30*/  LDL.64 R28, [R1+0x40] ;  /* 0x00004000011c7983 */ /* 0x000ee20000100a00 */
[----:B------:R-:W-:-:S02]  /*0f40*/  PRMT R20, R21, 0x7773, RZ ;  /* 0x0000777315147816 */ /* 0x000fc400000000ff */
[----:B------:R-:W-:Y:S02]  /*0f50*/  LOP3.LUT R41, R26, R41, RZ, 0xfc, !PT ;  /* 0x000000291a297212 */ /* 0x000fe400078efcff */
[----:B------:R-:W-:Y:S02]  /*0f60*/  LOP3.LUT R21, R39, R38, R25, 0xb8, !PT ;  /* 0x0000002627157212 */ /* 0x000fe400078eb819 */
[C-C-:B------:R-:W-:Y:S02]  /*0f70*/  SHF.L.W.U32.HI R24, R30.reuse, 0x1e, R30.reuse ;  /* 0x0000001e1e187819 */ /* 0x140fe40000010e1e */
[C-C-:B------:R-:W-:Y:S02]  /*0f80*/  SHF.L.W.U32.HI R27, R30.reuse, 0x13, R30.reuse ;  /* 0x000000131e1b7819 */ /* 0x140fe40000010e1e */
[----:B------:R-:W-:Y:S02]  /*0f90*/  SHF.L.W.U32.HI R26, R30, 0xa, R30 ;  /* 0x0000000a1e1a7819 */ /* 0x000fe40000010e1e */
[----:B------:R-:W-:-:S02]  /*0fa0*/  IADD3 R21, PT, PT, R43, R21, R4 ;  /* 0x000000152b157210 */ /* 0x000fc40007ffe004 */
[----:B------:R-:W-:Y:S02]  /*0fb0*/  LOP3.LUT R20, R41, R20, RZ, 0xfc, !PT ;  /* 0x0000001429147212 */ /* 0x000fe400078efcff */
[----:B------:R-:W-:Y:S02]  /*0fc0*/  LOP3.LUT R24, R26, R24, R27, 0x96, !PT ;  /* 0x000000181a187212 */ /* 0x000fe400078e961b */
[----:B------:R-:W-:Y:S02]  /*0fd0*/  LOP3.LUT R26, R36, R37, R30, 0xe8, !PT ;  /* 0x00000025241a7212 */ /* 0x000fe400078ee81e */
[----:B------:R-:W-:-:S04]  /*0fe0*/  IADD3 R27, PT, PT, R21, -0x164a245b, R20 ;  /* 0xe9b5dba5151b7810 */ /* 0x000fc80007ffe014 */
[----:B------:R-:W-:Y:S01]  /*0ff0*/  IADD3 R21, PT, PT, R27, R24, R26 ;  /* 0x000000181b157210 */ /* 0x000fe20007ffe01a */
[----:B------:R-:W-:Y:S01]  /*1000*/  IMAD.IADD R27, R2, 0x1, R27 ;  /* 0x00000001021b7824 */ /* 0x000fe200078e021b */
[--C-:B------:R-:W-:Y:S02]  /*1010*/  SHF.L.W.U32.HI R40, R40, 0xe, R35.reuse ;  /* 0x0000000e28287819 */ /* 0x100fe40000010e23 */
[--C-:B------:R-:W-:Y:S02]  /*1020*/  SHF.L.W.U32.HI R43, R35, 0x19, R35.reuse ;  /* 0x00000019232b7819 */ /* 0x100fe40000010e23 */
[----:B------:R-:W-:Y:S02]  /*1030*/  SHF.R.U32.HI R24, RZ, 0x3, R35 ;  /* 0x00000003ff187819 */ /* 0x000fe40000011623 */
[C-C-:B------:R-:W-:Y:S02]  /*1040*/  SHF.L.W.U32.HI R26, R27.reuse, 0x1a, R27.reuse ;  /* 0x0000001a1b1a7819 */ /* 0x140fe40000010e1b */
[----:B------:R-:W-:-:S02]  /*1050*/  SHF.L.W.U32.HI R45, R27, 0x15, R27 ;  /* 0x000000151b2d7819 */ /* 0x000fc40000010e1b */
[----:B------:R-:W-:Y:S02]  /*1060*/  SHF.L.W.U32.HI R44, R27, 0x7, R27 ;  /* 0x000000071b2c7819 */ /* 0x000fe40000010e1b */
[----:B------:R-:W-:Y:S02]  /*1070*/  LOP3.LUT R43, R24, R43, R40, 0x96, !PT ;  /* 0x0000002b182b7212 */ /* 0x000fe400078e9628 */
[----:B------:R-:W-:Y:S02]  /*1080*/  LOP3.LUT R44, R44, R26, R45, 0x96, !PT ;  /* 0x0000001a2c2c7212 */ /* 0x000fe400078e962d */
[C-C-:B------:R-:W-:Y:S02]  /*1090*/  SHF.L.W.U32.HI R26, R21.reuse, 0x1e, R21.reuse ;  /* 0x0000001e151a7819 */ /* 0x140fe40000010e15 */
[C-C-:B------:R-:W-:Y:S02]  /*10a0*/  SHF.L.W.U32.HI R45, R21.reuse, 0x13, R21.reuse ;  /* 0x00000013152d7819 */ /* 0x140fe40000010e15 */
[----:B------:R-:W-:-:S02]  /*10b0*/  SHF.L.W.U32.HI R40, R21, 0xa, R21 ;  /* 0x0000000a15287819 */ /* 0x000fc40000010e15 */
[----:B----4-:R-:W-:Y:S02]  /*10c0*/  PRMT R24, R14, 0x7771, RZ ;  /* 0x000077710e187816 */ /* 0x010fe400000000ff */
[----:B------:R-:W-:Y:S02]  /*10d0*/  LOP3.LUT R26, R40, R26, R45, 0x96, !PT ;  /* 0x0000001a281a7212 */ /* 0x000fe400078e962d */
[----:B------:R-:W-:Y:S01]  /*10e0*/  LOP3.LUT R40, R25, R27, R38, 0xb8, !PT ;  /* 0x0000001b19287212 */ /* 0x000fe200078eb826 */
[----:B------:R-:W-:-:S03]  /*10f0*/  IMAD.U32 R24, R24, 0x10000, RZ ;  /* 0x0001000018187824 */ /* 0x000fc600078e00ff */
[----:B------:R-:W-:Y:S02]  /*1100*/  IADD3 R46, PT, PT, R44, R40, R39 ;  /* 0x000000282c2e7210 */ /* 0x000fe40007ffe027 */
[----:B------:R-:W-:Y:S02]  /*1110*/  LOP3.LUT R40, R24, 0xff0000, RZ, 0xc0, !PT ;  /* 0x00ff000018287812 */ /* 0x000fe400078ec0ff */
[C---:B------:R-:W-:Y:S02]  /*1120*/  PRMT R39, R14.reuse, 0x7770, RZ ;  /* 0x000077700e277816 */ /* 0x040fe400000000ff */
[----:B------:R-:W-:Y:S02]  /*1130*/  PRMT R24, R14, 0x7772, RZ ;  /* 0x000077720e187816 */ /* 0x000fe400000000ff */
[----:B-----5:R-:W-:Y:S01]  /*1140*/  PRMT R44, R13, 0x7771, RZ ;  /* 0x000077710d2c7816 */ /* 0x020fe200000000ff */
[----:B------:R-:W-:Y:S02]  /*1150*/  IMAD R39, R39, 0x1000000, R40 ;  /* 0x0100000027277824 */ /* 0x000fe400078e0228 */
[----:B------:R-:W-:-:S02]  /*1160*/  IMAD.SHL.U32 R24, R24, 0x100, RZ ;  /* 0x0000010018187824 */ /* 0x000fc400078e00ff */
[----:B------:R-:W-:-:S03]  /*1170*/  IMAD.U32 R44, R44, 0x10000, RZ ;  /* 0x000100002c2c7824 */ /* 0x000fc600078e00ff */
[----:B------:R-:W-:Y:S02]  /*1180*/  LOP3.LUT R48, R39, R24, RZ, 0xfc, !PT ;  /* 0x0000001827307212 */ /* 0x000fe400078efcff */
[----:B------:R-:W-:Y:S02]  /*1190*/  PRMT R39, R14, 0x7773, RZ ;  /* 0x000077730e277816 */ /* 0x000fe400000000ff */
[C---:B------:R-:W-:Y:S02]  /*11a0*/  PRMT R24, R13.reuse, 0x7770, RZ ;  /* 0x000077700d187816 */ /* 0x040fe400000000ff */
[----:B------:R-:W-:Y:S02]  /*11b0*/  LOP3.LUT R45, R44, 0xff0000, RZ, 0xc0, !PT ;  /* 0x00ff00002c2d7812 */ /* 0x000fe400078ec0ff */
[----:B------:R-:W-:Y:S02]  /*11c0*/  PRMT R14, R13, 0x7772, RZ ;  /* 0x000077720d0e7816 */ /* 0x000fe400000000ff */
[----:B------:R-:W-:Y:S01]  /*11d0*/  LOP3.LUT R39, R48, R39, RZ, 0xfc, !PT ;  /* 0x0000002730277212 */ /* 0x000fe200078efcff */
[----:B------:R-:W-:-:S02]  /*11e0*/  IMAD R24, R24, 0x1000000, R45 ;  /* 0x0100000018187824 */ /* 0x000fc400078e022d */
[----:B------:R-:W-:Y:S01]  /*11f0*/  IMAD.SHL.U32 R45, R14, 0x100, RZ ;  /* 0x000001000e2d7824 */ /* 0x000fe200078e00ff */
[----:B------:R-:W-:-:S04]  /*1200*/  IADD3 R46, PT, PT, R46, 0x3956c25b, R39 ;  /* 0x3956c25b2e2e7810 */ /* 0x000fc80007ffe027 */
[----:B------:R-:W-:Y:S01]  /*1210*/  LOP3.LUT R40, R24, R45, RZ, 0xfc, !PT ;  /* 0x0000002d18287212 */ /* 0x000fe200078efcff */
[----:B------:R-:W-:Y:S01]  /*1220*/  IMAD.IADD R24, R37, 0x1, R46 ;  /* 0x0000000125187824 */ /* 0x000fe200078e022e */
[----:B------:R-:W-:Y:S02]  /*1230*/  LOP3.LUT R45, R30, R36, R21, 0xe8, !PT ;  /* 0x000000241e2d7212 */ /* 0x000fe400078ee815 */
[----:B------:R-:W-:Y:S02]  /*1240*/  PRMT R37, R13, 0x7773, RZ ;  /* 0x000077730d257816 */ /* 0x000fe400000000ff */
[----:B------:R-:W-:Y:S02]  /*1250*/  IADD3 R14, PT, PT, R46, R26, R45 ;  /* 0x0000001a2e0e7210 */ /* 0x000fe40007ffe02d */
[C-C-:B------:R-:W-:Y:S02]  /*1260*/  SHF.L.W.U32.HI R13, R24.reuse, 0x1a, R24.reuse ;  /* 0x0000001a180d7819 */ /* 0x140fe40000010e18 */
[----:B------:R-:W-:-:S02]  /*1270*/  SHF.L.W.U32.HI R26, R24, 0x15, R24 ;  /* 0x00000015181a7819 */ /* 0x000fc40000010e18 */
[----:B------:R-:W-:Y:S02]  /*1280*/  SHF.L.W.U32.HI R44, R24, 0x7, R24 ;  /* 0x00000007182c7819 */ /* 0x000fe40000010e18 */
[----:B------:R-:W-:Y:S02]  /*1290*/  LOP3.LUT R45, R38, R24, R27, 0xb8, !PT ;  /* 0x00000018262d7212 */ /* 0x000fe400078eb81b */
[----:B------:R-:W-:Y:S02]  /*12a0*/  LOP3.LUT R44, R44, R13, R26, 0x96, !PT ;  /* 0x0000000d2c2c7212 */ /* 0x000fe400078e961a */
[----:B------:R-:W-:Y:S02]  /*12b0*/  LOP3.LUT R37, R40, R37, RZ, 0xfc, !PT ;  /* 0x0000002528257212 */ /* 0x000fe400078efcff */
[----:B------:R-:W-:Y:S02]  /*12c0*/  IADD3 R44, PT, PT, R44, R45, R25 ;  /* 0x0000002d2c2c7210 */ /* 0x000fe40007ffe019 */
[----:B------:R-:W-:-:S02]  /*12d0*/  SHF.L.W.U32.HI R40, R40, 0xe, R37 ;  /* 0x0000000e28287819 */ /* 0x000fc40000010e25 */
[--C-:B------:R-:W-:Y:S02]  /*12e0*/  SHF.L.W.U32.HI R13, R37, 0x19, R37.reuse ;  /* 0x00000019250d7819 */ /* 0x100fe40000010e25 */
[----:B------:R-:W-:Y:S02]  /*12f0*/  SHF.R.U32.HI R26, RZ, 0x3, R37 ;  /* 0x00000003ff1a7819 */ /* 0x000fe40000011625 */
[----:B------:R-:W-:Y:S02]  /*1300*/  PRMT R25, R16, 0x7771, RZ ;  /* 0x0000777110197816 */ /* 0x000fe400000000ff */
[----:B------:R-:W-:Y:S02]  /*1310*/  LOP3.LUT R13, R26, R13, R40, 0x96, !PT ;  /* 0x0000000d1a0d7212 */ /* 0x000fe400078e9628 */
[--C-:B------:R-:W-:Y:S01]  /*1320*/  SHF.L.W.U32.HI R45, R42, 0xe, R31.reuse ;  /* 0x0000000e2a2d7819 */ /* 0x100fe20000010e1f */
[----:B------:R-:W-:Y:S01]  /*1330*/  IMAD.U32 R25, R25, 0x10000, RZ ;  /* 0x0001000019197824 */ /* 0x000fe200078e00ff */
[----:B------:R-:W-:-:S02]  /*1340*/  SHF.L.W.U32.HI R46, R31, 0x19, R31 ;  /* 0x000000191f2e7819 */ /* 0x000fc40000010e1f */
[----:B------:R-:W-:Y:S02]  /*1350*/  SHF.R.U32.HI R26, RZ, 0x3, R31 ;  /* 0x00000003ff1a7819 */ /* 0x000fe4000001161f */
[--C-:B------:R-:W-:Y:S02]  /*1360*/  SHF.L.W.U32.HI R40, R41, 0xe, R20.reuse ;  /* 0x0000000e29287819 */ /* 0x100fe40000010e14 */
[----:B------:R-:W-:Y:S02]  /*1370*/  LOP3.LUT R46, R26, R46, R45, 0x96, !PT ;  /* 0x0000002e1a2e7212 */ /* 0x000fe400078e962d */
[----:B------:R-:W-:Y:S02]  /*1380*/  LOP3.LUT R26, R25, 0xff0000, RZ, 0xc0, !PT ;  /* 0x00ff0000191a7812 */ /* 0x000fe400078ec0ff */
[--C-:B------:R-:W-:Y:S02]  /*1390*/  SHF.L.W.U32.HI R45, R20, 0x19, R20.reuse ;  /* 0x00000019142d7819 */ /* 0x100fe40000010e14 */
[----:B------:R-:W-:-:S02]  /*13a0*/  SHF.R.U32.HI R41, RZ, 0x3, R20 ;  /* 0x00000003ff297819 */ /* 0x000fc40000011614 */
[----:B------:R-:W-:Y:S02]  /*13b0*/  PRMT R25, R16, 0x7770, RZ ;  /* 0x0000777010197816 */ /* 0x000fe400000000ff */
[----:B------:R-:W-:-:S03]  /*13c0*/  LOP3.LUT R45, R41, R45, R40, 0x96, !PT ;  /* 0x0000002d292d7212 */ /* 0x000fc600078e9628 */
[----:B------:R-:W-:Y:S01]  /*13d0*/  IMAD R40, R25, 0x1000000, R26 ;  /* 0x0100000019287824 */ /* 0x000fe200078e021a */
[----:B------:R-:W-:Y:S02]  /*13e0*/  PRMT R26, R16, 0x7772, RZ ;  /* 0x00007772101a7816 */ /* 0x000fe400000000ff */
[----:B------:R-:W-:-:S03]  /*13f0*/  PRMT R25, R17, 0x7771, RZ ;  /* 0x0000777111197816 */ /* 0x000fc600000000ff */
[----:B------:R-:W-:Y:S02]  /*1400*/  IMAD.SHL.U32 R41, R26, 0x100, RZ ;  /* 0x000001001a297824 */ /* 0x000fe400078e00ff */
[----:B------:R-:W-:Y:S01]  /*1410*/  IMAD.U32 R25, R25, 0x10000, RZ ;  /* 0x0001000019197824 */ /* 0x000fe200078e00ff */
[----:B------:R-:W-:Y:S02]  /*1420*/  PRMT R26, R17, 0x7770, RZ ;  /* 0x00007770111a7816 */ /* 0x000fe400000000ff */
[----:B------:R-:W-:Y:S02]  /*1430*/  LOP3.LUT R42, R40, R41, RZ, 0xfc, !PT ;  /* 0x00000029282a7212 */ /* 0x000fe400078efcff */
[----:B------:R-:W-:Y:S02]  /*1440*/  LOP3.LUT R41, R25, 0xff0000, RZ, 0xc0, !PT ;  /* 0x00ff000019297812 */ /* 0x000fe400078ec0ff */
[----:B------:R-:W-:-:S03]  /*1450*/  PRMT R25, R17, 0x7772, RZ ;  /* 0x0000777211197816 */ /* 0x000fc600000000ff */
[----:B------:R-:W-:Y:S02]  /*1460*/  IMAD R26, R26, 0x1000000, R41 ;  /* 0x010000001a1a7824 */ /* 0x000fe400078e0229 */
[----:B------:R-:W-:Y:S01]  /*1470*/  IMAD.SHL.U32 R41, R25, 0x100, RZ ;  /* 0x0000010019297824 */ /* 0x000fe200078e00ff */
[----:B------:R-:W-:Y:S02]  /*1480*/  PRMT R25, R16, 0x7773, RZ ;  /* 0x0000777310197816 */ /* 0x000fe400000000ff */
[----:B------:R-:W-:Y:S02]  /*1490*/  PRMT R40, R17, 0x7773, RZ ;  /* 0x0000777311287816 */ /* 0x000fe400000000ff */
[----:B------:R-:W-:Y:S02]  /*14a0*/  LOP3.LUT R17, R42, R25, RZ, 0xfc, !PT ;  /* 0x000000192a117212 */ /* 0x000fe400078efcff */
[----:B------:R-:W-:Y:S02]  /*14b0*/  LOP3.LUT R41, R26, R41, RZ, 0xfc, !PT ;  /* 0x000000291a297212 */ /* 0x000fe400078efcff */
[----:B------:R-:W-:-:S02]  /*14c0*/  SHF.L.W.U32.HI R25, R42, 0xe, R17 ;  /* 0x0000000e2a197819 */ /* 0x000fc40000010e11 */
[--C-:B------:R-:W-:Y:S02]  /*14d0*/  SHF.L.W.U32.HI R26, R17, 0x19, R17.reuse ;  /* 0x00000019111a7819 */ /* 0x100fe40000010e11 */
[----:B------:R-:W-:Y:S02]  /*14e0*/  SHF.R.U32.HI R16, RZ, 0x3, R17 ;  /* 0x00000003ff107819 */ /* 0x000fe40000011611 */
[C---:B------:R-:W-:Y:S02]  /*14f0*/  LOP3.LUT R40, R41.reuse, R40, RZ, 0xfc, !PT ;  /* 0x0000002829287212 */ /* 0x040fe400078efcff */
[----:B------:R-:W-:Y:S02]  /*1500*/  LOP3.LUT R26, R16, R26, R25, 0x96, !PT ;  /* 0x0000001a101a7212 */ /* 0x000fe400078e9619 */
[--C-:B------:R-:W-:Y:S02]  /*1510*/  SHF.L.W.U32.HI R41, R41, 0xe, R40.reuse ;  /* 0x0000000e29297819 */ /* 0x100fe40000010e28 */
[----:B------:R-:W-:-:S02]  /*1520*/  SHF.L.W.U32.HI R16, R40, 0x19, R40 ;  /* 0x0000001928107819 */ /* 0x000fc40000010e28 */
[----:B------:R-:W-:Y:S02]  /*1530*/  SHF.R.U32.HI R25, RZ, 0x3, R40 ;  /* 0x00000003ff197819 */ /* 0x000fe40000011628 */
[----:B------:R-:W-:Y:S02]  /*1540*/  SHF.L.W.U32.HI R48, R48, 0xe, R39 ;  /* 0x0000000e30307819 */ /* 0x000fe40000010e27 */
[----:B------:R-:W-:Y:S02]  /*1550*/  LOP3.LUT R16, R25, R16, R41, 0x96, !PT ;  /* 0x0000001019107212 */ /* 0x000fe400078e9629 */
[--C-:B------:R-:W-:Y:S02]  /*1560*/  SHF.L.W.U32.HI R47, R39, 0x19, R39.reuse ;  /* 0x00000019272f7819 */ /* 0x100fe40000010e27 */
[----:B------:R-:W-:-:S04]  /*1570*/  SHF.R.U32.HI R25, RZ, 0x3, R39 ;  /* 0x00000003ff197819 */ /* 0x000fc80000011627 */
[----:B------:R-:W-:Y:S02]  /*1580*/  LOP3.LUT R47, R25, R47, R48, 0x96, !PT ;  /* 0x0000002f192f7212 */ /* 0x000fe400078e9630 */
[----:B------:R-:W-:-:S05]  /*1590*/  PRMT R25, R15, 0x7771, RZ ;  /* 0x000077710f197816 */ /* 0x000fca00000000ff */
[----:B------:R-:W-:-:S05]  /*15a0*/  IMAD.U32 R25, R25, 0x10000, RZ ;  /* 0x0001000019197824 */ /* 0x000fca00078e00ff */
[----:B------:R-:W-:Y:S02]  /*15b0*/  LOP3.LUT R42, R25, 0xff0000, RZ, 0xc0, !PT ;  /* 0x00ff0000192a7812 */ /* 0x000fe400078ec0ff */
[----:B------:R-:W-:-:S05]  /*15c0*/  PRMT R25, R15, 0x7770, RZ ;  /* 0x000077700f197816 */ /* 0x000fca00000000ff */
[----:B------:R-:W-:Y:S01]  /*15d0*/  IMAD R42, R25, 0x1000000, R42 ;  /* 0x01000000192a7824 */ /* 0x000fe200078e022a */
[----:B------:R-:W-:-:S05]  /*15e0*/  PRMT R25, R15, 0x7772, RZ ;  /* 0x000077720f197816 */ /* 0x000fca00000000ff */
[----:B------:R-:W-:Y:S01]  /*15f0*/  IMAD.SHL.U32 R25, R25, 0x100, RZ ;  /* 0x0000010019197824 */ /* 0x000fe200078e00ff */
[----:B------:R-:W-:-:S04]  /*1600*/  PRMT R41, R15, 0x7773, RZ ;  /* 0x000077730f297816 */ /* 0x000fc800000000ff */
[----:B------:R-:W-:-:S04]  /*1610*/  LOP3.LUT R42, R42, R25, RZ, 0xfc, !PT ;  /* 0x000000192a2a7212 */ /* 0x000fc800078efcff */
[----:B------:R-:W-:-:S04]  /*1620*/  LOP3.LUT R41, R42, R41, RZ, 0xfc, !PT ;  /* 0x000000292a297212 */ /* 0x000fc800078efcff */
[--C-:B------:R-:W-:Y:S02]  /*1630*/  SHF.L.W.U32.HI R15, R42, 0xe, R41.reuse ;  /* 0x0000000e2a0f7819 */ /* 0x100fe40000010e29 */
        /* <DEDUP_REMOVED lines=9> */
[----:B------:R-:W-:-:S05]  /*16d0*/  IMAD.SHL.U32 R15, R15, 0x100, RZ ;  /* 0x000001000f0f7824 */ /* 0x000fca00078e00ff */
[----:B------:R-:W-:Y:S02]  /*16e0*/  LOP3.LUT R42, R42, R15, RZ, 0xfc, !PT ;  /* 0x0000000f2a2a7212 */ /* 0x000fe400078efcff */
[----:B------:R-:W-:-:S04]  /*16f0*/  PRMT R15, R10, 0x7773, RZ ;  /* 0x000077730a0f7816 */ /* 0x000fc800000000ff */
        /* <DEDUP_REMOVED lines=19> */
[----:B--2---:R-:W-:-:S05]  /*1830*/  PRMT R11, R32, 0x7771, RZ ;  /* 0x00007771200b7816 */ /* 0x004fca00000000ff */
        /* <DEDUP_REMOVED lines=8> */
[----:B------:R-:W-:Y:S02]  /*18c0*/  LOP3.LUT R32, R11, R32, RZ, 0xfc, !PT ;  /* 0x000000200b207212 */ /* 0x000fe400078efcff */
[----:B------:R-:W-:Y:S02]  /*18d0*/  IADD3 R50, PT, PT, R37, R43, R34 ;  /* 0x0000002b25327210 */ /* 0x000fe40007ffe022 */
[----:B------:R-:W-:Y:S02]  /*18e0*/  SHF.R.U32.HI R43, RZ, 0xa, R11 ;  /* 0x0000000aff2b7819 */ /* 0x000fe4000001160b */
[C-C-:B------:R-:W-:Y:S02]  /*18f0*/  SHF.L.W.U32.HI R51, R11.reuse, 0xf, R32.reuse ;  /* 0x0000000f0b337819 */ /* 0x140fe40000010e20 */
[----:B------:R-:W-:-:S04]  /*1900*/  SHF.L.W.U32.HI R34, R11, 0xd, R32 ;  /* 0x0000000d0b227819 */ /* 0x000fc80000010e20 */
[----:B------:R-:W-:Y:S02]  /*1910*/  LOP3.LUT R51, R43, R51, R34, 0x96, !PT ;  /* 0x000000332b337212 */ /* 0x000fe400078e9622 */
[--C-:B------:R-:W-:Y:S02]  /*1920*/  SHF.L.W.U32.HI R34, R11, 0xe, R32.reuse ;  /* 0x0000000e0b227819 */ /* 0x100fe40000010e20 */
[--C-:B------:R-:W-:Y:S02]  /*1930*/  SHF.L.W.U32.HI R11, R32, 0x19, R32.reuse ;  /* 0x00000019200b7819 */ /* 0x100fe40000010e20 */
[----:B------:R-:W-:-:S04]  /*1940*/  SHF.R.U32.HI R43, RZ, 0x3, R32 ;  /* 0x00000003ff2b7819 */ /* 0x000fc80000011620 */
[----:B------:R-:W-:Y:S02]  /*1950*/  LOP3.LUT R11, R43, R11, R34, 0x96, !PT ;  /* 0x0000000b2b0b7212 */ /* 0x000fe400078e9622 */
[----:B------:R-:W-:Y:S02]  /*1960*/  IADD3 R34, PT, PT, R17, R46, R35 ;  /* 0x0000002e11227210 */ /* 0x000fe40007ffe023 */
[----:B---3--:R-:W-:-:S05]  /*1970*/  PRMT R35, R28, 0x7771, RZ ;  /* 0x000077711c237816 */ /* 0x008fca00000000ff */
[----:B------:R-:W-:Y:S01]  /*1980*/  IMAD.U32 R43, R35, 0x10000, RZ ;  /* 0x00010000232b7824 */ /* 0x000fe200078e00ff */
[----:B------:R-:W-:Y:S02]  /*1990*/  IADD3 R35, PT, PT, R40, R45, R31 ;  /* 0x0000002d28237210 */ /* 0x000fe40007ffe01f */
[----:B------:R-:W-:Y:S02]  /*19a0*/  PRMT R31, R28, 0x7770, RZ ;  /* 0x000077701c1f7816 */ /* 0x000fe400000000ff */
[----:B------:R-:W-:-:S05]  /*19b0*/  LOP3.LUT R46, R43, 0xff0000, RZ, 0xc0, !PT ;  /* 0x00ff00002b2e7812 */ /* 0x000fca00078ec0ff */
[----:B------:R-:W-:Y:S01]  /*19c0*/  IMAD R46, R31, 0x1000000, R46 ;  /* 0x010000001f2e7824 */ /* 0x000fe200078e022e */
[----:B------:R-:W-:-:S05]  /*19d0*/  PRMT R31, R28, 0x7772, RZ ;  /* 0x000077721c1f7816 */ /* 0x000fca00000000ff */
[----:B------:R-:W-:Y:S01]  /*19e0*/  IMAD.SHL.U32 R31, R31, 0x100, RZ ;  /* 0x000001001f1f7824 */ /* 0x000fe200078e00ff */
[----:B------:R-:W-:-:S04]  /*19f0*/  PRMT R43, R28, 0x7773, RZ ;  /* 0x000077731c2b7816 */ /* 0x000fc800000000ff */
[----:B------:R-:W-:-:S04]  /*1a00*/  LOP3.LUT R46, R46, R31, RZ, 0xfc, !PT ;  /* 0x0000001f2e2e7212 */ /* 0x000fc800078efcff */
[C---:B------:R-:W-:Y:S02]  /*1a10*/  LOP3.LUT R43, R46.reuse, R43, RZ, 0xfc, !PT ;  /* 0x0000002b2e2b7212 */ /* 0x040fe400078efcff */
[----:B------:R-:W-:Y:S02]  /*1a20*/  IADD3 R45, PT, PT, R15, R47, R20 ;  /* 0x0000002f0f2d7210 */ /* 0x000fe40007ffe014 */
[--C-:B------:R-:W-:Y:S02]  /*1a30*/  SHF.L.W.U32.HI R31, R46, 0xe, R43.reuse ;  /* 0x0000000e2e1f7819 */ /* 0x100fe40000010e2b */
[--C-:B------:R-:W-:Y:S02]  /*1a40*/  SHF.L.W.U32.HI R46, R43, 0x19, R43.reuse ;  /* 0x000000192b2e7819 */ /* 0x100fe40000010e2b */
[----:B------:R-:W-:Y:S02]  /*1a50*/  SHF.R.U32.HI R20, RZ, 0x3, R43 ;  /* 0x00000003ff147819 */ /* 0x000fe4000001162b */
[----:B------:R-:W-:-:S02]  /*1a60*/  SHF.L.W.U32.HI R28, R14, 0xa, R14 ;  /* 0x0000000a0e1c7819 */ /* 0x000fc40000010e0e */
[----:B------:R-:W-:Y:S02]  /*1a70*/  LOP3.LUT R46, R20, R46, R31, 0x96, !PT ;  /* 0x0000002e142e7212 */ /* 0x000fe400078e961f */
[C-C-:B------:R-:W-:Y:S02]  /*1a80*/  SHF.L.W.U32.HI R20, R14.reuse, 0x1e, R14.reuse ;  /* 0x0000001e0e147819 */ /* 0x140fe40000010e0e */
[--C-:B------:R-:W-:Y:S02]  /*1a90*/  SHF.L.W.U32.HI R31, R14, 0x13, R14.reuse ;  /* 0x000000130e1f7819 */ /* 0x100fe40000010e0e */
[----:B------:R-:W-:Y:S02]  /*1aa0*/  IADD3 R47, PT, PT, R44, 0x59f111f1, R41 ;  /* 0x59f111f12c2f7810 */ /* 0x000fe40007ffe029 */
[----:B------:R-:W-:Y:S02]  /*1ab0*/  LOP3.LUT R20, R28, R20, R31, 0x96, !PT ;  /* 0x000000141c147212 */ /* 0x000fe400078e961f */
[----:B------:R-:W-:Y:S01]  /*1ac0*/  LOP3.LUT R28, R21, R30, R14, 0xe8, !PT ;  /* 0x0000001e151c7212 */ /* 0x000fe200078ee80e */
[----:B------:R-:W-:-:S03]  /*1ad0*/  IMAD.IADD R49, R36, 0x1, R47 ;  /* 0x0000000124317824 */ /* 0x000fc600078e022f */
[----:B------:R-:W-:Y:S02]  /*1ae0*/  IADD3 R47, PT, PT, R47, R20, R28 ;  /* 0x000000142f2f7210 */ /* 0x000fe40007ffe01c */
[C-C-:B------:R-:W-:Y:S02]  /*1af0*/  SHF.L.W.U32.HI R20, R49.reuse, 0x1a, R49.reuse ;  /* 0x0000001a31147819 */ /* 0x140fe40000010e31 */
[C-C-:B------:R-:W-:Y:S02]  /*1b00*/  SHF.L.W.U32.HI R31, R49.reuse, 0x15, R49.reuse ;  /* 0x00000015311f7819 */ /* 0x140fe40000010e31 */
[----:B------:R-:W-:-:S04]  /*1b10*/  SHF.L.W.U32.HI R28, R49, 0x7, R49 ;  /* 0x00000007311c7819 */ /* 0x000fc80000010e31 */
[----:B------:R-:W-:Y:S02]  /*1b20*/  LOP3.LUT R31, R28, R20, R31, 0x96, !PT ;  /* 0x000000141c1f7212 */ /* 0x000fe400078e961f */
[----:B------:R-:W-:-:S04]  /*1b30*/  LOP3.LUT R20, R27, R49, R24, 0xb8, !PT ;  /* 0x000000311b147212 */ /* 0x000fc800078eb818 */
[----:B------:R-:W-:Y:S02]  /*1b40*/  IADD3 R38, PT, PT, R31, R20, R38 ;  /* 0x000000141f267210 */ /* 0x000fe40007ffe026 */
        /* <DEDUP_REMOVED lines=9> */
[C---:B------:R-:W-:Y:S02]  /*1be0*/  LOP3.LUT R20, R31.reuse, R20, RZ, 0xfc, !PT ;  /* 0x000000141f147212 */ /* 0x040fe400078efcff */
        /* <DEDUP_REMOVED lines=8> */
[----:B------:R-:W-:Y:S01]  /*1c70*/  PRMT R36, R29, 0x7771, RZ ;  /* 0x000077711d247816 */ /* 0x000fe200000000ff */
[----:B------:R-:W-:-:S04]  /*1c80*/  IMAD.IADD R28, R51, 0x1, R50 ;  /* 0x00000001331c7824 */ /* 0x000fc800078e0232 */
[----:B------:R-:W-:-:S05]  /*1c90*/  IMAD.U32 R36, R36, 0x10000, RZ ;  /* 0x0001000024247824 */ /* 0x000fca00078e00ff */
[----:B------:R-:W-:Y:S02]  /*1ca0*/  LOP3.LUT R51, R36, 0xff0000, RZ, 0xc0, !PT ;  /* 0x00ff000024337812 */ /* 0x000fe400078ec0ff */
[----:B------:R-:W-:-:S05]  /*1cb0*/  PRMT R36, R29, 0x7770, RZ ;  /* 0x000077701d247816 */ /* 0x000fca00000000ff */
[----:B------:R-:W-:Y:S01]  /*1cc0*/  IMAD R51, R36, 0x1000000, R51 ;  /* 0x0100000024337824 */ /* 0x000fe200078e0233 */
[----:B------:R-:W-:-:S05]  /*1cd0*/  PRMT R36, R29, 0x7772, RZ ;  /* 0x000077721d247816 */ /* 0x000fca00000000ff */
[----:B------:R-:W-:Y:S01]  /*1ce0*/  IMAD.SHL.U32 R36, R36, 0x100, RZ ;  /* 0x0000010024247824 */ /* 0x000fe200078e00ff */
[----:B------:R-:W-:-:S04]  /*1cf0*/  PRMT R29, R29, 0x7773, RZ ;  /* 0x000077731d1d7816 */ /* 0x000fc800000000ff */
[----:B------:R-:W-:Y:S01]  /*1d00*/  LOP3.LUT R36, R51, R36, RZ, 0xfc, !PT ;  /* 0x0000002433247212 */ /* 0x000fe200078efcff */
[----:B------:R-:W-:-:S03]  /*1d10*/  IMAD.IADD R34, R33, 0x1, R34 ;  /* 0x0000000121227824 */ /* 0x000fc600078e0222 */
[----:B------:R-:W-:-:S04]  /*1d20*/  LOP3.LUT R29, R36, R29, RZ, 0xfc, !PT ;  /* 0x0000001d241d7212 */ /* 0x000fc800078efcff */
[--C-:B------:R-:W-:Y:S02]  /*1d30*/  SHF.L.W.U32.HI R36, R36, 0xe, R29.reuse ;  /* 0x0000000e24247819 */ /* 0x100fe40000010e1d */
[--C-:B------:R-:W-:Y:S02]  /*1d40*/  SHF.L.W.U32.HI R33, R29, 0x19, R29.reuse ;  /* 0x000000191d217819 */ /* 0x100fe40000010e1d */
[----:B------:R-:W-:Y:S02]  /*1d50*/  SHF.R.U32.HI R44, RZ, 0x3, R29 ;  /* 0x00000003ff2c7819 */ /* 0x000fe4000001161d */
[C-C-:B------:R-:W-:Y:S02]  /*1d60*/  SHF.L.W.U32.HI R51, R47.reuse, 0x13, R47.reuse ;  /* 0x000000132f337819 */ /* 0x140fe40000010e2f */
[----:B------:R-:W-:Y:S02]  /*1d70*/  LOP3.LUT R33, R44, R33, R36, 0x96, !PT ;  /* 0x000000212c217212 */ /* 0x000fe400078e9624 */
[----:B------:R-:W-:-:S02]  /*1d80*/  SHF.L.W.U32.HI R36, R47, 0x1e, R47 ;  /* 0x0000001e2f247819 */ /* 0x000fc40000010e2f */
[----:B------:R-:W-:-:S04]  /*1d90*/  SHF.L.W.U32.HI R44, R47, 0xa, R47 ;  /* 0x0000000a2f2c7819 */ /* 0x000fc80000010e2f */
[----:B------:R-:W-:Y:S02]  /*1da0*/  LOP3.LUT R44, R44, R36, R51, 0x96, !PT ;  /* 0x000000242c2c7212 */ /* 0x000fe400078e9633 */
[----:B------:R-:W-:-:S05]  /*1db0*/  IADD3 R51, PT, PT, R38, -0x6dc07d5c, R43 ;  /* 0x923f82a426337810 */ /* 0x000fca0007ffe02b */
[----:B------:R-:W-:Y:S01]  /*1dc0*/  IMAD.IADD R36, R30, 0x1, R51 ;  /* 0x000000011e247824 */ /* 0x000fe200078e0233 */
[----:B------:R-:W-:-:S04]  /*1dd0*/  LOP3.LUT R30, R14, R21, R47, 0xe8, !PT ;  /* 0x000000150e1e7212 */ /* 0x000fc800078ee82f */
        /* <DEDUP_REMOVED lines=21> */
[----:B------:R-:W-:-:S02]  /*1f30*/  IADD3 R43, PT, PT, R20, R33, R43 ;  /* 0x00000021142b7210 */ /* 0x000fc40007ffe02b */
[----:B------:R-:W-:Y:S02]  /*1f40*/  LOP3.LUT R27, R46, R27, R44, 0x96, !PT ;  /* 0x0000001b2e1b7212 */ /* 0x000fe400078e962c */
[C-C-:B------:R-:W-:Y:S02]  /*1f50*/  SHF.L.W.U32.HI R33, R30.reuse, 0x1e, R30.reuse ;  /* 0x0000001e1e217819 */ /* 0x140fe40000010e1e */
[C-C-:B------:R-:W-:Y:S02]  /*1f60*/  SHF.L.W.U32.HI R44, R30.reuse, 0x13, R30.reuse ;  /* 0x000000131e2c7819 */ /* 0x140fe40000010e1e */
[----:B------:R-:W-:Y:S02]  /*1f70*/  SHF.L.W.U32.HI R46, R30, 0xa, R30 ;  /* 0x0000000a1e2e7819 */ /* 0x000fe40000010e1e */
[----:B------:R-:W-:Y:S02]  /*1f80*/  IADD3 R38, PT, PT, R38, -0x54e3a12b, R29 ;  /* 0xab1c5ed526267810 */ /* 0x000fe40007ffe01d */
[----:B------:R-:W-:-:S03]  /*1f90*/  LOP3.LUT R33, R46, R33, R44, 0x96, !PT ;  /* 0x000000212e217212 */ /* 0x000fc600078e962c */
        /* <DEDUP_REMOVED lines=9> */
[C-C-:B------:R-:W-:Y:S02]  /*2030*/  SHF.L.W.U32.HI R24, R38.reuse, 0x1e, R38.reuse ;  /* 0x0000001e26187819 */ /* 0x140fe40000010e26 */
[C-C-:B------:R-:W-:Y:S02]  /*2040*/  SHF.L.W.U32.HI R33, R38.reuse, 0x13, R38.reuse ;  /* 0x0000001326217819 */ /* 0x140fe40000010e26 */
[----:B------:R-:W-:Y:S02]  /*2050*/  SHF.L.W.U32.HI R46, R38, 0xa, R38 ;  /* 0x0000000a262e7819 */ /* 0x000fe40000010e26 */
[----:B------:R-:W-:Y:S02]  /*2060*/  IADD3 R21, PT, PT, R21, -0x27f85568, R12 ;  /* 0xd807aa9815157810 */ /* 0x000fe40007ffe00c */
[----:B------:R-:W-:-:S02]  /*2070*/  LOP3.LUT R24, R46, R24, R33, 0x96, !PT ;  /* 0x000000182e187212 */ /* 0x000fc400078e9621 */
[----:B------:R-:W-:Y:S01]  /*2080*/  LOP3.LUT R33, R30, R47, R38, 0xe8, !PT ;  /* 0x0000002f1e217212 */ /* 0x000fe200078ee826 */
[----:B------:R-:W-:-:S03]  /*2090*/  IMAD.IADD R51, R14, 0x1, R21 ;  /* 0x000000010e337824 */ /* 0x000fc600078e0215 */
[----:B------:R-:W-:Y:S02]  /*20a0*/  IADD3 R33, PT, PT, R21, R24, R33 ;  /* 0x0000001815217210 */ /* 0x000fe40007ffe021 */
[C-C-:B------:R-:W-:Y:S02]  /*20b0*/  SHF.L.W.U32.HI R14, R51.reuse, 0x1a, R51.reuse ;  /* 0x0000001a330e7819 */ /* 0x140fe40000010e33 */
[C-C-:B------:R-:W-:Y:S02]  /*20c0*/  SHF.L.W.U32.HI R21, R51.reuse, 0x15, R51.reuse ;  /* 0x0000001533157819 */ /* 0x140fe40000010e33 */
[----:B------:R-:W-:-:S04]  /*20d0*/  SHF.L.W.U32.HI R24, R51, 0x7, R51 ;  /* 0x0000000733187819 */ /* 0x000fc80000010e33 */
[----:B------:R-:W-:Y:S02]  /*20e0*/  LOP3.LUT R14, R24, R14, R21, 0x96, !PT ;  /* 0x0000000e180e7212 */ /* 0x000fe400078e9615 */
[----:B------:R-:W-:Y:S02]  /*20f0*/  LOP3.LUT R21, R36, R51, R44, 0xb8, !PT ;  /* 0x0000003324157212 */ /* 0x000fe400078eb82c */
[--C-:B------:R-:W-:Y:S02]  /*2100*/  SHF.R.U32.HI R24, RZ, 0xa, R28.reuse ;  /* 0x0000000aff187819 */ /* 0x100fe4000001161c */
[----:B------:R-:W-:Y:S02]  /*2110*/  IADD3 R46, PT, PT, R14, R21, R49 ;  /* 0x000000150e2e7210 */ /* 0x000fe40007ffe031 */
[C-C-:B------:R-:W-:Y:S02]  /*2120*/  SHF.L.W.U32.HI R14, R28.reuse, 0xf, R28.reuse ;  /* 0x0000000f1c0e7819 */ /* 0x140fe40000010e1c */
[----:B------:R-:W-:-:S04]  /*2130*/  SHF.L.W.U32.HI R21, R28, 0xd, R28 ;  /* 0x0000000d1c157819 */ /* 0x000fc80000010e1c */
[----:B------:R-:W-:Y:S02]  /*2140*/  LOP3.LUT R14, R24, R14, R21, 0x96, !PT ;  /* 0x0000000e180e7212 */ /* 0x000fe400078e9615 */
[C-C-:B------:R-:W-:Y:S02]  /*2150*/  SHF.L.W.U32.HI R21, R33.reuse, 0x13, R33.reuse ;  /* 0x0000001321157819 */ /* 0x140fe40000010e21 */
[C---:B------:R-:W-:Y:S01]  /*2160*/  SHF.L.W.U32.HI R24, R33.reuse, 0xa, R33 ;  /* 0x0000000a21187819 */ /* 0x040fe20000010e21 */
[----:B------:R-:W-:Y:S01]  /*2170*/  IMAD.IADD R35, R14, 0x1, R35 ;  /* 0x000000010e237824 */ /* 0x000fe200078e0223 */
[----:B------:R-:W-:Y:S02]  /*2180*/  SHF.L.W.U32.HI R14, R33, 0x1e, R33 ;  /* 0x0000001e210e7819 */ /* 0x000fe40000010e21 */
[----:B------:R-:W-:Y:S02]  /*2190*/  IADD3 R46, PT, PT, R46, 0x12835b01, R37 ;  /* 0x12835b012e2e7810 */ /* 0x000fe40007ffe025 */
        /* <DEDUP_REMOVED lines=9> */
[----:B------:R-:W-:Y:S02]  /*2230*/  IADD3 R39, PT, PT, R10, R48, R39 ;  /* 0x000000300a277210 */ /* 0x000fe40007ffe027 */
[----:B------:R-:W-:Y:S02]  /*2240*/  IADD3 R48, PT, PT, R21, R46, R36 ;  /* 0x0000002e15307210 */ /* 0x000fe40007ffe024 */
[C-C-:B------:R-:W-:Y:S02]  /*2250*/  SHF.L.W.U32.HI R21, R34.reuse, 0xf, R34.reuse ;  /* 0x0000000f22157819 */ /* 0x140fe40000010e22 */
[----:B------:R-:W-:-:S02]  /*2260*/  SHF.L.W.U32.HI R36, R34, 0xd, R34 ;  /* 0x0000000d22247819 */ /* 0x000fc40000010e22 */
[----:B------:R-:W-:-:S04]  /*2270*/  SHF.R.U32.HI R46, RZ, 0xa, R34 ;  /* 0x0000000aff2e7819 */ /* 0x000fc80000011622 */
[----:B------:R-:W-:Y:S02]  /*2280*/  LOP3.LUT R36, R46, R21, R36, 0x96, !PT ;  /* 0x000000152e247212 */ /* 0x000fe400078e9624 */
[C-C-:B------:R-:W-:Y:S02]  /*2290*/  SHF.L.W.U32.HI R21, R14.reuse, 0x1e, R14.reuse ;  /* 0x0000001e0e157819 */ /* 0x140fe40000010e0e */
[--C-:B------:R-:W-:Y:S01]  /*22a0*/  SHF.L.W.U32.HI R46, R14, 0xa, R14.reuse ;  /* 0x0000000a0e2e7819 */ /* 0x100fe20000010e0e */
[----:B------:R-:W-:Y:S01]  /*22b0*/  IMAD.IADD R45, R36, 0x1, R45 ;  /* 0x00000001242d7824 */ /* 0x000fe200078e022d */
[----:B------:R-:W-:-:S04]  /*22c0*/  SHF.L.W.U32.HI R36, R14, 0x13, R14 ;  /* 0x000000130e247819 */ /* 0x000fc80000010e0e */
[----:B------:R-:W-:Y:S02]  /*22d0*/  LOP3.LUT R36, R46, R21, R36, 0x96, !PT ;  /* 0x000000152e247212 */ /* 0x000fe400078e9624 */
[----:B------:R-:W-:-:S05]  /*22e0*/  IADD3 R21, PT, PT, R48, 0x243185be, R17 ;  /* 0x243185be30157810 */ /* 0x000fca0007ffe011 */
        /* <DEDUP_REMOVED lines=10> */
[--C-:B------:R-:W-:Y:S02]  /*2390*/  SHF.L.W.U32.HI R30, R35, 0xd, R35.reuse ;  /* 0x0000000d231e7819 */ /* 0x100fe40000010e23 */
[----:B------:R-:W-:-:S04]  /*23a0*/  SHF.R.U32.HI R44, RZ, 0xa, R35 ;  /* 0x0000000aff2c7819 */ /* 0x000fc80000011623 */
[----:B------:R-:W-:Y:S02]  /*23b0*/  LOP3.LUT R30, R44, R21, R30, 0x96, !PT ;  /* 0x000000152c1e7212 */ /* 0x000fe400078e961e */
[C-C-:B------:R-:W-:Y:S02]  /*23c0*/  SHF.L.W.U32.HI R21, R36.reuse, 0x1e, R36.reuse ;  /* 0x0000001e24157819 */ /* 0x140fe40000010e24 */
[--C-:B------:R-:W-:Y:S01]  /*23d0*/  SHF.L.W.U32.HI R44, R36, 0xa, R36.reuse ;  /* 0x0000000a242c7819 */ /* 0x100fe20000010e24 */
        /* <DEDUP_REMOVED lines=12> */
[C---:B------:R-:W-:Y:S02]  /*24a0*/  SHF.L.W.U32.HI R49, R45.reuse, 0xd, R45 ;  /* 0x0000000d2d317819 */ /* 0x040fe40000010e2d */
[----:B------:R-:W-:Y:S02]  /*24b0*/  IADD3 R46, PT, PT, R30, R44, R51 ;  /* 0x0000002c1e2e7210 */ /* 0x000fe40007ffe033 */
[--C-:B------:R-:W-:Y:S02]  /*24c0*/  SHF.L.W.U32.HI R44, R45, 0xf, R45.reuse ;  /* 0x0000000f2d2c7819 */ /* 0x100fe40000010e2d */
[----:B------:R-:W-:-:S02]  /*24d0*/  SHF.R.U32.HI R30, RZ, 0xa, R45 ;  /* 0x0000000aff1e7819 */ /* 0x000fc4000001162d */
[----:B------:R-:W-:Y:S02]  /*24e0*/  IADD3 R27, PT, PT, R28, R27, R29 ;  /* 0x0000001b1c1b7210 */ /* 0x000fe40007ffe01d */
[----:B------:R-:W-:Y:S02]  /*24f0*/  LOP3.LUT R44, R30, R44, R49, 0x96, !PT ;  /* 0x0000002c1e2c7212 */ /* 0x000fe400078e9631 */
[C-C-:B------:R-:W-:Y:S02]  /*2500*/  SHF.L.W.U32.HI R29, R21.reuse, 0x1e, R21.reuse ;  /* 0x0000001e151d7819 */ /* 0x140fe40000010e15 */
[C-C-:B------:R-:W-:Y:S02]  /*2510*/  SHF.L.W.U32.HI R30, R21.reuse, 0x13, R21.reuse ;  /* 0x00000013151e7819 */ /* 0x140fe40000010e15 */
[----:B------:R-:W-:Y:S02]  /*2520*/  SHF.L.W.U32.HI R48, R21, 0xa, R21 ;  /* 0x0000000a15307819 */ /* 0x000fe40000010e15 */
[----:B------:R-:W-:-:S02]  /*2530*/  IADD3 R46, PT, PT, R46, 0x72be5d74, R15 ;  /* 0x72be5d742e2e7810 */ /* 0x000fc40007ffe00f */
        /* <DEDUP_REMOVED lines=12> */
[----:B------:R-:W-:Y:S01]  /*2600*/  SHF.R.U32.HI R46, RZ, 0xa, R39 ;  /* 0x0000000aff2e7819 */ /* 0x000fe20000011627 */
[----:B------:R-:W-:Y:S01]  /*2610*/  IMAD.IADD R41, R44, 0x1, R41 ;  /* 0x000000012c297824 */ /* 0x000fe200078e0229 */
[----:B------:R-:W-:Y:S02]  /*2620*/  SHF.L.W.U32.HI R44, R30, 0x13, R30 ;  /* 0x000000131e2c7819 */ /* 0x000fe40000010e1e */
[----:B------:R-:W-:-:S02]  /*2630*/  LOP3.LUT R24, R46, R24, R29, 0x96, !PT ;  /* 0x000000182e187212 */ /* 0x000fc400078e961d */
[C-C-:B------:R-:W-:Y:S02]  /*2640*/  SHF.L.W.U32.HI R29, R30.reuse, 0x1e, R30.reuse ;  /* 0x0000001e1e1d7819 */ /* 0x140fe40000010e1e */
[----:B------:R-:W-:Y:S02]  /*2650*/  SHF.L.W.U32.HI R46, R30, 0xa, R30 ;  /* 0x0000000a1e2e7819 */ /* 0x000fe40000010e1e */
[----:B------:R-:W-:Y:S02]  /*2660*/  IADD3 R49, PT, PT, R49, -0x7f214e02, R10 ;  /* 0x80deb1fe31317810 */ /* 0x000fe40007ffe00a */
        /* <DEDUP_REMOVED lines=27> */
[----:B------:R-:W-:Y:S02]  /*2820*/  LOP3.LUT R36, R33, R47, R44, 0xb8, !PT ;  /* 0x0000002f21247212 */ /* 0x000fe400078eb82c */
[--C-:B------:R-:W-:Y:S02]  /*2830*/  SHF.L.W.U32.HI R46, R43, 0xf, R43.reuse ;  /* 0x0000000f2b2e7819 */ /* 0x100fe40000010e2b */
[----:B------:R-:W-:Y:S02]  /*2840*/  IADD3 R51, PT, PT, R49, R36, R38 ;  /* 0x0000002431337210 */ /* 0x000fe40007ffe026 */
[--C-:B------:R-:W-:Y:S02]  /*2850*/  SHF.L.W.U32.HI R49, R43, 0xd, R43.reuse ;  /* 0x0000000d2b317819 */ /* 0x100fe40000010e2b */
[----:B------:R-:W-:Y:S01]  /*2860*/  SHF.R.U32.HI R36, RZ, 0xa, R43 ;  /* 0x0000000aff247819 */ /* 0x000fe2000001162b */
[----:B------:R-:W-:Y:S01]  /*2870*/  IMAD.IADD R14, R14, 0x1, R27 ;  /* 0x000000010e0e7824 */ /* 0x000fe200078e021b */
[----:B------:R-:W-:-:S02]  /*2880*/  SHF.L.W.U32.HI R27, R24, 0x1e, R24 ;  /* 0x0000001e181b7819 */ /* 0x000fc40000010e18 */
[----:B------:R-:W-:Y:S02]  /*2890*/  LOP3.LUT R46, R36, R46, R49, 0x96, !PT ;  /* 0x0000002e242e7212 */ /* 0x000fe400078e9631 */
[C-C-:B------:R-:W-:Y:S02]  /*28a0*/  SHF.L.W.U32.HI R36, R24.reuse, 0x13, R24.reuse ;  /* 0x0000001318247819 */ /* 0x140fe40000010e18 */
[----:B------:R-:W-:-:S04]  /*28b0*/  SHF.L.W.U32.HI R38, R24, 0xa, R24 ;  /* 0x0000000a18267819 */ /* 0x000fc80000010e18 */
[----:B------:R-:W-:Y:S02]  /*28c0*/  LOP3.LUT R27, R38, R27, R36, 0x96, !PT ;  /* 0x0000001b261b7212 */ /* 0x000fe400078e9624 */
[----:B------:R-:W-:Y:S02]  /*28d0*/  IADD3 R38, PT, PT, R51, -0x3e640e8c, R20 ;  /* 0xc19bf17433267810 */ /* 0x000fe40007ffe014 */
[----:B------:R-:W-:-:S03]  /*28e0*/  LOP3.LUT R49, R29, R30, R24, 0xe8, !PT ;  /* 0x0000001e1d317212 */ /* 0x000fc600078ee818 */
[----:B------:R-:W-:Y:S01]  /*28f0*/  IMAD.IADD R36, R21, 0x1, R38 ;  /* 0x0000000115247824 */ /* 0x000fe200078e0226 */
[----:B------:R-:W-:-:S04]  /*2900*/  IADD3 R49, PT, PT, R38, R27, R49 ;  /* 0x0000001b26317210 */ /* 0x000fc80007ffe031 */
        /* <DEDUP_REMOVED lines=14> */
[----:B------:R-:W-:-:S02]  /*29f0*/  IADD3 R51, PT, PT, R33, -0x1b64963f, R28 ;  /* 0xe49b69c121337810 */ /* 0x000fc40007ffe01c */
        /* <DEDUP_REMOVED lines=20> */
[----:B------:R-:W-:Y:S02]  /*2b40*/  SHF.L.W.U32.HI R29, R30, 0x7, R30 ;  /* 0x000000071e1d7819 */ /* 0x000fe40000010e1e */
[----:B------:R-:W-:Y:S02]  /*2b50*/  IADD3 R26, PT, PT, R35, R26, R37 ;  /* 0x0000001a231a7210 */ /* 0x000fe40007ffe025 */
[----:B------:R-:W-:Y:S01]  /*2b60*/  LOP3.LUT R12, R29, R12, R21, 0x96, !PT ;  /* 0x0000000c1d0c7212 */ /* 0x000fe200078e9615 */
[----:B------:R-:W-:Y:S01]  /*2b70*/  IMAD.IADD R21, R46, 0x1, R13 ;  /* 0x000000012e157824 */ /* 0x000fe200078e020d */
[----:B------:R-:W-:Y:S01]  /*2b80*/  LOP3.LUT R29, R36, R30, R33, 0xb8, !PT ;  /* 0x0000001e241d7212 */ /* 0x000fe200078eb821 */
[----:B------:R-:W-:-:S03]  /*2b90*/  IMAD.IADD R13, R27, 0x1, R26 ;  /* 0x000000011b0d7824 */ /* 0x000fc600078e021a */
[----:B------:R-:W-:Y:S02]  /*2ba0*/  IADD3 R44, PT, PT, R12, R29, R47 ;  /* 0x0000001d0c2c7210 */ /* 0x000fe40007ffe02f */
[C-C-:B------:R-:W-:Y:S02]  /*2bb0*/  SHF.L.W.U32.HI R27, R21.reuse, 0xf, R21.reuse ;  /* 0x0000000f151b7819 */ /* 0x140fe40000010e15 */
[--C-:B------:R-:W-:Y:S02]  /*2bc0*/  SHF.L.W.U32.HI R12, R21, 0xd, R21.reuse ;  /* 0x0000000d150c7819 */ /* 0x100fe40000010e15 */
[----:B------:R-:W-:Y:S02]  /*2bd0*/  SHF.R.U32.HI R26, RZ, 0xa, R21 ;  /* 0x0000000aff1a7819 */ /* 0x000fe40000011615 */
[----:B------:R-:W-:Y:S02]  /*2be0*/  SHF.L.W.U32.HI R29, R13, 0xd, R13 ;  /* 0x0000000d0d1d7819 */ /* 0x000fe40000010e0d */
[----:B------:R-:W-:-:S02]  /*2bf0*/  LOP3.LUT R27, R26, R27, R12, 0x96, !PT ;  /* 0x0000001b1a1b7212 */ /* 0x000fc400078e960c */
[--C-:B------:R-:W-:Y:S02]  /*2c00*/  SHF.L.W.U32.HI R12, R13, 0xf, R13.reuse ;  /* 0x0000000f0d0c7819 */ /* 0x100fe40000010e0d */
[----:B------:R-:W-:Y:S02]  /*2c10*/  SHF.R.U32.HI R26, RZ, 0xa, R13 ;  /* 0x0000000aff1a7819 */ /* 0x000fe4000001160d */
[--C-:B------:R-:W-:Y:S02]  /*2c20*/  SHF.L.W.U32.HI R37, R38, 0xa, R38.reuse ;  /* 0x0000000a26257819 */ /* 0x100fe40000010e26 */
[----:B------:R-:W-:Y:S02]  /*2c30*/  LOP3.LUT R12, R26, R12, R29, 0x96, !PT ;  /* 0x0000000c1a0c7212 */ /* 0x000fe400078e961d */
[C-C-:B------:R-:W-:Y:S02]  /*2c40*/  SHF.L.W.U32.HI R26, R38.reuse, 0x1e, R38.reuse ;  /* 0x0000001e261a7819 */ /* 0x140fe40000010e26 */
        /* <DEDUP_REMOVED lines=13> */
[C-C-:B------:R-:W-:Y:S02]  /*2d20*/  SHF.L.W.U32.HI R47, R37.reuse, 0x13, R37.reuse ;  /* 0x00000013252f7819 */ /* 0x140fe40000010e25 */
[----:B------:R-:W-:-:S04]  /*2d30*/  SHF.L.W.U32.HI R36, R37, 0xa, R37 ;  /* 0x0000000a25247819 */ /* 0x000fc80000010e25 */
[----:B------:R-:W-:Y:S02]  /*2d40*/  LOP3.LUT R47, R36, R26, R47, 0x96, !PT ;  /* 0x0000001a242f7212 */ /* 0x000fe400078e962f */
[----:B------:R-:W-:Y:S02]  /*2d50*/  IADD3 R26, PT, PT, R24, 0x240ca1cc, R45 ;  /* 0x240ca1cc181a7810 */ /* 0x000fe40007ffe02d */
[----:B------:R-:W-:-:S03]  /*2d60*/  LOP3.LUT R36, R38, R51, R37, 0xe8, !PT ;  /* 0x0000003326247212 */ /* 0x000fc600078ee825 */
[----:B------:R-:W-:Y:S01]  /*2d70*/  IMAD.IADD R24, R49, 0x1, R26 ;  /* 0x0000000131187824 */ /* 0x000fe200078e021a */
[----:B------:R-:W-:-:S04]  /*2d80*/  IADD3 R26, PT, PT, R26, R47, R36 ;  /* 0x0000002f1a1a7210 */ /* 0x000fc80007ffe024 */
[C-C-:B------:R-:W-:Y:S02]  /*2d90*/  SHF.L.W.U32.HI R36, R24.reuse, 0x1a, R24.reuse ;  /* 0x0000001a18247819 */ /* 0x140fe40000010e18 */
[C-C-:B------:R-:W-:Y:S02]  /*2da0*/  SHF.L.W.U32.HI R47, R24.reuse, 0x15, R24.reuse ;  /* 0x00000015182f7819 */ /* 0x140fe40000010e18 */
[----:B------:R-:W-:-:S04]  /*2db0*/  SHF.L.W.U32.HI R44, R24, 0x7, R24 ;  /* 0x00000007182c7819 */ /* 0x000fc80000010e18 */
[----:B------:R-:W-:Y:S02]  /*2dc0*/  LOP3.LUT R36, R44, R36, R47, 0x96, !PT ;  /* 0x000000242c247212 */ /* 0x000fe400078e962f */
[----:B------:R-:W-:-:S04]  /*2dd0*/  LOP3.LUT R44, R30, R24, R29, 0xb8, !PT ;  /* 0x000000181e2c7212 */ /* 0x000fc800078eb81d */
[----:B------:R-:W-:Y:S02]  /*2de0*/  IADD3 R36, PT, PT, R36, R44, R33 ;  /* 0x0000002c24247210 */ /* 0x000fe40007ffe021 */
[--C-:B------:R-:W-:Y:S02]  /*2df0*/  SHF.L.W.U32.HI R33, R26, 0x1e, R26.reuse ;  /* 0x0000001e1a217819 */ /* 0x100fe40000010e1a */
[----:B------:R-:W-:Y:S02]  /*2e00*/  IADD3 R36, PT, PT, R36, 0x2de92c6f, R39 ;  /* 0x2de92c6f24247810 */ /* 0x000fe40007ffe027 */
[C-C-:B------:R-:W-:Y:S02]  /*2e10*/  SHF.L.W.U32.HI R44, R26.reuse, 0x13, R26.reuse ;  /* 0x000000131a2c7819 */ /* 0x140fe40000010e1a */
[----:B------:R-:W-:Y:S01]  /*2e20*/  SHF.L.W.U32.HI R46, R26, 0xa, R26 ;  /* 0x0000000a1a2e7819 */ /* 0x000fe20000010e1a */
[----:B------:R-:W-:Y:S01]  /*2e30*/  IMAD.IADD R51, R51, 0x1, R36 ;  /* 0x0000000133337824 */ /* 0x000fe200078e0224 */
[----:B------:R-:W-:-:S02]  /*2e40*/  LOP3.LUT R47, R37, R38, R26, 0xe8, !PT ;  /* 0x00000026252f7212 */ /* 0x000fc400078ee81a */
[----:B------:R-:W-:Y:S02]  /*2e50*/  LOP3.LUT R33, R46, R33, R44, 0x96, !PT ;  /* 0x000000212e217212 */ /* 0x000fe400078e962c */
[C---:B------:R-:W-:Y:S02]  /*2e60*/  SHF.L.W.U32.HI R44, R51.reuse, 0x7, R51 ;  /* 0x00000007332c7819 */ /* 0x040fe40000010e33 */
[----:B------:R-:W-:Y:S02]  /*2e70*/  IADD3 R47, PT, PT, R36, R33, R47 ;  /* 0x00000021242f7210 */ /* 0x000fe40007ffe02f */
        /* <DEDUP_REMOVED lines=60> */
[----:B------:R-:W-:-:S04]  /*3240*/  IADD3 R24, PT, PT, R47, R24, R38 ;  /* 0x000000182f187210 */ /* 0x000fc80007ffe026 */
[----:B------:R-:W-:-:S05]  /*3250*/  IADD3 R49, PT, PT, R24, -0x57ce3993, R13 ;  /* 0xa831c66d18317810 */ /* 0x000fca0007ffe00d */
[----:B------:R-:W-:Y:S01]  /*3260*/  IMAD.IADD R24, R30, 0x1, R49 ;  /* 0x000000011e187824 */ /* 0x000fe200078e0231 */
[----:B------:R-:W-:-:S04]  /*3270*/  IADD3 R16, PT, PT, R45, R16, R17 ;  /* 0x000000102d107210 */ /* 0x000fc80007ffe011 */
[C-C-:B------:R-:W-:Y:S02]  /*3280*/  SHF.L.W.U32.HI R30, R24.reuse, 0x1a, R24.reuse ;  /* 0x0000001a181e7819 */ /* 0x140fe40000010e18 */
[C-C-:B------:R-:W-:Y:S02]  /*3290*/  SHF.L.W.U32.HI R47, R24.reuse, 0x15, R24.reuse ;  /* 0x00000015182f7819 */ /* 0x140fe40000010e18 */
[----:B------:R-:W-:Y:S02]  /*32a0*/  SHF.L.W.U32.HI R38, R24, 0x7, R24 ;  /* 0x0000000718267819 */ /* 0x000fe40000010e18 */
[----:B------:R-:W-:Y:S02]  /*32b0*/  LOP3.LUT R17, R44, R24, R29, 0xb8, !PT ;  /* 0x000000182c117212 */ /* 0x000fe400078eb81d */
[----:B------:R-:W-:Y:S01]  /*32c0*/  LOP3.LUT R30, R38, R30, R47, 0x96, !PT ;  /* 0x0000001e261e7212 */ /* 0x000fe200078e962f */
[----:B------:R-:W-:-:S03]  /*32d0*/  IMAD.IADD R27, R27, 0x1, R16 ;  /* 0x000000011b1b7824 */ /* 0x000fc600078e0210 */
        /* <DEDUP_REMOVED lines=13> */
[----:B------:R-:W-:-:S02]  /*33b0*/  LOP3.LUT R49, R30, R16, R49, 0x96, !PT ;  /* 0x000000101e317212 */ /* 0x000fc400078e9631 */
[----:B------:R-:W-:Y:S01]  /*33c0*/  LOP3.LUT R16, R29, R17, R24, 0xb8, !PT ;  /* 0x000000111d107212 */ /* 0x000fe200078eb818 */
[----:B------:R-:W-:-:S03]  /*33d0*/  IMAD.IADD R12, R12, 0x1, R25 ;  /* 0x000000010c0c7824 */ /* 0x000fc600078e0219 */
[----:B------:R-:W-:Y:S02]  /*33e0*/  IADD3 R51, PT, PT, R49, R16, R44 ;  /* 0x0000001031337210 */ /* 0x000fe40007ffe02c */
[C-C-:B------:R-:W-:Y:S02]  /*33f0*/  SHF.L.W.U32.HI R16, R27.reuse, 0xf, R27.reuse ;  /* 0x0000000f1b107819 */ /* 0x140fe40000010e1b */
[--C-:B------:R-:W-:Y:S02]  /*3400*/  SHF.L.W.U32.HI R49, R27, 0xd, R27.reuse ;  /* 0x0000000d1b317819 */ /* 0x100fe40000010e1b */
[----:B------:R-:W-:Y:S02]  /*3410*/  SHF.R.U32.HI R30, RZ, 0xa, R27 ;  /* 0x0000000aff1e7819 */ /* 0x000fe4000001161b */
[----:B------:R-:W-:Y:S02]  /*3420*/  IADD3 R36, PT, PT, R51, -0x40a68039, R12 ;  /* 0xbf597fc733247810 */ /* 0x000fe40007ffe00c */
[----:B------:R-:W-:-:S02]  /*3430*/  LOP3.LUT R30, R30, R16, R49, 0x96, !PT ;  /* 0x000000101e1e7212 */ /* 0x000fc400078e9631 */
[--C-:B------:R-:W-:Y:S01]  /*3440*/  SHF.L.W.U32.HI R25, R37, 0x1e, R37.reuse ;  /* 0x0000001e25197819 */ /* 0x100fe20000010e25 */
[----:B------:R-:W-:Y:S01]  /*3450*/  IMAD.IADD R16, R33, 0x1, R36 ;  /* 0x0000000121107824 */ /* 0x000fe200078e0224 */
[C-C-:B------:R-:W-:Y:S02]  /*3460*/  SHF.L.W.U32.HI R38, R37.reuse, 0x13, R37.reuse ;  /* 0x0000001325267819 */ /* 0x140fe40000010e25 */
[----:B------:R-:W-:Y:S02]  /*3470*/  SHF.L.W.U32.HI R40, R37, 0xa, R37 ;  /* 0x0000000a25287819 */ /* 0x000fe40000010e25 */
[----:B------:R-:W-:Y:S02]  /*3480*/  SHF.L.W.U32.HI R44, R16, 0x7, R16 ;  /* 0x00000007102c7819 */ /* 0x000fe40000010e10 */
[----:B------:R-:W-:Y:S02]  /*3490*/  LOP3.LUT R38, R40, R25, R38, 0x96, !PT ;  /* 0x0000001928267212 */ /* 0x000fe400078e9626 */
[----:B------:R-:W-:-:S02]  /*34a0*/  SHF.L.W.U32.HI R25, R16, 0x1a, R16 ;  /* 0x0000001a10197819 */ /* 0x000fc40000010e10 */
[----:B------:R-:W-:Y:S02]  /*34b0*/  SHF.L.W.U32.HI R40, R16, 0x15, R16 ;  /* 0x0000001510287819 */ /* 0x000fe40000010e10 */
[----:B------:R-:W-:Y:S02]  /*34c0*/  IADD3 R15, PT, PT, R41, R42, R15 ;  /* 0x0000002a290f7210 */ /* 0x000fe40007ffe00f */
[----:B------:R-:W-:Y:S02]  /*34d0*/  LOP3.LUT R40, R44, R25, R40, 0x96, !PT ;  /* 0x000000192c287212 */ /* 0x000fe400078e9628 */
[----:B------:R-:W-:Y:S01]  /*34e0*/  LOP3.LUT R25, R24, R16, R17, 0xb8, !PT ;  /* 0x0000001018197212 */ /* 0x000fe200078eb811 */
[----:B------:R-:W-:Y:S01]  /*34f0*/  IMAD.IADD R15, R30, 0x1, R15 ;  /* 0x000000011e0f7824 */ /* 0x000fe200078e020f */
[----:B------:R-:W-:Y:S02]  /*3500*/  LOP3.LUT R33, R26, R33, R37, 0xe8, !PT ;  /* 0x000000211a217212 */ /* 0x000fe400078ee825 */
[----:B------:R-:W-:-:S02]  /*3510*/  IADD3 R44, PT, PT, R40, R25, R29 ;  /* 0x00000019282c7210 */ /* 0x000fc40007ffe01d */
[----:B------:R-:W-:Y:S02]  /*3520*/  IADD3 R30, PT, PT, R47, R38, R33 ;  /* 0x000000262f1e7210 */ /* 0x000fe40007ffe021 */
[C-C-:B------:R-:W-:Y:S02]  /*3530*/  SHF.L.W.U32.HI R29, R28.reuse, 0x19, R28.reuse ;  /* 0x000000191c1d7819 */ /* 0x140fe40000010e1c */
[--C-:B------:R-:W-:Y:S02]  /*3540*/  SHF.L.W.U32.HI R40, R28, 0xe, R28.reuse ;  /* 0x0000000e1c287819 */ /* 0x100fe40000010e1c */
[----:B------:R-:W-:Y:S02]  /*3550*/  SHF.R.U32.HI R42, RZ, 0x3, R28 ;  /* 0x00000003ff2a7819 */ /* 0x000fe4000001161c */
[C-C-:B------:R-:W-:Y:S02]  /*3560*/  SHF.L.W.U32.HI R25, R12.reuse, 0xf, R12.reuse ;  /* 0x0000000f0c197819 */ /* 0x140fe40000010e0c */
[----:B------:R-:W-:-:S02]  /*3570*/  SHF.L.W.U32.HI R38, R12, 0xd, R12 ;  /* 0x0000000d0c267819 */ /* 0x000fc40000010e0c */
[----:B------:R-:W-:Y:S02]  /*3580*/  SHF.R.U32.HI R33, RZ, 0xa, R12 ;  /* 0x0000000aff217819 */ /* 0x000fe4000001160c */
[----:B------:R-:W-:Y:S02]  /*3590*/  IADD3 R47, PT, PT, R44, -0x391ff40d, R15 ;  /* 0xc6e00bf32c2f7810 */ /* 0x000fe40007ffe00f */
[----:B------:R-:W-:Y:S02]  /*35a0*/  LOP3.LUT R29, R42, R29, R40, 0x96, !PT ;  /* 0x0000001d2a1d7212 */ /* 0x000fe400078e9628 */
[----:B------:R-:W-:Y:S01]  /*35b0*/  LOP3.LUT R33, R33, R25, R38, 0x96, !PT ;  /* 0x0000001921217212 */ /* 0x000fe200078e9626 */
[----:B------:R-:W-:Y:S01]  /*35c0*/  IMAD.IADD R25, R26, 0x1, R47 ;  /* 0x000000011a197824 */ /* 0x000fe200078e022f */
[C-C-:B------:R-:W-:Y:S02]  /*35d0*/  SHF.L.W.U32.HI R38, R30.reuse, 0x1e, R30.reuse ;  /* 0x0000001e1e267819 */ /* 0x140fe40000010e1e */
[----:B------:R-:W-:-:S02]  /*35e0*/  SHF.L.W.U32.HI R49, R30, 0x13, R30 ;  /* 0x000000131e317819 */ /* 0x000fc40000010e1e */
[----:B------:R-:W-:Y:S02]  /*35f0*/  SHF.L.W.U32.HI R40, R30, 0xa, R30 ;  /* 0x0000000a1e287819 */ /* 0x000fe40000010e1e */
[C---:B------:R-:W-:Y:S02]  /*3600*/  SHF.L.W.U32.HI R51, R25.reuse, 0x15, R25 ;  /* 0x0000001519337819 */ /* 0x040fe40000010e19 */
[----:B------:R-:W-:Y:S02]  /*3610*/  LOP3.LUT R49, R40, R38, R49, 0x96, !PT ;  /* 0x0000002628317212 */ /* 0x000fe400078e9631 */
[C-C-:B------:R-:W-:Y:S02]  /*3620*/  SHF.L.W.U32.HI R38, R25.reuse, 0x1a, R25.reuse ;  /* 0x0000001a19267819 */ /* 0x140fe40000010e19 */
[----:B------:R-:W-:Y:S02]  /*3630*/  SHF.L.W.U32.HI R40, R25, 0x7, R25 ;  /* 0x0000000719287819 */ /* 0x000fe40000010e19 */
[----:B------:R-:W-:-:S02]  /*3640*/  IADD3 R10, PT, PT, R43, R11, R10 ;  /* 0x0000000b2b0a7210 */ /* 0x000fc40007ffe00a */
[----:B------:R-:W-:Y:S02]  /*3650*/  LOP3.LUT R26, R37, R26, R30, 0xe8, !PT ;  /* 0x0000001a251a7212 */ /* 0x000fe400078ee81e */
[----:B------:R-:W-:Y:S01]  /*3660*/  LOP3.LUT R51, R40, R38, R51, 0x96, !PT ;  /* 0x0000002628337212 */ /* 0x000fe200078e9633 */
[----:B------:R-:W-:Y:S01]  /*3670*/  IMAD.IADD R10, R33, 0x1, R10 ;  /* 0x00000001210a7824 */ /* 0x000fe200078e020a */
[----:B------:R-:W-:Y:S02]  /*3680*/  LOP3.LUT R11, R17, R25, R16, 0xb8, !PT ;  /* 0x00000019110b7212 */ /* 0x000fe400078eb810 */
[----:B------:R-:W-:Y:S02]  /*3690*/  IADD3 R33, PT, PT, R36, R49, R26 ;  /* 0x0000003124217210 */ /* 0x000fe40007ffe01a */
[C-C-:B------:R-:W-:Y:S02]  /*36a0*/  SHF.L.W.U32.HI R26, R34.reuse, 0x19, R34.reuse ;  /* 0x00000019221a7819 */ /* 0x140fe40000010e22 */
[----:B------:R-:W-:-:S02]  /*36b0*/  SHF.L.W.U32.HI R49, R34, 0xe, R34 ;  /* 0x0000000e22317819 */ /* 0x000fc40000010e22 */
[----:B------:R-:W-:Y:S02]  /*36c0*/  SHF.R.U32.HI R38, RZ, 0x3, R34 ;  /* 0x00000003ff267819 */ /* 0x000fe40000011622 */
[----:B------:R-:W-:Y:S02]  /*36d0*/  IADD3 R51, PT, PT, R51, R11, R24 ;  /* 0x0000000b33337210 */ /* 0x000fe40007ffe018 */
[----:B------:R-:W-:Y:S02]  /*36e0*/  LOP3.LUT R26, R38, R26, R49, 0x96, !PT ;  /* 0x0000001a261a7212 */ /* 0x000fe400078e9631 */
[C-C-:B------:R-:W-:Y:S02]  /*36f0*/  SHF.L.W.U32.HI R11, R15.reuse, 0xf, R15.reuse ;  /* 0x0000000f0f0b7819 */ /* 0x140fe40000010e0f */
[--C-:B------:R-:W-:Y:S02]  /*3700*/  SHF.L.W.U32.HI R24, R15, 0xd, R15.reuse ;  /* 0x0000000d0f187819 */ /* 0x100fe40000010e0f */
[----:B------:R-:W-:-:S02]  /*3710*/  SHF.R.U32.HI R36, RZ, 0xa, R15 ;  /* 0x0000000aff247819 */ /* 0x000fc4000001160f */
[----:B------:R-:W-:Y:S02]  /*3720*/  IADD3 R38, PT, PT, R51, -0x2a586eb9, R10 ;  /* 0xd5a7914733267810 */ /* 0x000fe40007ffe00a */
[----:B------:R-:W-:Y:S02]  /*3730*/  LOP3.LUT R11, R36, R11, R24, 0x96, !PT ;  /* 0x0000000b240b7212 */ /* 0x000fe400078e9618 */
[--C-:B------:R-:W-:Y:S01]  /*3740*/  SHF.L.W.U32.HI R36, R33, 0x1e, R33.reuse ;  /* 0x0000001e21247819 */ /* 0x100fe20000010e21 */
[----:B------:R-:W-:Y:S01]  /*3750*/  IMAD.IADD R24, R37, 0x1, R38 ;  /* 0x0000000125187824 */ /* 0x000fe200078e0226 */
[C-C-:B------:R-:W-:Y:S02]  /*3760*/  SHF.L.W.U32.HI R49, R33.reuse, 0x13, R33.reuse ;  /* 0x0000001321317819 */ /* 0x140fe40000010e21 */
[----:B------:R-:W-:Y:S02]  /*3770*/  SHF.L.W.U32.HI R40, R33, 0xa, R33 ;  /* 0x0000000a21287819 */ /* 0x000fe40000010e21 */
[----:B------:R-:W-:-:S02]  /*3780*/  SHF.L.W.U32.HI R42, R24, 0x7, R24 ;  /* 0x00000007182a7819 */ /* 0x000fc40000010e18 */
[----:B------:R-:W-:Y:S02]  /*3790*/  LOP3.LUT R36, R40, R36, R49, 0x96, !PT ;  /* 0x0000002428247212 */ /* 0x000fe400078e9631 */
[C-C-:B------:R-:W-:Y:S02]  /*37a0*/  SHF.L.W.U32.HI R40, R24.reuse, 0x1a, R24.reuse ;  /* 0x0000001a18287819 */ /* 0x140fe40000010e18 */
[----:B------:R-:W-:Y:S02]  /*37b0*/  SHF.L.W.U32.HI R49, R24, 0x15, R24 ;  /* 0x0000001518317819 */ /* 0x000fe40000010e18 */
[----:B------:R-:W-:Y:S02]  /*37c0*/  IADD3 R32, PT, PT, R14, R31, R32 ;  /* 0x0000001f0e207210 */ /* 0x000fe40007ffe020 */
[----:B------:R-:W-:Y:S02]  /*37d0*/  LOP3.LUT R40, R42, R40, R49, 0x96, !PT ;  /* 0x000000282a287212 */ /* 0x000fe400078e9631 */
[----:B------:R-:W-:Y:S01]  /*37e0*/  LOP3.LUT R31, R16, R24, R25, 0xb8, !PT ;  /* 0x00000018101f7212 */ /* 0x000fe200078eb819 */
[----:B------:R-:W-:Y:S01]  /*37f0*/  IMAD.IADD R11, R11, 0x1, R32 ;  /* 0x000000010b0b7824 */ /* 0x000fe200078e0220 */
[----:B------:R-:W-:-:S02]  /*3800*/  LOP3.LUT R37, R30, R37, R33, 0xe8, !PT ;  /* 0x000000251e257212 */ /* 0x000fc400078ee821 */
[----:B------:R-:W-:Y:S02]  /*3810*/  IADD3 R44, PT, PT, R40, R31, R17 ;  /* 0x0000001f282c7210 */ /* 0x000fe40007ffe011 */
[----:B------:R-:W-:Y:S02]  /*3820*/  IADD3 R36, PT, PT, R47, R36, R37 ;  /* 0x000000242f247210 */ /* 0x000fe40007ffe025 */
[C-C-:B------:R-:W-:Y:S02]  /*3830*/  SHF.L.W.U32.HI R31, R35.reuse, 0x19, R35.reuse ;  /* 0x00000019231f7819 */ /* 0x140fe40000010e23 */
[--C-:B------:R-:W-:Y:S02]  /*3840*/  SHF.L.W.U32.HI R40, R35, 0xe, R35.reuse ;  /* 0x0000000e23287819 */ /* 0x100fe40000010e23 */
[----:B------:R-:W-:Y:S02]  /*3850*/  SHF.R.U32.HI R42, RZ, 0x3, R35 ;  /* 0x00000003ff2a7819 */ /* 0x000fe40000011623 */
[----:B------:R-:W-:-:S02]  /*3860*/  SHF.L.W.U32.HI R17, R10, 0xf, R10 ;  /* 0x0000000f0a117819 */ /* 0x000fc40000010e0a */
[--C-:B------:R-:W-:Y:S02]  /*3870*/  SHF.L.W.U32.HI R32, R10, 0xd, R10.reuse ;  /* 0x0000000d0a207819 */ /* 0x100fe40000010e0a */
[----:B------:R-:W-:Y:S02]  /*3880*/  SHF.R.U32.HI R37, RZ, 0xa, R10 ;  /* 0x0000000aff257819 */ /* 0x000fe4000001160a */
[----:B------:R-:W-:Y:S02]  /*3890*/  IADD3 R47, PT, PT, R44, 0x6ca6351, R11 ;  /* 0x06ca63512c2f7810 */ /* 0x000fe40007ffe00b */
[----:B------:R-:W-:Y:S02]  /*38a0*/  LOP3.LUT R31, R42, R31, R40, 0x96, !PT ;  /* 0x0000001f2a1f7212 */ /* 0x000fe400078e9628 */
[----:B------:R-:W-:Y:S01]  /*38b0*/  LOP3.LUT R32, R37, R17, R32, 0x96, !PT ;  /* 0x0000001125207212 */ /* 0x000fe200078e9620 */
[----:B------:R-:W-:Y:S01]  /*38c0*/  IMAD.IADD R17, R30, 0x1, R47 ;  /* 0x000000011e117824 */ /* 0x000fe200078e022f */
[----:B------:R-:W-:-:S02]  /*38d0*/  SHF.L.W.U32.HI R37, R36, 0x1e, R36 ;  /* 0x0000001e24257819 */ /* 0x000fc40000010e24 */
[C-C-:B------:R-:W-:Y:S02]  /*38e0*/  SHF.L.W.U32.HI R40, R36.reuse, 0x13, R36.reuse ;  /* 0x0000001324287819 */ /* 0x140fe40000010e24 */
[----:B------:R-:W-:Y:S02]  /*38f0*/  SHF.L.W.U32.HI R42, R36, 0xa, R36 ;  /* 0x0000000a242a7819 */ /* 0x000fe40000010e24 */
[C-C-:B------:R-:W-:Y:S02]  /*3900*/  SHF.L.W.U32.HI R49, R17.reuse, 0x15, R17.reuse ;  /* 0x0000001511317819 */ /* 0x140fe40000010e11 */
[----:B------:R-:W-:Y:S02]  /*3910*/  LOP3.LUT R37, R42, R37, R40, 0x96, !PT ;  /* 0x000000252a257212 */ /* 0x000fe400078e9628 */
[C-C-:B------:R-:W-:Y:S02]  /*3920*/  SHF.L.W.U32.HI R40, R17.reuse, 0x1a, R17.reuse ;  /* 0x0000001a11287819 */ /* 0x140fe40000010e11 */
[----:B------:R-:W-:-:S02]  /*3930*/  SHF.L.W.U32.HI R42, R17, 0x7, R17 ;  /* 0x00000007112a7819 */ /* 0x000fc40000010e11 */
[----:B------:R-:W-:Y:S02]  /*3940*/  IADD3 R29, PT, PT, R21, R29, R20 ;  /* 0x0000001d151d7210 */ /* 0x000fe40007ffe014 */
[----:B------:R-:W-:Y:S02]  /*3950*/  LOP3.LUT R49, R42, R40, R49, 0x96, !PT ;  /* 0x000000282a317212 */ /* 0x000fe400078e9631 */
[----:B------:R-:W-:Y:S02]  /*3960*/  LOP3.LUT R30, R33, R30, R36, 0xe8, !PT ;  /* 0x0000001e211e7212 */ /* 0x000fe400078ee824 */
[----:B------:R-:W-:Y:S01]  /*3970*/  LOP3.LUT R20, R25, R17, R24, 0xb8, !PT ;  /* 0x0000001119147212 */ /* 0x000fe200078eb818 */
[----:B------:R-:W-:Y:S01]  /*3980*/  IMAD.IADD R32, R32, 0x1, R29 ;  /* 0x0000000120207824 */ /* 0x000fe200078e021d */
[----:B------:R-:W-:Y:S02]  /*3990*/  IADD3 R37, PT, PT, R38, R37, R30 ;  /* 0x0000002526257210 */ /* 0x000fe40007ffe01e */
[----:B------:R-:W-:-:S02]  /*39a0*/  IADD3 R51, PT, PT, R49, R20, R16 ;  /* 0x0000001431337210 */ /* 0x000fc40007ffe010 */
[C-C-:B------:R-:W-:Y:S02]  /*39b0*/  SHF.L.W.U32.HI R20, R45.reuse, 0x19, R45.reuse ;  /* 0x000000192d147819 */ /* 0x140fe40000010e2d */
[--C-:B------:R-:W-:Y:S02]  /*39c0*/  SHF.L.W.U32.HI R49, R45, 0xe, R45.reuse ;  /* 0x0000000e2d317819 */ /* 0x100fe40000010e2d */
[----:B------:R-:W-:Y:S02]  /*39d0*/  SHF.R.U32.HI R38, RZ, 0x3, R45 ;  /* 0x00000003ff267819 */ /* 0x000fe4000001162d */
[C---:B------:R-:W-:Y:S02]  /*39e0*/  SHF.L.W.U32.HI R16, R11.reuse, 0xf, R11 ;  /* 0x0000000f0b107819 */ /* 0x040fe40000010e0b */
[----:B------:R-:W-:Y:S02]  /*39f0*/  LOP3.LUT R20, R38, R20, R49, 0x96, !PT ;  /* 0x0000001426147212 */ /* 0x000fe400078e9631 */
[----:B------:R-:W-:-:S02]  /*3a00*/  SHF.L.W.U32.HI R29, R11, 0xd, R11 ;  /* 0x0000000d0b1d7819 */ /* 0x000fc40000010e0b */
[----:B------:R-:W-:Y:S02]  /*3a10*/  SHF.R.U32.HI R30, RZ, 0xa, R11 ;  /* 0x0000000aff1e7819 */ /* 0x000fe4000001160b */
[----:B------:R-:W-:Y:S02]  /*3a20*/  IADD3 R38, PT, PT, R51, 0x14292967, R32 ;  /* 0x1429296733267810 */ /* 0x000fe40007ffe020 */
[----:B------:R-:W-:Y:S02]  /*3a30*/  LOP3.LUT R29, R30, R16, R29, 0x96, !PT ;  /* 0x000000101e1d7212 */ /* 0x000fe400078e961d */
[--C-:B------:R-:W-:Y:S01]  /*3a40*/  SHF.L.W.U32.HI R30, R37, 0x1e, R37.reuse ;  /* 0x0000001e251e7819 */ /* 0x100fe20000010e25 */
[----:B------:R-:W-:Y:S01]  /*3a50*/  IMAD.IADD R16, R33, 0x1, R38 ;  /* 0x0000000121107824 */ /* 0x000fe200078e0226 */
[C-C-:B------:R-:W-:Y:S02]  /*3a60*/  SHF.L.W.U32.HI R49, R37.reuse, 0x13, R37.reuse ;  /* 0x0000001325317819 */ /* 0x140fe40000010e25 */
[----:B------:R-:W-:-:S02]  /*3a70*/  SHF.L.W.U32.HI R40, R37, 0xa, R37 ;  /* 0x0000000a25287819 */ /* 0x000fc40000010e25 */
[--C-:B------:R-:W-:Y:S02]  /*3a80*/  SHF.L.W.U32.HI R42, R16, 0x7, R16.reuse ;  /* 0x00000007102a7819 */ /* 0x100fe40000010e10 */
[----:B------:R-:W-:Y:S02]  /*3a90*/  LOP3.LUT R30, R40, R30, R49, 0x96, !PT ;  /* 0x0000001e281e7212 */ /* 0x000fe400078e9631 */
[C-C-:B------:R-:W-:Y:S02]  /*3aa0*/  SHF.L.W.U32.HI R40, R16.reuse, 0x1a, R16.reuse ;  /* 0x0000001a10287819 */ /* 0x140fe40000010e10 */
[----:B------:R-:W-:Y:S02]  /*3ab0*/  SHF.L.W.U32.HI R49, R16, 0x15, R16 ;  /* 0x0000001510317819 */ /* 0x000fe40000010e10 */
[----:B------:R-:W-:Y:S02]  /*3ac0*/  IADD3 R26, PT, PT, R13, R26, R28 ;  /* 0x0000001a0d1a7210 */ /* 0x000fe40007ffe01c */
[----:B------:R-:W-:-:S02]  /*3ad0*/  LOP3.LUT R40, R42, R40, R49, 0x96, !PT ;  /* 0x000000282a287212 */ /* 0x000fc400078e9631 */
[----:B------:R-:W-:Y:S02]  /*3ae0*/  LOP3.LUT R33, R36, R33, R37, 0xe8, !PT ;  /* 0x0000002124217212 */ /* 0x000fe400078ee825 */
[----:B------:R-:W-:Y:S01]  /*3af0*/  LOP3.LUT R28, R24, R16, R17, 0xb8, !PT ;  /* 0x00000010181c7212 */ /* 0x000fe200078eb811 */
[----:B------:R-:W-:Y:S01]  /*3b00*/  IMAD.IADD R29, R29, 0x1, R26 ;  /* 0x000000011d1d7824 */ /* 0x000fe200078e021a */
[----:B------:R-:W-:Y:S02]  /*3b10*/  IADD3 R26, PT, PT, R47, R30, R33 ;  /* 0x0000001e2f1a7210 */ /* 0x000fe40007ffe021 */
[----:B------:R-:W-:Y:S02]  /*3b20*/  IADD3 R42, PT, PT, R40, R28, R25 ;  /* 0x0000001c282a7210 */ /* 0x000fe40007ffe019 */
[C-C-:B------:R-:W-:Y:S02]  /*3b30*/  SHF.L.W.U32.HI R30, R39.reuse, 0x19, R39.reuse ;  /* 0x00000019271e7819 */ /* 0x140fe40000010e27 */
[----:B------:R-:W-:-:S02]  /*3b40*/  SHF.L.W.U32.HI R47, R39, 0xe, R39 ;  /* 0x0000000e272f7819 */ /* 0x000fc40000010e27 */
[----:B------:R-:W-:Y:S02]  /*3b50*/  SHF.R.U32.HI R40, RZ, 0x3, R39 ;  /* 0x00000003ff287819 */ /* 0x000fe40000011627 */
[--C-:B------:R-:W-:Y:S02]  /*3b60*/  SHF.L.W.U32.HI R25, R32, 0xf, R32.reuse ;  /* 0x0000000f20197819 */ /* 0x100fe40000010e20 */
[----:B------:R-:W-:Y:S02]  /*3b70*/  LOP3.LUT R30, R40, R30, R47, 0x96, !PT ;  /* 0x0000001e281e7212 */ /* 0x000fe400078e962f */
[--C-:B------:R-:W-:Y:S02]  /*3b80*/  SHF.L.W.U32.HI R28, R32, 0xd, R32.reuse ;  /* 0x0000000d201c7819 */ /* 0x100fe40000010e20 */
[----:B------:R-:W-:Y:S02]  /*3b90*/  SHF.R.U32.HI R33, RZ, 0xa, R32 ;  /* 0x0000000aff217819 */ /* 0x000fe40000011620 */
[----:B------:R-:W-:-:S02]  /*3ba0*/  IADD3 R47, PT, PT, R42, 0x27b70a85, R29 ;  /* 0x27b70a852a2f7810 */ /* 0x000fc40007ffe01d */
[----:B------:R-:W-:Y:S02]  /*3bb0*/  LOP3.LUT R28, R33, R25, R28, 0x96, !PT ;  /* 0x00000019211c7212 */ /* 0x000fe400078e961c */
[--C-:B------:R-:W-:Y:S01]  /*3bc0*/  SHF.L.W.U32.HI R33, R26, 0x1e, R26.reuse ;  /* 0x0000001e1a217819 */ /* 0x100fe20000010e1a */
[----:B------:R-:W-:Y:S01]  /*3bd0*/  IMAD.IADD R25, R36, 0x1, R47 ;  /* 0x0000000124197824 */ /* 0x000fe200078e022f */
[C-C-:B------:R-:W-:Y:S02]  /*3be0*/  SHF.L.W.U32.HI R40, R26.reuse, 0x13, R26.reuse ;  /* 0x000000131a287819 */ /* 0x140fe40000010e1a */
[----:B------:R-:W-:Y:S02]  /*3bf0*/  SHF.L.W.U32.HI R42, R26, 0xa, R26 ;  /* 0x0000000a1a2a7819 */ /* 0x000fe40000010e1a */
[----:B------:R-:W-:Y:S02]  /*3c00*/  SHF.L.W.U32.HI R49, R25, 0x15, R25 ;  /* 0x0000001519317819 */ /* 0x000fe40000010e19 */
[----:B------:R-:W-:-:S02]  /*3c10*/  LOP3.LUT R33, R42, R33, R40, 0x96, !PT ;  /* 0x000000212a217212 */ /* 0x000fc400078e9628 */
        /* <DEDUP_REMOVED lines=22> */
[--C-:B------:R-:W-:Y:S02]  /*3d80*/  SHF.L.W.U32.HI R42, R24, 0x7, R24.reuse ;  /* 0x00000007182a7819 */ /* 0x100fe40000010e18 */
[----:B------:R-:W-:Y:S02]  /*3d90*/  LOP3.LUT R34, R38, R34, R49, 0x96, !PT ;  /* 0x0000002226227212 */ /* 0x000fe400078e9631 */
[C-C-:B------:R-:W-:Y:S02]  /*3da0*/  SHF.L.W.U32.HI R38, R24.reuse, 0x1a, R24.reuse ;  /* 0x0000001a18267819 */ /* 0x140fe40000010e18 */
[----:B------:R-:W-:-:S02]  /*3db0*/  SHF.L.W.U32.HI R49, R24, 0x15, R24 ;  /* 0x0000001518317819 */ /* 0x000fc40000010e18 */
[----:B------:R-:W-:Y:S02]  /*3dc0*/  IADD3 R20, PT, PT, R12, R20, R35 ;  /* 0x000000140c147210 */ /* 0x000fe40007ffe023 */
[----:B------:R-:W-:Y:S02]  /*3dd0*/  LOP3.LUT R38, R42, R38, R49, 0x96, !PT ;  /* 0x000000262a267212 */ /* 0x000fe400078e9631 */
[----:B------:R-:W-:Y:S01]  /*3de0*/  LOP3.LUT R35, R16, R24, R25, 0xb8, !PT ;  /* 0x0000001810237212 */ /* 0x000fe200078eb819 */
[----:B------:R-:W-:Y:S01]  /*3df0*/  IMAD.IADD R33, R33, 0x1, R20 ;  /* 0x0000000121217824 */ /* 0x000fe200078e0214 */
[----:B------:R-:W-:Y:S02]  /*3e00*/  LOP3.LUT R37, R26, R37, R31, 0xe8, !PT ;  /* 0x000000251a257212 */ /* 0x000fe400078ee81f */
[----:B------:R-:W-:Y:S02]  /*3e10*/  IADD3 R44, PT, PT, R38, R35, R17 ;  /* 0x00000023262c7210 */ /* 0x000fe40007ffe011 */
[----:B------:R-:W-:-:S02]  /*3e20*/  IADD3 R20, PT, PT, R47, R34, R37 ;  /* 0x000000222f147210 */ /* 0x000fc40007ffe025 */
[C-C-:B------:R-:W-:Y:S02]  /*3e30*/  SHF.L.W.U32.HI R38, R43.reuse, 0x19, R43.reuse ;  /* 0x000000192b267819 */ /* 0x140fe40000010e2b */
[--C-:B------:R-:W-:Y:S02]  /*3e40*/  SHF.L.W.U32.HI R37, R43, 0xe, R43.reuse ;  /* 0x0000000e2b257819 */ /* 0x100fe40000010e2b */
[----:B------:R-:W-:Y:S02]  /*3e50*/  SHF.R.U32.HI R42, RZ, 0x3, R43 ;  /* 0x00000003ff2a7819 */ /* 0x000fe4000001162b */
[C-C-:B------:R-:W-:Y:S02]  /*3e60*/  SHF.L.W.U32.HI R17, R28.reuse, 0xf, R28.reuse ;  /* 0x0000000f1c117819 */ /* 0x140fe40000010e1c */
[--C-:B------:R-:W-:Y:S02]  /*3e70*/  SHF.L.W.U32.HI R34, R28, 0xd, R28.reuse ;  /* 0x0000000d1c227819 */ /* 0x100fe40000010e1c */
[----:B------:R-:W-:-:S02]  /*3e80*/  SHF.R.U32.HI R35, RZ, 0xa, R28 ;  /* 0x0000000aff237819 */ /* 0x000fc4000001161c */
[----:B------:R-:W-:Y:S02]  /*3e90*/  IADD3 R47, PT, PT, R44, 0x4d2c6dfc, R33 ;  /* 0x4d2c6dfc2c2f7810 */ /* 0x000fe40007ffe021 */
[----:B------:R-:W-:Y:S02]  /*3ea0*/  LOP3.LUT R38, R42, R38, R37, 0x96, !PT ;  /* 0x000000262a267212 */ /* 0x000fe400078e9625 */
[----:B------:R-:W-:Y:S01]  /*3eb0*/  LOP3.LUT R34, R35, R17, R34, 0x96, !PT ;  /* 0x0000001123227212 */ /* 0x000fe200078e9622 */
[----:B------:R-:W-:Y:S01]  /*3ec0*/  IMAD.IADD R37, R26, 0x1, R47 ;  /* 0x000000011a257824 */ /* 0x000fe200078e022f */
[C-C-:B------:R-:W-:Y:S02]  /*3ed0*/  SHF.L.W.U32.HI R17, R20.reuse, 0x1e, R20.reuse ;  /* 0x0000001e14117819 */ /* 0x140fe40000010e14 */
        /* <DEDUP_REMOVED lines=16> */
[C---:B------:R-:W-:Y:S02]  /*3fe0*/  SHF.L.W.U32.HI R16, R33.reuse, 0xf, R33 ;  /* 0x0000000f21107819 */ /* 0x040fe40000010e21 */
        /* <DEDUP_REMOVED lines=67> */
[C-C-:B------:R-:W-:Y:S02]  /*4420*/  SHF.L.W.U32.HI R20, R16.reuse, 0xf, R16.reuse ;  /* 0x0000000f10147819 */ /* 0x140fe40000010e10 */
[--C-:B------:R-:W-:Y:S02]  /*4430*/  SHF.L.W.U32.HI R37, R16, 0xd, R16.reuse ;  /* 0x0000000d10257819 */ /* 0x100fe40000010e10 */
[----:B------:R-:W-:-:S02]  /*4440*/  SHF.R.U32.HI R41, RZ, 0xa, R16 ;  /* 0x0000000aff297819 */ /* 0x000fc40000011610 */
[----:B------:R-:W-:Y:S02]  /*4450*/  IADD3 R30, PT, PT, R45, R40, R30 ;  /* 0x000000282d1e7210 */ /* 0x000fe40007ffe01e */
[----:B------:R-:W-:Y:S02]  /*4460*/  LOP3.LUT R20, R41, R20, R37, 0x96, !PT ;  /* 0x0000001429147212 */ /* 0x000fe400078e9625 */
[C-C-:B------:R-:W-:Y:S02]  /*4470*/  SHF.L.W.U32.HI R40, R27.reuse, 0x19, R27.reuse ;  /* 0x000000191b287819 */ /* 0x140fe40000010e1b */
[--C-:B------:R-:W-:Y:S02]  /*4480*/  SHF.L.W.U32.HI R43, R27, 0xe, R27.reuse ;  /* 0x0000000e1b2b7819 */ /* 0x100fe40000010e1b */
[----:B------:R-:W-:Y:S02]  /*4490*/  SHF.R.U32.HI R44, RZ, 0x3, R27 ;  /* 0x00000003ff2c7819 */ /* 0x000fe4000001161b */
[----:B------:R-:W-:-:S02]  /*44a0*/  IADD3 R41, PT, PT, R46, -0x7e3d36d2, R17 ;  /* 0x81c2c92e2e297810 */ /* 0x000fc40007ffe011 */
        /* <DEDUP_REMOVED lines=11> */
[----:B------:R-:W-:Y:S02]  /*4560*/  LOP3.LUT R36, R39, R36, R30, 0xe8, !PT ;  /* 0x0000002427247212 */ /* 0x000fe400078ee81e */
[----:B------:R-:W-:Y:S01]  /*4570*/  LOP3.LUT R14, R25, R37, R38, 0xb8, !PT ;  /* 0x00000025190e7212 */ /* 0x000fe200078eb826 */
[----:B------:R-:W-:Y:S01]  /*4580*/  IMAD.IADD R20, R20, 0x1, R31 ;  /* 0x0000000114147824 */ /* 0x000fe200078e021f */
[----:B------:R-:W-:-:S02]  /*4590*/  IADD3 R31, PT, PT, R42, R43, R36 ;  /* 0x0000002b2a1f7210 */ /* 0x000fc40007ffe024 */
        /* <DEDUP_REMOVED lines=8> */
[----:B------:R-:W-:Y:S02]  /*4620*/  IADD3 R42, PT, PT, R47, -0x6d8dd37b, R20 ;  /* 0x92722c852f2a7810 */ /* 0x000fe40007ffe014 */
[----:B------:R-:W-:Y:S02]  /*4630*/  LOP3.LUT R36, R36, R14, R43, 0x96, !PT ;  /* 0x0000000e24247212 */ /* 0x000fe400078e962b */
[--C-:B------:R-:W-:Y:S01]  /*4640*/  SHF.L.W.U32.HI R43, R31, 0x1e, R31.reuse ;  /* 0x0000001e1f2b7819 */ /* 0x100fe20000010e1f */
[----:B------:R-:W-:Y:S01]  /*4650*/  IMAD.IADD R14, R39, 0x1, R42 ;  /* 0x00000001270e7824 */ /* 0x000fe200078e022a */
        /* <DEDUP_REMOVED lines=32> */
[----:B------:R-:W-:-:S02]  /*4860*/  LOP3.LUT R30, R31, R30, R36, 0xe8, !PT ;  /* 0x0000001e1f1e7212 */ /* 0x000fc400078ee824 */
[----:B------:R-:W-:Y:S01]  /*4870*/  LOP3.LUT R40, R37, R39, R14, 0xb8, !PT ;  /* 0x0000002725287212 */ /* 0x000fe200078eb80e */
[----:B------:R-:W-:Y:S01]  /*4880*/  IMAD.IADD R24, R24, 0x1, R13 ;  /* 0x0000000118187824 */ /* 0x000fe200078e020d */
[----:B------:R-:W-:Y:S02]  /*4890*/  IADD3 R13, PT, PT, R42, R25, R30 ;  /* 0x000000192a0d7210 */ /* 0x000fe40007ffe01e */
[----:B------:R-:W-:Y:S02]  /*48a0*/  IADD3 R47, PT, PT, R45, R40, R38 ;  /* 0x000000282d2f7210 */ /* 0x000fe40007ffe026 */
[C-C-:B------:R-:W-:Y:S02]  /*48b0*/  SHF.L.W.U32.HI R30, R10.reuse, 0x19, R10.reuse ;  /* 0x000000190a1e7819 */ /* 0x140fe40000010e0a */
[--C-:B------:R-:W-:Y:S02]  /*48c0*/  SHF.L.W.U32.HI R45, R10, 0xe, R10.reuse ;  /* 0x0000000e0a2d7819 */ /* 0x100fe40000010e0a */
[----:B------:R-:W-:-:S02]  /*48d0*/  SHF.R.U32.HI R42, RZ, 0x3, R10 ;  /* 0x00000003ff2a7819 */ /* 0x000fc4000001160a */
[C---:B------:R-:W-:Y:S02]  /*48e0*/  SHF.L.W.U32.HI R25, R21.reuse, 0xf, R21 ;  /* 0x0000000f15197819 */ /* 0x040fe40000010e15 */
[----:B------:R-:W-:Y:S02]  /*48f0*/  LOP3.LUT R30, R42, R30, R45, 0x96, !PT ;  /* 0x0000001e2a1e7212 */ /* 0x000fe400078e962d */
        /* <DEDUP_REMOVED lines=8> */
[--C-:B------:R-:W-:Y:S02]  /*4980*/  SHF.L.W.U32.HI R46, R38, 0x7, R38.reuse ;  /* 0x00000007262e7819 */ /* 0x100fe40000010e26 */
[----:B------:R-:W-:Y:S02]  /*4990*/  LOP3.LUT R40, R44, R40, R45, 0x96, !PT ;  /* 0x000000282c287212 */ /* 0x000fe400078e962d */
[----:B------:R-:W-:-:S02]  /*49a0*/  SHF.L.W.U32.HI R44, R38, 0x1a, R38 ;  /* 0x0000001a262c7819 */ /* 0x000fc40000010e26 */
        /* <DEDUP_REMOVED lines=21> */
[--C-:B------:R-:W-:Y:S02]  /*4b00*/  SHF.L.W.U32.HI R46, R37, 0x7, R37.reuse ;  /* 0x00000007252e7819 */ /* 0x100fe40000010e25 */
[----:B------:R-:W-:Y:S02]  /*4b10*/  LOP3.LUT R27, R45, R27, R44, 0x96, !PT ;  /* 0x0000001b2d1b7212 */ /* 0x000fe400078e962c */
[C-C-:B------:R-:W-:Y:S02]  /*4b20*/  SHF.L.W.U32.HI R44, R37.reuse, 0x1a, R37.reuse ;  /* 0x0000001a252c7819 */ /* 0x140fe40000010e25 */
[----:B------:R-:W-:Y:S02]  /*4b30*/  SHF.L.W.U32.HI R45, R37, 0x15, R37 ;  /* 0x00000015252d7819 */ /* 0x000fe40000010e25 */
[----:B------:R-:W-:-:S02]  /*4b40*/  IADD3 R41, PT, PT, R35, R41, R12 ;  /* 0x0000002923297210 */ /* 0x000fc40007ffe00c */
[----:B------:R-:W-:Y:S02]  /*4b50*/  LOP3.LUT R45, R46, R44, R45, 0x96, !PT ;  /* 0x0000002c2e2d7212 */ /* 0x000fe400078e962d */
[----:B------:R-:W-:Y:S02]  /*4b60*/  LOP3.LUT R36, R13, R36, R40, 0xe8, !PT ;  /* 0x000000240d247212 */ /* 0x000fe400078ee828 */
[----:B------:R-:W-:Y:S01]  /*4b70*/  LOP3.LUT R12, R39, R37, R38, 0xb8, !PT ;  /* 0x00000025270c7212 */ /* 0x000fe200078eb826 */
[----:B------:R-:W-:Y:S01]  /*4b80*/  IMAD.IADD R26, R26, 0x1, R41 ;  /* 0x000000011a1a7824 */ /* 0x000fe200078e0229 */
[----:B------:R-:W-:Y:S02]  /*4b90*/  IADD3 R41, PT, PT, R42, R27, R36 ;  /* 0x0000001b2a297210 */ /* 0x000fe40007ffe024 */
[----:B------:R-:W-:Y:S02]  /*4ba0*/  IADD3 R47, PT, PT, R45, R12, R14 ;  /* 0x0000000c2d2f7210 */ /* 0x000fe40007ffe00e */
[----:B------:R-:W-:-:S02]  /*4bb0*/  SHF.L.W.U32.HI R14, R32, 0x19, R32 ;  /* 0x00000019200e7819 */ /* 0x000fc40000010e20 */
[--C-:B------:R-:W-:Y:S02]  /*4bc0*/  SHF.L.W.U32.HI R45, R32, 0xe, R32.reuse ;  /* 0x0000000e202d7819 */ /* 0x100fe40000010e20 */
[----:B------:R-:W-:Y:S02]  /*4bd0*/  SHF.R.U32.HI R42, RZ, 0x3, R32 ;  /* 0x00000003ff2a7819 */ /* 0x000fe40000011620 */
[C---:B------:R-:W-:Y:S02]  /*4be0*/  SHF.L.W.U32.HI R12, R25.reuse, 0xf, R25 ;  /* 0x0000000f190c7819 */ /* 0x040fe40000010e19 */
[----:B------:R-:W-:Y:S02]  /*4bf0*/  LOP3.LUT R14, R42, R14, R45, 0x96, !PT ;  /* 0x0000000e2a0e7212 */ /* 0x000fe400078e962d */
        /* <DEDUP_REMOVED lines=90> */
[C-C-:B------:R-:W-:Y:S02]  /*51a0*/  SHF.L.W.U32.HI R41, R34.reuse, 0x19, R34.reuse ;  /* 0x0000001922297819 */ /* 0x140fe40000010e22 */
[--C-:B------:R-:W-:Y:S02]  /*51b0*/  SHF.L.W.U32.HI R42, R34, 0xe, R34.reuse ;  /* 0x0000000e222a7819 */ /* 0x100fe40000010e22 */
[----:B------:R-:W-:Y:S02]  /*51c0*/  SHF.R.U32.HI R44, RZ, 0x3, R34 ;  /* 0x00000003ff2c7819 */ /* 0x000fe40000011622 */
[----:B------:R-:W-:-:S02]  /*51d0*/  IADD3 R45, PT, PT, R45, R36, R12 ;  /* 0x000000242d2d7210 */ /* 0x000fc40007ffe00c */
[----:B------:R-:W-:Y:S02]  /*51e0*/  LOP3.LUT R41, R44, R41, R42, 0x96, !PT ;  /* 0x000000292c297212 */ /* 0x000fe400078e962a */
[C-C-:B------:R-:W-:Y:S02]  /*51f0*/  SHF.L.W.U32.HI R12, R31.reuse, 0xf, R31.reuse ;  /* 0x0000000f1f0c7819 */ /* 0x140fe40000010e1f */
[--C-:B------:R-:W-:Y:S02]  /*5200*/  SHF.L.W.U32.HI R37, R31, 0xd, R31.reuse ;  /* 0x0000000d1f257819 */ /* 0x100fe40000010e1f */
[----:B------:R-:W-:Y:S02]  /*5210*/  SHF.R.U32.HI R36, RZ, 0xa, R31 ;  /* 0x0000000aff247819 */ /* 0x000fe4000001161f */
[----:B------:R-:W-:Y:S02]  /*5220*/  IADD3 R44, PT, PT, R45, 0x106aa070, R32 ;  /* 0x106aa0702d2c7810 */ /* 0x000fe40007ffe020 */
        /* <DEDUP_REMOVED lines=23> */
[----:B------:R-:W-:Y:S02]  /*53a0*/  IADD3 R39, PT, PT, R46, 0x19a4c116, R37 ;  /* 0x19a4c1162e277810 */ /* 0x000fe40007ffe025 */
[----:B------:R-:W-:Y:S02]  /*53b0*/  LOP3.LUT R36, R38, R13, R36, 0x96, !PT ;  /* 0x0000000d26247212 */ /* 0x000fe400078e9624 */
[C---:B------:R-:W-:Y:S01]  /*53c0*/  SHF.L.W.U32.HI R38, R29.reuse, 0x1e, R29 ;  /* 0x0000001e1d267819 */ /* 0x040fe20000010e1d */
[----:B------:R-:W-:Y:S01]  /*53d0*/  IMAD.IADD R13, R14, 0x1, R39 ;  /* 0x000000010e0d7824 */ /* 0x000fe200078e0227 */
[----:B------:R-:W-:-:S02]  /*53e0*/  SHF.L.W.U32.HI R43, R29, 0x13, R29 ;  /* 0x000000131d2b7819 */ /* 0x000fc40000010e1d */
[----:B------:R-:W-:Y:S02]  /*53f0*/  SHF.L.W.U32.HI R45, R29, 0xa, R29 ;  /* 0x0000000a1d2d7819 */ /* 0x000fe40000010e1d */
[----:B------:R-:W-:Y:S02]  /*5400*/  SHF.L.W.U32.HI R46, R13, 0x7, R13 ;  /* 0x000000070d2e7819 */ /* 0x000fe40000010e0d */
[----:B------:R-:W-:Y:S02]  /*5410*/  LOP3.LUT R45, R45, R38, R43, 0x96, !PT ;  /* 0x000000262d2d7212 */ /* 0x000fe400078e962b */
[C-C-:B------:R-:W-:Y:S02]  /*5420*/  SHF.L.W.U32.HI R38, R13.reuse, 0x1a, R13.reuse ;  /* 0x0000001a0d267819 */ /* 0x140fe40000010e0d */
[----:B------:R-:W-:-:S04]  /*5430*/  SHF.L.W.U32.HI R43, R13, 0x15, R13 ;  /* 0x000000150d2b7819 */ /* 0x000fc80000010e0d */
[----:B------:R-:W-:Y:S02]  /*5440*/  LOP3.LUT R47, R46, R38, R43, 0x96, !PT ;  /* 0x000000262e2f7212 */ /* 0x000fe400078e962b */
[----:B------:R-:W-:Y:S02]  /*5450*/  IADD3 R43, PT, PT, R25, R40, R28 ;  /* 0x00000028192b7210 */ /* 0x000fe40007ffe01c */
[----:B------:R-:W-:Y:S02]  /*5460*/  LOP3.LUT R28, R11, R13, R12, 0xb8, !PT ;  /* 0x0000000d0b1c7212 */ /* 0x000fe400078eb80c */
[----:B------:R-:W-:Y:S01]  /*5470*/  LOP3.LUT R14, R15, R14, R29, 0xe8, !PT ;  /* 0x0000000e0f0e7212 */ /* 0x000fe200078ee81d */
[----:B------:R-:W-:Y:S01]  /*5480*/  IMAD.IADD R36, R36, 0x1, R43 ;  /* 0x0000000124247824 */ /* 0x000fe200078e022b */
[----:B------:R-:W-:Y:S02]  /*5490*/  IADD3 R47, PT, PT, R47, R28, R10 ;  /* 0x0000001c2f2f7210 */ /* 0x000fe40007ffe00a */
[----:B------:R-:W-:-:S02]  /*54a0*/  SHF.L.W.U32.HI R28, R37, 0xf, R37 ;  /* 0x0000000f251c7819 */ /* 0x000fc40000010e25 */
[--C-:B------:R-:W-:Y:S02]  /*54b0*/  SHF.L.W.U32.HI R43, R37, 0xd, R37.reuse ;  /* 0x0000000d252b7819 */ /* 0x100fe40000010e25 */
[----:B------:R-:W-:Y:S02]  /*54c0*/  SHF.R.U32.HI R38, RZ, 0xa, R37 ;  /* 0x0000000aff267819 */ /* 0x000fe40000011625 */
[----:B------:R-:W-:Y:S02]  /*54d0*/  IADD3 R14, PT, PT, R44, R45, R14 ;  /* 0x0000002d2c0e7210 */ /* 0x000fe40007ffe00e */
[----:B------:R-:W-:Y:S02]  /*54e0*/  LOP3.LUT R43, R38, R28, R43, 0x96, !PT ;  /* 0x0000001c262b7212 */ /* 0x000fe400078e962b */
[C-C-:B------:R-:W-:Y:S02]  /*54f0*/  SHF.L.W.U32.HI R10, R16.reuse, 0x19, R16.reuse ;  /* 0x00000019100a7819 */ /* 0x140fe40000010e10 */
[----:B------:R-:W-:-:S02]  /*5500*/  SHF.L.W.U32.HI R45, R16, 0xe, R16 ;  /* 0x0000000e102d7819 */ /* 0x000fc40000010e10 */
[----:B------:R-:W-:Y:S02]  /*5510*/  SHF.R.U32.HI R40, RZ, 0x3, R16 ;  /* 0x00000003ff287819 */ /* 0x000fe40000011610 */
[----:B------:R-:W-:Y:S02]  /*5520*/  IADD3 R28, PT, PT, R47, 0x1e376c08, R36 ;  /* 0x1e376c082f1c7810 */ /* 0x000fe40007ffe024 */
[----:B------:R-:W-:Y:S02]  /*5530*/  LOP3.LUT R10, R40, R10, R45, 0x96, !PT ;  /* 0x0000000a280a7212 */ /* 0x000fe400078e962d */
[C---:B------:R-:W-:Y:S01]  /*5540*/  SHF.L.W.U32.HI R40, R14.reuse, 0x1e, R14 ;  /* 0x0000001e0e287819 */ /* 0x040fe20000010e0e */
[----:B------:R-:W-:Y:S01]  /*5550*/  IMAD.IADD R38, R15, 0x1, R28 ;  /* 0x000000010f267824 */ /* 0x000fe200078e021c */
[C-C-:B------:R-:W-:Y:S02]  /*5560*/  SHF.L.W.U32.HI R45, R14.reuse, 0x13, R14.reuse ;  /* 0x000000130e2d7819 */ /* 0x140fe40000010e0e */
[----:B------:R-:W-:-:S02]  /*5570*/  SHF.L.W.U32.HI R44, R14, 0xa, R14 ;  /* 0x0000000a0e2c7819 */ /* 0x000fc40000010e0e */
[--C-:B------:R-:W-:Y:S02]  /*5580*/  SHF.L.W.U32.HI R46, R38, 0x7, R38.reuse ;  /* 0x00000007262e7819 */ /* 0x100fe40000010e26 */
        /* <DEDUP_REMOVED lines=13> */
[--C-:B------:R-:W-:Y:S02]  /*5660*/  SHF.L.W.U32.HI R41, R17, 0x19, R17.reuse ;  /* 0x0000001911297819 */ /* 0x100fe40000010e11 */
[----:B------:R-:W-:Y:S02]  /*5670*/  LOP3.LUT R11, R15, R11, R44, 0x96, !PT ;  /* 0x0000000b0f0b7212 */ /* 0x000fe400078e962c */
        /* <DEDUP_REMOVED lines=16> */
[----:B------:R-:W-:-:S03]  /*5780*/  IMAD.IADD R34, R11, 0x1, R34 ;  /* 0x000000010b227824 */ /* 0x000fc600078e0222 */
        /* <DEDUP_REMOVED lines=15> */
[C---:B------:R-:W-:Y:S02]  /*5880*/  SHF.L.W.U32.HI R29, R43.reuse, 0x15, R43 ;  /* 0x000000152b1d7819 */ /* 0x040fe40000010e2b */
[----:B------:R-:W-:Y:S02]  /*5890*/  LOP3.LUT R15, R28, R12, R15, 0x96, !PT ;  /* 0x0000000c1c0f7212 */ /* 0x000fe400078e960f */
[C-C-:B------:R-:W-:Y:S02]  /*58a0*/  SHF.L.W.U32.HI R12, R43.reuse, 0x1a, R43.reuse ;  /* 0x0000001a2b0c7819 */ /* 0x140fe40000010e2b */
[----:B------:R-:W-:-:S04]  /*58b0*/  SHF.L.W.U32.HI R28, R43, 0x7, R43 ;  /* 0x000000072b1c7819 */ /* 0x000fc80000010e2b */
[----:B------:R-:W-:Y:S02]  /*58c0*/  LOP3.LUT R12, R28, R12, R29, 0x96, !PT ;  /* 0x0000000c1c0c7212 */ /* 0x000fe400078e961d */
[----:B------:R-:W-:-:S04]  /*58d0*/  LOP3.LUT R28, R38, R43, R39, 0xb8, !PT ;  /* 0x0000002b261c7212 */ /* 0x000fc800078eb827 */
[----:B------:R-:W-:Y:S02]  /*58e0*/  IADD3 R48, PT, PT, R12, R28, R13 ;  /* 0x0000001c0c307210 */ /* 0x000fe40007ffe00d */
[----:B------:R-:W-:-:S04]  /*58f0*/  LOP3.LUT R28, R40, R14, R45, 0xe8, !PT ;  /* 0x0000000e281c7212 */ /* 0x000fc800078ee82d */
[----:B------:R-:W-:Y:S02]  /*5900*/  IADD3 R44, PT, PT, R44, R15, R28 ;  /* 0x0000000f2c2c7210 */ /* 0x000fe40007ffe01c */
[----:B------:R-:W2:Y:S01]  /*5910*/  LDL.64 R28, [R1+0x70] ;  /* 0x00007000011c7983 */ /* 0x000ea20000100a00 */
[----:B------:R-:W-:-:S05]  /*5920*/  IADD3 R10, PT, PT, R30, R10, R35 ;  /* 0x0000000a1e0a7210 */ /* 0x000fca0007ffe023 */
[----:B------:R-:W-:Y:S01]  /*5930*/  IMAD.IADD R35, R11, 0x1, R10 ;  /* 0x000000010b237824 */ /* 0x000fe200078e020a */
[C-C-:B------:R-:W-:Y:S02]  /*5940*/  SHF.L.W.U32.HI R12, R34.reuse, 0xf, R34.reuse ;  /* 0x0000000f220c7819 */ /* 0x140fe40000010e22 */
[--C-:B------:R-:W-:Y:S02]  /*5950*/  SHF.L.W.U32.HI R13, R34, 0xd, R34.reuse ;  /* 0x0000000d220d7819 */ /* 0x100fe40000010e22 */
[----:B------:R-:W-:Y:S02]  /*5960*/  SHF.R.U32.HI R14, RZ, 0xa, R34 ;  /* 0x0000000aff0e7819 */ /* 0x000fe40000011622 */
[----:B------:R-:W-:Y:S02]  /*5970*/  IADD3 R11, PT, PT, R48, 0x391c0cb3, R35 ;  /* 0x391c0cb3300b7810 */ /* 0x000fe40007ffe023 */
        /* <DEDUP_REMOVED lines=23> */
[----:B------:R-:W-:Y:S02]  /*5af0*/  IADD3 R38, PT, PT, R49, 0x4ed8aa4a, R14 ;  /* 0x4ed8aa4a31267810 */ /* 0x000fe40007ffe00e */
        /* <DEDUP_REMOVED lines=12> */
[----:B------:R-:W-:-:S03]  /*5bc0*/  IMAD.IADD R13, R13, 0x1, R42 ;  /* 0x000000010d0d7824 */ /* 0x000fc600078e022a */
[----:B------:R-:W-:Y:S02]  /*5bd0*/  IADD3 R42, PT, PT, R16, R17, R39 ;  /* 0x00000011102a7210 */ /* 0x000fe40007ffe027 */
[C-C-:B------:R-:W-:Y:S02]  /*5be0*/  SHF.L.W.U32.HI R39, R24.reuse, 0x19, R24.reuse ;  /* 0x0000001918277819 */ /* 0x140fe40000010e18 */
[--C-:B------:R-:W-:Y:S02]  /*5bf0*/  SHF.L.W.U32.HI R16, R24, 0xe, R24.reuse ;  /* 0x0000000e18107819 */ /* 0x100fe40000010e18 */
[----:B------:R-:W-:Y:S02]  /*5c00*/  SHF.R.U32.HI R17, RZ, 0x3, R24 ;  /* 0x00000003ff117819 */ /* 0x000fe40000011618 */
[----:B------:R-:W-:Y:S02]  /*5c10*/  LOP3.LUT R45, R44, R45, R47, 0xe8, !PT ;  /* 0x0000002d2c2d7212 */ /* 0x000fe400078ee82f */
[----:B------:R-:W-:-:S02]  /*5c20*/  LOP3.LUT R39, R17, R39, R16, 0x96, !PT ;  /* 0x0000002711277212 */ /* 0x000fc400078e9610 */
[----:B------:R-:W-:Y:S02]  /*5c30*/  IADD3 R17, PT, PT, R42, 0x5b9cca4f, R13 ;  /* 0x5b9cca4f2a117810 */ /* 0x000fe40007ffe00d */
[----:B------:R-:W-:Y:S02]  /*5c40*/  IADD3 R40, PT, PT, R11, R40, R45 ;  /* 0x000000280b287210 */ /* 0x000fe40007ffe02d */
[--C-:B------:R-:W-:Y:S01]  /*5c50*/  SHF.L.W.U32.HI R11, R14, 0xf, R14.reuse ;  /* 0x0000000f0e0b7819 */ /* 0x100fe20000010e0e */
[----:B------:R-:W-:Y:S01]  /*5c60*/  IMAD.IADD R16, R44, 0x1, R17 ;  /* 0x000000012c107824 */ /* 0x000fe200078e0211 */
[--C-:B------:R-:W-:Y:S02]  /*5c70*/  SHF.L.W.U32.HI R42, R14, 0xd, R14.reuse ;  /* 0x0000000d0e2a7819 */ /* 0x100fe40000010e0e */
[----:B------:R-:W-:Y:S02]  /*5c80*/  SHF.R.U32.HI R41, RZ, 0xa, R14 ;  /* 0x0000000aff297819 */ /* 0x000fe4000001160e */
        /* <DEDUP_REMOVED lines=8> */
[----:B------:R-:W-:-:S02]  /*5d10*/  SHF.L.W.U32.HI R11, R13, 0xf, R13 ;  /* 0x0000000f0d0b7819 */ /* 0x000fc40000010e0d */
[----:B------:R-:W-:Y:S02]  /*5d20*/  IADD3 R43, PT, PT, R42, R20, R43 ;  /* 0x000000142a2b7210 */ /* 0x000fe40007ffe02b */
[--C-:B------:R-:W-:Y:S02]  /*5d30*/  SHF.L.W.U32.HI R20, R13, 0xd, R13.reuse ;  /* 0x0000000d0d147819 */ /* 0x100fe40000010e0d */
[----:B------:R-:W-:-:S04]  /*5d40*/  SHF.R.U32.HI R41, RZ, 0xa, R13 ;  /* 0x0000000aff297819 */ /* 0x000fc8000001160d */
[----:B------:R-:W-:Y:S02]  /*5d50*/  LOP3.LUT R11, R41, R11, R20, 0x96, !PT ;  /* 0x0000000b290b7212 */ /* 0x000fe400078e9614 */
[----:B------:R-:W-:Y:S02]  /*5d60*/  IADD3 R20, PT, PT, R43, 0x682e6ff3, R12 ;  /* 0x682e6ff32b147810 */ /* 0x000fe40007ffe00c */
[----:B------:R-:W-:Y:S02]  /*5d70*/  IADD3 R36, PT, PT, R36, R39, R21 ;  /* 0x0000002724247210 */ /* 0x000fe40007ffe015 */
        /* <DEDUP_REMOVED lines=9> */
[----:B------:R-:W-:Y:S01]  /*5e10*/  LOP3.LUT R42, R15, R21, R16, 0xb8, !PT ;  /* 0x000000150f2a7212 */ /* 0x000fe200078eb810 */
[----:B------:R-:W-:Y:S01]  /*5e20*/  IMAD.IADD R11, R11, 0x1, R36 ;  /* 0x000000010b0b7824 */ /* 0x000fe200078e0224 */
[--C-:B------:R-:W-:Y:S02]  /*5e30*/  SHF.R.U32.HI R36, RZ, 0x3, R25.reuse ;  /* 0x00000003ff247819 */ /* 0x100fe40000011619 */
[----:B------:R-:W-:Y:S02]  /*5e40*/  IADD3 R42, PT, PT, R39, R42, R10 ;  /* 0x0000002a272a7210 */ /* 0x000fe40007ffe00a */
[C-C-:B------:R-:W-:Y:S02]  /*5e50*/  SHF.L.W.U32.HI R10, R25.reuse, 0x19, R25.reuse ;  /* 0x00000019190a7819 */ /* 0x140fe40000010e19 */
[----:B------:R-:W-:-:S02]  /*5e60*/  SHF.L.W.U32.HI R39, R25, 0xe, R25 ;  /* 0x0000000e19277819 */ /* 0x000fc40000010e19 */
[----:B------:R-:W-:Y:S02]  /*5e70*/  LOP3.LUT R44, R47, R44, R40, 0xe8, !PT ;  /* 0x0000002c2f2c7212 */ /* 0x000fe400078ee828 */
[----:B------:R-:W-:Y:S02]  /*5e80*/  LOP3.LUT R10, R36, R10, R39, 0x96, !PT ;  /* 0x0000000a240a7212 */ /* 0x000fe400078e9627 */
[----:B------:R-:W-:Y:S02]  /*5e90*/  IADD3 R39, PT, PT, R42, 0x748f82ee, R11 ;  /* 0x748f82ee2a277810 */ /* 0x000fe40007ffe00b */
[----:B------:R-:W-:Y:S02]  /*5ea0*/  IADD3 R41, PT, PT, R38, R41, R44 ;  /* 0x0000002926297210 */ /* 0x000fe40007ffe02c */
[----:B------:R-:W-:Y:S01]  /*5eb0*/  IADD3 R33, PT, PT, R33, R10, R24 ;  /* 0x0000000a21217210 */ /* 0x000fe20007ffe018 */
[----:B------:R-:W-:Y:S01]  /*5ec0*/  IMAD.IADD R10, R40, 0x1, R39 ;  /* 0x00000001280a7824 */ /* 0x000fe200078e0227 */
[----:B------:R-:W-:-:S02]  /*5ed0*/  SHF.L.W.U32.HI R24, R41, 0x1e, R41 ;  /* 0x0000001e29187819 */ /* 0x000fc40000010e29 */
[C-C-:B------:R-:W-:Y:S02]  /*5ee0*/  SHF.L.W.U32.HI R43, R41.reuse, 0x13, R41.reuse ;  /* 0x00000013292b7819 */ /* 0x140fe40000010e29 */
[----:B------:R-:W-:Y:S02]  /*5ef0*/  SHF.L.W.U32.HI R36, R41, 0xa, R41 ;  /* 0x0000000a29247819 */ /* 0x000fe40000010e29 */
[----:B------:R-:W-:Y:S02]  /*5f00*/  SHF.L.W.U32.HI R42, R10, 0x1a, R10 ;  /* 0x0000001a0a2a7819 */ /* 0x000fe40000010e0a */
[----:B------:R-:W-:Y:S02]  /*5f10*/  LOP3.LUT R38, R36, R24, R43, 0x96, !PT ;  /* 0x0000001824267212 */ /* 0x000fe400078e962b */
[C-C-:B------:R-:W-:Y:S02]  /*5f20*/  SHF.L.W.U32.HI R24, R12.reuse, 0xf, R12.reuse ;  /* 0x0000000f0c187819 */ /* 0x140fe40000010e0c */
[----:B------:R-:W-:-:S02]  /*5f30*/  SHF.L.W.U32.HI R43, R12, 0xd, R12 ;  /* 0x0000000d0c2b7819 */ /* 0x000fc40000010e0c */
[----:B------:R-:W-:Y:S02]  /*5f40*/  SHF.R.U32.HI R36, RZ, 0xa, R12 ;  /* 0x0000000aff247819 */ /* 0x000fe4000001160c */
[C-C-:B------:R-:W-:Y:S02]  /*5f50*/  SHF.L.W.U32.HI R45, R10.reuse, 0x15, R10.reuse ;  /* 0x000000150a2d7819 */ /* 0x140fe40000010e0a */
[----:B------:R-:W-:Y:S02]  /*5f60*/  SHF.L.W.U32.HI R44, R10, 0x7, R10 ;  /* 0x000000070a2c7819 */ /* 0x000fe40000010e0a */
[----:B------:R-:W-:Y:S02]  /*5f70*/  LOP3.LUT R47, R40, R47, R41, 0xe8, !PT ;  /* 0x0000002f282f7212 */ /* 0x000fe400078ee829 */
[----:B------:R-:W-:Y:S02]  /*5f80*/  LOP3.LUT R36, R36, R24, R43, 0x96, !PT ;  /* 0x0000001824247212 */ /* 0x000fe400078e962b */
[----:B------:R-:W-:-:S02]  /*5f90*/  LOP3.LUT R42, R44, R42, R45, 0x96, !PT ;  /* 0x0000002a2c2a7212 */ /* 0x000fc400078e962d */
[----:B------:R-:W-:Y:S02]  /*5fa0*/  LOP3.LUT R44, R16, R10, R21, 0xb8, !PT ;  /* 0x0000000a102c7212 */ /* 0x000fe400078eb815 */
[----:B------:R-:W-:Y:S01]  /*5fb0*/  IADD3 R24, PT, PT, R17, R38, R47 ;  /* 0x0000002611187210 */ /* 0x000fe20007ffe02f */
[----:B------:R-:W-:Y:S01]  /*5fc0*/  IMAD.IADD R17, R36, 0x1, R33 ;  /* 0x0000000124117824 */ /* 0x000fe200078e0221 */
[----:B------:R-:W-:Y:S02]  /*5fd0*/  IADD3 R46, PT, PT, R42, R44, R15 ;  /* 0x0000002c2a2e7210 */ /* 0x000fe40007ffe00f */
[C-C-:B------:R-:W-:Y:S02]  /*5fe0*/  SHF.L.W.U32.HI R15, R26.reuse, 0x19, R26.reuse ;  /* 0x000000191a0f7819 */ /* 0x140fe40000010e1a */
[--C-:B------:R-:W-:Y:S02]  /*5ff0*/  SHF.L.W.U32.HI R38, R26, 0xe, R26.reuse ;  /* 0x0000000e1a267819 */ /* 0x100fe40000010e1a */
[----:B------:R-:W-:-:S02]  /*6000*/  SHF.R.U32.HI R42, RZ, 0x3, R26 ;  /* 0x00000003ff2a7819 */ /* 0x000fc4000001161a */
[C-C-:B------:R-:W-:Y:S02]  /*6010*/  SHF.L.W.U32.HI R43, R24.reuse, 0x1e, R24.reuse ;  /* 0x0000001e182b7819 */ /* 0x140fe40000010e18 */
[C-C-:B------:R-:W-:Y:S02]  /*6020*/  SHF.L.W.U32.HI R44, R24.reuse, 0x13, R24.reuse ;  /* 0x00000013182c7819 */ /* 0x140fe40000010e18 */
[----:B------:R-:W-:Y:S02]  /*6030*/  SHF.L.W.U32.HI R45, R24, 0xa, R24 ;  /* 0x0000000a182d7819 */ /* 0x000fe40000010e18 */
[----:B------:R-:W-:Y:S02]  /*6040*/  IADD3 R36, PT, PT, R46, 0x78a5636f, R17 ;  /* 0x78a5636f2e247810 */ /* 0x000fe40007ffe011 */
[----:B------:R-:W-:Y:S02]  /*6050*/  LOP3.LUT R38, R42, R15, R38, 0x96, !PT ;  /* 0x0000000f2a267212 */ /* 0x000fe400078e9626 */
[----:B------:R-:W-:Y:S01]  /*6060*/  LOP3.LUT R45, R45, R43, R44, 0x96, !PT ;  /* 0x0000002b2d2d7212 */ /* 0x000fe200078e962c */
[----:B------:R-:W-:Y:S01]  /*6070*/  IMAD.IADD R15, R41, 0x1, R36 ;  /* 0x00000001290f7824 */ /* 0x000fe200078e0224 */
[----:B------:R-:W-:-:S02]  /*6080*/  SHF.L.W.U32.HI R33, R11, 0xf, R11 ;  /* 0x0000000f0b217819 */ /* 0x000fc40000010e0b */
[--C-:B------:R-:W-:Y:S02]  /*6090*/  SHF.L.W.U32.HI R42, R11, 0xd, R11.reuse ;  /* 0x0000000d0b2a7819 */ /* 0x100fe40000010e0b */
[----:B------:R-:W-:Y:S02]  /*60a0*/  SHF.R.U32.HI R43, RZ, 0xa, R11 ;  /* 0x0000000aff2b7819 */ /* 0x000fe4000001160b */
[----:B------:R-:W-:Y:S02]  /*60b0*/  LOP3.LUT R40, R41, R40, R24, 0xe8, !PT ;  /* 0x0000002829287212 */ /* 0x000fe400078ee818 */
[----:B------:R-:W-:Y:S02]  /*60c0*/  IADD3 R34, PT, PT, R34, R38, R25 ;  /* 0x0000002622227210 */ /* 0x000fe40007ffe019 */
[----:B------:R-:W-:Y:S02]  /*60d0*/  LOP3.LUT R33, R43, R33, R42, 0x96, !PT ;  /* 0x000000212b217212 */ /* 0x000fe400078e962a */
[----:B------:R-:W-:-:S02]  /*60e0*/  IADD3 R25, PT, PT, R20, R45, R40 ;  /* 0x0000002d14197210 */ /* 0x000fc40007ffe028 */
[C-C-:B------:R-:W-:Y:S02]  /*60f0*/  SHF.L.W.U32.HI R40, R15.reuse, 0x1a, R15.reuse ;  /* 0x0000001a0f287819 */ /* 0x140fe40000010e0f */
[C-C-:B------:R-:W-:Y:S02]  /*6100*/  SHF.L.W.U32.HI R45, R15.reuse, 0x15, R15.reuse ;  /* 0x000000150f2d7819 */ /* 0x140fe40000010e0f */
[----:B------:R-:W-:-:S04]  /*6110*/  SHF.L.W.U32.HI R42, R15, 0x7, R15 ;  /* 0x000000070f2a7819 */ /* 0x000fc80000010e0f */
[----:B------:R-:W-:Y:S02]  /*6120*/  LOP3.LUT R45, R42, R40, R45, 0x96, !PT ;  /* 0x000000282a2d7212 */ /* 0x000fe400078e962d */
[----:B------:R-:W-:Y:S01]  /*6130*/  LOP3.LUT R40, R21, R15, R10, 0xb8, !PT ;  /* 0x0000000f15287212 */ /* 0x000fe200078eb80a */
[----:B------:R-:W-:Y:S01]  /*6140*/  IMAD.IADD R34, R33, 0x1, R34 ;  /* 0x0000000121227824 */ /* 0x000fe200078e0222 */
[C-C-:B------:R-:W-:Y:S02]  /*6150*/  SHF.L.W.U32.HI R20, R27.reuse, 0x19, R27.reuse ;  /* 0x000000191b147819 */ /* 0x140fe40000010e1b */
        /* <DEDUP_REMOVED lines=10> */
[----:B------:R-:W-:Y:S02]  /*6200*/  IADD3 R26, PT, PT, R35, R20, R26 ;  /* 0x00000014231a7210 */ /* 0x000fe40007ffe01a */
[C-C-:B------:R-:W-:Y:S02]  /*6210*/  SHF.L.W.U32.HI R20, R17.reuse, 0xf, R17.reuse ;  /* 0x0000000f11147819 */ /* 0x140fe40000010e11 */
[--C-:B------:R-:W-:Y:S02]  /*6220*/  SHF.L.W.U32.HI R35, R17, 0xd, R17.reuse ;  /* 0x0000000d11237819 */ /* 0x100fe40000010e11 */
[----:B------:R-:W-:Y:S02]  /*6230*/  SHF.R.U32.HI R17, RZ, 0xa, R17 ;  /* 0x0000000aff117819 */ /* 0x000fe40000011611 */
[C-C-:B------:R-:W-:Y:S02]  /*6240*/  SHF.L.W.U32.HI R40, R16.reuse, 0x1a, R16.reuse ;  /* 0x0000001a10287819 */ /* 0x140fe40000010e10 */
[----:B------:R-:W-:-:S02]  /*6250*/  SHF.L.W.U32.HI R43, R16, 0x15, R16 ;  /* 0x00000015102b7819 */ /* 0x000fc40000010e10 */
[----:B------:R-:W-:Y:S02]  /*6260*/  SHF.L.W.U32.HI R42, R16, 0x7, R16 ;  /* 0x00000007102a7819 */ /* 0x000fe40000010e10 */
[----:B------:R-:W-:Y:S02]  /*6270*/  LOP3.LUT R41, R24, R41, R25, 0xe8, !PT ;  /* 0x0000002918297212 */ /* 0x000fe400078ee819 */
[----:B------:R-:W-:Y:S02]  /*6280*/  LOP3.LUT R17, R17, R20, R35, 0x96, !PT ;  /* 0x0000001411117212 */ /* 0x000fe400078e9623 */
[----:B------:R-:W-:Y:S02]  /*6290*/  LOP3.LUT R44, R42, R40, R43, 0x96, !PT ;  /* 0x000000282a2c7212 */ /* 0x000fe400078e962b */
[----:B------:R-:W-:Y:S02]  /*62a0*/  IADD3 R20, PT, PT, R39, R38, R41 ;  /* 0x0000002627147210 */ /* 0x000fe40007ffe029 */
[----:B------:R-:W-:-:S02]  /*62b0*/  LOP3.LUT R43, R10, R16, R15, 0xb8, !PT ;  /* 0x000000100a2b7212 */ /* 0x000fc400078eb80f */
[C-C-:B------:R-:W-:Y:S02]  /*62c0*/  SHF.L.W.U32.HI R35, R30.reuse, 0x19, R30.reuse ;  /* 0x000000191e237819 */ /* 0x140fe40000010e1e */
[--C-:B------:R-:W-:Y:S02]  /*62d0*/  SHF.L.W.U32.HI R38, R30, 0xe, R30.reuse ;  /* 0x0000000e1e267819 */ /* 0x100fe40000010e1e */
[----:B------:R-:W-:Y:S01]  /*62e0*/  SHF.R.U32.HI R39, RZ, 0x3, R30 ;  /* 0x00000003ff277819 */ /* 0x000fe2000001161e */
[----:B------:R-:W-:Y:S01]  /*62f0*/  IMAD.IADD R26, R17, 0x1, R26 ;  /* 0x00000001111a7824 */ /* 0x000fe200078e021a */
[----:B------:R-:W-:Y:S02]  /*6300*/  IADD3 R43, PT, PT, R44, R43, R21 ;  /* 0x0000002b2c2b7210 */ /* 0x000fe40007ffe015 */
[----:B------:R-:W-:Y:S02]  /*6310*/  LOP3.LUT R35, R39, R35, R38, 0x96, !PT ;  /* 0x0000002327237212 */ /* 0x000fe400078e9626 */
[----:B------:R-:W-:-:S02]  /*6320*/  LOP3.LUT R39, R25, R24, R20, 0xe8, !PT ;  /* 0x0000001819277212 */ /* 0x000fc400078ee814 */
[C-C-:B------:R-:W-:Y:S02]  /*6330*/  SHF.L.W.U32.HI R21, R34.reuse, 0xf, R34.reuse ;  /* 0x0000000f22157819 */ /* 0x140fe40000010e22 */
[--C-:B------:R-:W-:Y:S02]  /*6340*/  SHF.L.W.U32.HI R24, R34, 0xd, R34.reuse ;  /* 0x0000000d22187819 */ /* 0x100fe40000010e22 */
[----:B------:R-:W-:Y:S02]  /*6350*/  SHF.R.U32.HI R38, RZ, 0xa, R34 ;  /* 0x0000000aff267819 */ /* 0x000fe40000011622 */
[----:B------:R-:W-:Y:S02]  /*6360*/  IADD3 R34, PT, PT, R43, -0x7338fdf8, R26 ;  /* 0x8cc702082b227810 */ /* 0x000fe40007ffe01a */
[C-C-:B------:R-:W-:Y:S02]  /*6370*/  SHF.L.W.U32.HI R40, R20.reuse, 0x1e, R20.reuse ;  /* 0x0000001e14287819 */ /* 0x140fe40000010e14 */
[----:B------:R-:W-:-:S02]  /*6380*/  SHF.L.W.U32.HI R41, R20, 0x13, R20 ;  /* 0x0000001314297819 */ /* 0x000fc40000010e14 */
[----:B------:R-:W-:Y:S02]  /*6390*/  SHF.L.W.U32.HI R42, R20, 0xa, R20 ;  /* 0x0000000a142a7819 */ /* 0x000fe40000010e14 */
[----:B------:R-:W-:Y:S02]  /*63a0*/  IADD3 R35, PT, PT, R14, R35, R27 ;  /* 0x000000230e237210 */ /* 0x000fe40007ffe01b */
[----:B------:R-:W-:Y:S01]  /*63b0*/  LOP3.LUT R14, R38, R21, R24, 0x96, !PT ;  /* 0x00000015260e7212 */ /* 0x000fe200078e9618 */
[----:B------:R-:W-:Y:S01]  /*63c0*/  IMAD.IADD R21, R25, 0x1, R34 ;  /* 0x0000000119157824 */ /* 0x000fe200078e0222 */
[----:B------:R-:W-:-:S04]  /*63d0*/  LOP3.LUT R17, R42, R40, R41, 0x96, !PT ;  /* 0x000000282a117212 */ /* 0x000fc800078e9629 */
[----:B------:R-:W-:Y:S02]  /*63e0*/  IADD3 R17, PT, PT, R36, R17, R39 ;  /* 0x0000001124117210 */ /* 0x000fe40007ffe027 */
[C-C-:B------:R-:W-:Y:S02]  /*63f0*/  SHF.L.W.U32.HI R38, R21.reuse, 0x1a, R21.reuse ;  /* 0x0000001a15267819 */ /* 0x140fe40000010e15 */
[C-C-:B------:R-:W-:Y:S02]  /*6400*/  SHF.L.W.U32.HI R39, R21.reuse, 0x15, R21.reuse ;  /* 0x0000001515277819 */ /* 0x140fe40000010e15 */
[----:B------:R-:W-:Y:S02]  /*6410*/  SHF.L.W.U32.HI R40, R21, 0x7, R21 ;  /* 0x0000000715287819 */ /* 0x000fe40000010e15 */
[C-C-:B------:R-:W-:Y:S02]  /*6420*/  SHF.L.W.U32.HI R24, R17.reuse, 0x1e, R17.reuse ;  /* 0x0000001e11187819 */ /* 0x140fe40000010e11 */
[----:B------:R-:W-:-:S02]  /*6430*/  SHF.L.W.U32.HI R27, R17, 0x13, R17 ;  /* 0x00000013111b7819 */ /* 0x000fc40000010e11 */
[----:B------:R-:W-:Y:S02]  /*6440*/  SHF.L.W.U32.HI R36, R17, 0xa, R17 ;  /* 0x0000000a11247819 */ /* 0x000fe40000010e11 */
[----:B------:R-:W-:Y:S02]  /*6450*/  LOP3.LUT R39, R40, R38, R39, 0x96, !PT ;  /* 0x0000002628277212 */ /* 0x000fe400078e9627 */
[----:B------:R-:W-:Y:S01]  /*6460*/  LOP3.LUT R38, R15, R21, R16, 0xb8, !PT ;  /* 0x000000150f267212 */ /* 0x000fe200078eb810 */
[----:B------:R-:W-:Y:S01]  /*6470*/  IMAD.IADD R14, R14, 0x1, R35 ;  /* 0x000000010e0e7824 */ /* 0x000fe200078e0223 */
[----:B------:R-:W-:Y:S02]  /*6480*/  LOP3.LUT R36, R36, R24, R27, 0x96, !PT ;  /* 0x0000001824247212 */ /* 0x000fe400078e961b */
[C-C-:B------:R-:W-:Y:S02]  /*6490*/  SHF.L.W.U32.HI R24, R31.reuse, 0x19, R31.reuse ;  /* 0x000000191f187819 */ /* 0x140fe40000010e1f */
[----:B------:R-:W-:-:S02]  /*64a0*/  SHF.L.W.U32.HI R27, R31, 0xe, R31 ;  /* 0x0000000e1f1b7819 */ /* 0x000fc40000010e1f */
[----:B------:R-:W-:Y:S02]  /*64b0*/  SHF.R.U32.HI R35, RZ, 0x3, R31 ;  /* 0x00000003ff237819 */ /* 0x000fe4000001161f */
[----:B------:R-:W-:Y:S02]  /*64c0*/  IADD3 R39, PT, PT, R39, R38, R10 ;  /* 0x0000002627277210 */ /* 0x000fe40007ffe00a */
[----:B------:R-:W-:Y:S02]  /*64d0*/  LOP3.LUT R35, R35, R24, R27, 0x96, !PT ;  /* 0x0000001823237212 */ /* 0x000fe400078e961b */
        /* <DEDUP_REMOVED lines=10> */
[C-C-:B------:R-:W-:Y:S02]  /*6580*/  SHF.L.W.U32.HI R40, R24.reuse, 0x1a, R24.reuse ;  /* 0x0000001a18287819 */ /* 0x140fe40000010e18 */
[C-C-:B------:R-:W-:Y:S02]  /*6590*/  SHF.L.W.U32.HI R41, R24.reuse, 0x15, R24.reuse ;  /* 0x0000001518297819 */ /* 0x140fe40000010e18 */
[----:B------:R-:W-:Y:S02]  /*65a0*/  SHF.L.W.U32.HI R42, R24, 0x7, R24 ;  /* 0x00000007182a7819 */ /* 0x000fe40000010e18 */
[----:B------:R-:W-:Y:S02]  /*65b0*/  IADD3 R30, PT, PT, R13, R35, R30 ;  /* 0x000000230d1e7210 */ /* 0x000fe40007ffe01e */
[----:B------:R-:W-:-:S02]  /*65c0*/  LOP3.LUT R13, R26, R25, R36, 0x96, !PT ;  /* 0x000000191a0d7212 */ /* 0x000fc400078e9624 */
[----:B------:R-:W-:Y:S02]  /*65d0*/  LOP3.LUT R25, R39, R33, R38, 0x96, !PT ;  /* 0x0000002127197212 */ /* 0x000fe400078e9626 */
        /* <DEDUP_REMOVED lines=9> */
[C-C-:B------:R-:W-:Y:S02]  /*6670*/  SHF.L.W.U32.HI R33, R25.reuse, 0x1e, R25.reuse ;  /* 0x0000001e19217819 */ /* 0x140fe40000010e19 */
[C-C-:B------:R-:W-:Y:S02]  /*6680*/  SHF.L.W.U32.HI R34, R25.reuse, 0x13, R25.reuse ;  /* 0x0000001319227819 */ /* 0x140fe40000010e19 */
[----:B------:R-:W-:-:S02]  /*6690*/  SHF.L.W.U32.HI R35, R25, 0xa, R25 ;  /* 0x0000000a19237819 */ /* 0x000fc40000010e19 */
[----:B------:R-:W-:Y:S02]  /*66a0*/  IADD3 R20, PT, PT, R20, -0x5baf9315, R13 ;  /* 0xa4506ceb14147810 */ /* 0x000fe40007ffe00d */
[----:B------:R-:W-:Y:S02]  /*66b0*/  LOP3.LUT R15, R30, R15, R26, 0x96, !PT ;  /* 0x0000000f1e0f7212 */ /* 0x000fe400078e961a */
[----:B------:R-:W-:Y:S01]  /*66c0*/  LOP3.LUT R26, R35, R33, R34, 0x96, !PT ;  /* 0x00000021231a7212 */ /* 0x000fe200078e9622 */
[----:B------:R-:W-:Y:S01]  /*66d0*/  IMAD.IADD R33, R17, 0x1, R20 ;  /* 0x0000000111217824 */ /* 0x000fe200078e0214 */
[C-C-:B------:R-:W-:Y:S02]  /*66e0*/  SHF.L.W.U32.HI R30, R14.reuse, 0xf, R14.reuse ;  /* 0x0000000f0e1e7819 */ /* 0x140fe40000010e0e */
[--C-:B------:R-:W-:Y:S02]  /*66f0*/  SHF.L.W.U32.HI R35, R14, 0xd, R14.reuse ;  /* 0x0000000d0e237819 */ /* 0x100fe40000010e0e */
[----:B------:R-:W-:-:S02]  /*6700*/  SHF.R.U32.HI R14, RZ, 0xa, R14 ;  /* 0x0000000aff0e7819 */ /* 0x000fc4000001160e */
[C-C-:B------:R-:W-:Y:S02]  /*6710*/  SHF.L.W.U32.HI R34, R33.reuse, 0x1a, R33.reuse ;  /* 0x0000001a21227819 */ /* 0x140fe40000010e21 */
[C-C-:B------:R-:W-:Y:S02]  /*6720*/  SHF.L.W.U32.HI R39, R33.reuse, 0x15, R33.reuse ;  /* 0x0000001521277819 */ /* 0x140fe40000010e21 */
[----:B------:R-:W-:Y:S02]  /*6730*/  SHF.L.W.U32.HI R36, R33, 0x7, R33 ;  /* 0x0000000721247819 */ /* 0x000fe40000010e21 */
[----:B------:R-:W-:Y:S02]  /*6740*/  LOP3.LUT R14, R14, R30, R35, 0x96, !PT ;  /* 0x0000001e0e0e7212 */ /* 0x000fe400078e9623 */
[----:B------:R-:W-:Y:S02]  /*6750*/  LOP3.LUT R17, R10, R17, R25, 0xe8, !PT ;  /* 0x000000110a117212 */ /* 0x000fe400078ee819 */
[----:B------:R-:W-:-:S02]  /*6760*/  LOP3.LUT R39, R36, R34, R39, 0x96, !PT ;  /* 0x0000002224277212 */ /* 0x000fc400078e9627 */
[----:B------:R-:W-:Y:S02]  /*6770*/  LOP3.LUT R30, R21, R33, R24, 0xb8, !PT ;  /* 0x00000021151e7212 */ /* 0x000fe400078eb818 */
[----:B------:R-:W-:Y:S02]  /*6780*/  IADD3 R15, PT, PT, R12, R15, R31 ;  /* 0x0000000f0c0f7210 */ /* 0x000fe40007ffe01f */
[----:B------:R-:W-:Y:S02]  /*6790*/  IADD3 R26, PT, PT, R27, R26, R17 ;  /* 0x0000001a1b1a7210 */ /* 0x000fe40007ffe011 */
[----:B------:R-:W-:Y:S02]  /*67a0*/  IADD3 R30, PT, PT, R39, R30, R16 ;  /* 0x0000001e271e7210 */ /* 0x000fe40007ffe010 */
[C-C-:B------:R-:W-:Y:S02]  /*67b0*/  SHF.L.W.U32.HI R12, R26.reuse, 0x1e, R26.reuse ;  /* 0x0000001e1a0c7819 */ /* 0x140fe40000010e1a */
[----:B------:R-:W-:-:S02]  /*67c0*/  SHF.L.W.U32.HI R17, R26, 0x13, R26 ;  /* 0x000000131a117819 */ /* 0x000fc40000010e1a */
[----:B------:R-:W-:Y:S02]  /*67d0*/  SHF.L.W.U32.HI R27, R26, 0xa, R26 ;  /* 0x0000000a1a1b7819 */ /* 0x000fe40000010e1a */
[----:B------:R-:W-:Y:S02]  /*67e0*/  IADD3 R30, PT, PT, R30, R15, R14 ;  /* 0x0000000f1e1e7210 */ /* 0x000fe40007ffe00e */
[----:B------:R-:W-:Y:S02]  /*67f0*/  LOP3.LUT R17, R27, R12, R17, 0x96, !PT ;  /* 0x0000000c1b117212 */ /* 0x000fe400078e9611 */
[----:B------:R-:W-:Y:S01]  /*6800*/  LOP3.LUT R14, R25, R10, R26, 0xe8, !PT ;  /* 0x0000000a190e7212 */ /* 0x000fe200078ee81a */
[----:B------:R-:W-:Y:S01]  /*6810*/  VIADD R31, R30, 0xbef9a3f7 ;  /* 0xbef9a3f71e1f7836 */ /* 0x000fe20000000000 */
[C-C-:B------:R-:W-:Y:S02]  /*6820*/  SHF.L.W.U32.HI R12, R37.reuse, 0x19, R37.reuse ;  /* 0x00000019250c7819 */ /* 0x140fe40000010e25 */
[----:B------:R-:W-:-:S02]  /*6830*/  SHF.L.W.U32.HI R15, R37, 0xe, R37 ;  /* 0x0000000e250f7819 */ /* 0x000fc40000010e25 */
[----:B------:R-:W-:Y:S02]  /*6840*/  SHF.R.U32.HI R37, RZ, 0x3, R37 ;  /* 0x00000003ff257819 */ /* 0x000fe40000011625 */
[----:B------:R-:W-:Y:S01]  /*6850*/  IADD3 R27, PT, PT, R20, R17, R14 ;  /* 0x00000011141b7210 */ /* 0x000fe20007ffe00e */
[----:B------:R-:W-:Y:S01]  /*6860*/  IMAD.IADD R20, R10, 0x1, R31 ;  /* 0x000000010a147824 */ /* 0x000fe200078e021f */
[----:B------:R-:W-:Y:S02]  /*6870*/  LOP3.LUT R12, R37, R12, R15, 0x96, !PT ;  /* 0x0000000c250c7212 */ /* 0x000fe400078e960f */
[C-C-:B------:R-:W-:Y:S02]  /*6880*/  SHF.L.W.U32.HI R10, R27.reuse, 0x1e, R27.reuse ;  /* 0x0000001e1b0a7819 */ /* 0x140fe40000010e1b */
[C-C-:B------:R-:W-:Y:S02]  /*6890*/  SHF.L.W.U32.HI R15, R27.reuse, 0x13, R27.reuse ;  /* 0x000000131b0f7819 */ /* 0x140fe40000010e1b */
[----:B------:R-:W-:-:S02]  /*68a0*/  SHF.L.W.U32.HI R14, R27, 0xa, R27 ;  /* 0x0000000a1b0e7819 */ /* 0x000fc40000010e1b */
[C-C-:B------:R-:W-:Y:S02]  /*68b0*/  SHF.L.W.U32.HI R16, R20.reuse, 0x1a, R20.reuse ;  /* 0x0000001a14107819 */ /* 0x140fe40000010e14 */
[C-C-:B------:R-:W-:Y:S02]  /*68c0*/  SHF.L.W.U32.HI R35, R20.reuse, 0x15, R20.reuse ;  /* 0x0000001514237819 */ /* 0x140fe40000010e14 */
[----:B------:R-:W-:Y:S02]  /*68d0*/  SHF.L.W.U32.HI R30, R20, 0x7, R20 ;  /* 0x00000007141e7819 */ /* 0x000fe40000010e14 */
[----:B------:R-:W-:Y:S02]  /*68e0*/  IADD3 R17, PT, PT, R11, R12, R32 ;  /* 0x0000000c0b117210 */ /* 0x000fe40007ffe020 */
[----:B------:R-:W-:Y:S02]  /*68f0*/  LOP3.LUT R14, R14, R10, R15, 0x96, !PT ;  /* 0x0000000a0e0e7212 */ /* 0x000fe400078e960f */
[----:B--2---:R-:W-:-:S02]  /*6900*/  IADD3 R10, P1, PT, R28, 0x200, RZ ;  /* 0x000002001c0a7810 */ /* 0x004fc40007f3e0ff */
[C-C-:B------:R-:W-:Y:S02]  /*6910*/  SHF.L.W.U32.HI R12, R13.reuse, 0xf, R13.reuse ;  /* 0x0000000f0d0c7819 */ /* 0x140fe40000010e0d */
[----:B------:R-:W-:Y:S02]  /*6920*/  SHF.L.W.U32.HI R15, R13, 0xd, R13 ;  /* 0x0000000d0d0f7819 */ /* 0x000fe40000010e0d */
[----:B------:R-:W-:Y:S02]  /*6930*/  LOP3.LUT R30, R30, R16, R35, 0x96, !PT ;  /* 0x000000101e1e7212 */ /* 0x000fe400078e9623 */
[----:B------:R-:W-:Y:S02]  /*6940*/  SHF.R.U32.HI R13, RZ, 0xa, R13 ;  /* 0x0000000aff0d7819 */ /* 0x000fe4000001160d */
[----:B------:R-:W-:Y:S02]  /*6950*/  LOP3.LUT R28, R24, R20, R33, 0xb8, !PT ;  /* 0x00000014181c7212 */ /* 0x000fe400078eb821 */
[----:B------:R-:W-:Y:S01]  /*6960*/  LOP3.LUT R16, R26, R25, R27, 0xe8, !PT ;  /* 0x000000191a107212 */ /* 0x000fe200078ee81b */
[----:B------:R-:W-:Y:S01]  /*6970*/  STL [R1+0x68], RZ ;  /* 0x000068ff01007387 */ /* 0x000fe20000100800 */
[----:B------:R-:W-:-:S02]  /*6980*/  LOP3.LUT R12, R13, R12, R15, 0x96, !PT ;  /* 0x0000000c0d0c7212 */ /* 0x000fc400078e960f */
[----:B------:R-:W-:Y:S02]  /*6990*/  IADD3 R28, PT, PT, R30, R28, R21 ;  /* 0x0000001c1e1c7210 */ /* 0x000fe40007ffe015 */
[----:B------:R-:W-:Y:S02]  /*69a0*/  IADD3 R16, PT, PT, R31, R14, R16 ;  /* 0x0000000e1f107210 */ /* 0x000fe40007ffe010 */
[----:B------:R-:W-:Y:S02]  /*69b0*/  IADD3 R13, PT, PT, R28, R17, R12 ;  /* 0x000000111c0d7210 */ /* 0x000fe40007ffe00c */
[C-C-:B------:R-:W-:Y:S02]  /*69c0*/  SHF.L.W.U32.HI R14, R16.reuse, 0x1e, R16.reuse ;  /* 0x0000001e100e7819 */ /* 0x140fe40000010e10 */
[C-C-:B------:R-:W-:Y:S02]  /*69d0*/  SHF.L.W.U32.HI R15, R16.reuse, 0x13, R16.reuse ;  /* 0x00000013100f7819 */ /* 0x140fe40000010e10 */
[----:B------:R-:W-:Y:S01]  /*69e0*/  SHF.L.W.U32.HI R12, R16, 0xa, R16 ;  /* 0x0000000a100c7819 */ /* 0x000fe20000010e10 */
[----:B------:R-:W-:-:S03]  /*69f0*/  VIADD R13, R13, 0xc67178f2 ;  /* 0xc67178f20d0d7836 */ /* 0x000fc60000000000 */
[----:B------:R-:W-:Y:S02]  /*6a00*/  LOP3.LUT R12, R12, R14, R15, 0x96, !PT ;  /* 0x0000000e0c0c7212 */ /* 0x000fe400078e960f */
[----:B------:R-:W-:Y:S01]  /*6a10*/  LOP3.LUT R14, R27, R26, R16, 0xe8, !PT ;  /* 0x0000001a1b0e7212 */ /* 0x000fe200078ee810 */
[----:B------:R-:W-:-:S03]  /*6a20*/  IMAD.X R11, RZ, RZ, R29, P1 ;  /* 0x000000ffff0b7224 */ /* 0x000fc600008e061d */
[----:B------:R-:W-:Y:S01]  /*6a30*/  IADD3 R15, PT, PT, R13, R12, R14 ;  /* 0x0000000c0d0f7210 */ /* 0x000fe20007ffe00e */
[----:B------:R-:W-:Y:S01]  /*6a40*/  IMAD.IADD R9, R9, 0x1, R26 ;  /* 0x0000000109097824 */ /* 0x000fe200078e021a */
[----:B------:R0:W-:Y:S01]  /*6a50*/  STL.64 [R1+0x70], R10 ;  /* 0x0000700a01007387 */ /* 0x0001e20000100a00 */
[----:B------:R-:W-:Y:S01]  /*6a60*/  IMAD.IADD R7, R7, 0x1, R24 ;  /* 0x0000000107077824 */ /* 0x000fe200078e0218 */
[----:B------:R-:W-:Y:S01]  /*6a70*/  IADD3 R4, PT, PT, R4, R13, R25 ;  /* 0x0000000d04047210 */ /* 0x000fe20007ffe019 */
[----:B------:R-:W-:Y:S02]  /*6a80*/  IMAD.IADD R8, R8, 0x1, R27 ;  /* 0x0000000108087824 */ /* 0x000fe400078e021b */
[----:B------:R-:W-:Y:S02]  /*6a90*/  IMAD.IADD R6, R6, 0x1, R33 ;  /* 0x0000000106067824 */ /* 0x000fe400078e0221 */
[----:B------:R-:W-:Y:S02]  /*6aa0*/  IMAD.IADD R3, R3, 0x1, R16 ;  /* 0x0000000103037824 */ /* 0x000fe400078e0210 */
[----:B------:R-:W-:-:S02]  /*6ab0*/  IMAD.IADD R5, R5, 0x1, R20 ;  /* 0x0000000105057824 */ /* 0x000fc400078e0214 */
[----:B------:R-:W-:Y:S02]  /*6ac0*/  IMAD.IADD R2, R2, 0x1, R15 ;  /* 0x0000000102027824 */ /* 0x000fe400078e020f */
[----:B0-----:R-:W-:-:S07]  /*6ad0*/  IMAD.MOV.U32 R10, RZ, RZ, RZ ;  /* 0x000000ffff0a7224 */ /* 0x001fce00078e00ff */
.L_x_2:
[----:B------:R-:W-:Y:S05]  /*6ae0*/  BSYNC.RECONVERGENT B1 ;  /* 0x0000000000017941 */ /* 0x000fea0003800200 */
.L_x_1:
[----:B------:R-:W-:Y:S05]  /*6af0*/  @P0 BRA `(.L_x_3) ;  /* 0xffffff9c00700947 */ /* 0x000fea000383ffff */
[----:B------:R-:W-:Y:S05]  /*6b00*/  BSYNC.RECONVERGENT B0 ;  /* 0x0000000000007941 */ /* 0x000fea0003800200 */
.L_x_0:
[----:B------:R-:W-:Y:S01]  /*6b10*/  BSSY.RECONVERGENT B0, `(.L_x_4) ;  /* 0x0000629000007945 */ /* 0x000fe20003800200 */
[----:B------:R-:W-:Y:S02]  /*6b20*/  IMAD.MOV.U32 R23, RZ, RZ, RZ ;  /* 0x000000ffff177224 */ /* 0x000fe400078e00ff */
[----:B------:R-:W-:-:S07]  /*6b30*/  IMAD.MOV.U32 R0, RZ, RZ, RZ ;  /* 0x000000ffff007224 */ /* 0x000fce00078e00ff */
.L_x_7:
[----:B------:R-:W0:Y:S02]  /*6b40*/  LDCU.64 UR4, c[0x0][0x380] ;  /* 0x00007000ff0477ac */ /* 0x000e240008000a00 */
[----:B0-----:R-:W-:-:S04]  /*6b50*/  IADD3 R14, P0, PT, R23, UR4, RZ ;  /* 0x00000004170e7c10 */ /* 0x001fc8000ff1e0ff */
[----:B------:R-:W-:-:S05]  /*6b60*/  IADD3.X R15, PT, PT, R0, UR5, RZ, P0, !PT ;  /* 0x00000005000f7c10 */ /* 0x000fca00087fe4ff */
[----:B------:R-:W2:Y:S01]  /*6b70*/  LDG.E.U8 R14, desc[UR36][R14.64] ;  /* 0x000000240e0e7981 */ /* 0x000ea2000c1e1100 */
        /* <DEDUP_REMOVED lines=21> */
[C---:B------:R-:W-:Y:S02]  /*6cd0*/  SHF.L.W.U32.HI R32, R2.reuse, 0x1e, R2 ;  /* 0x0000001e02207819 */ /* 0x040fe40000010e02 */
[----:B------:R-:W-:Y:S02]  /*6ce0*/  LOP3.LUT R28, R29, R27, R28, 0x96, !PT ;  /* 0x0000001b1d1c7212 */ /* 0x000fe400078e961c */
[C-C-:B------:R-:W-:Y:S02]  /*6cf0*/  SHF.L.W.U32.HI R33, R2.reuse, 0x13, R2.reuse ;  /* 0x0000001302217819 */ /* 0x140fe40000010e02 */
[----:B------:R-:W-:-:S02]  /*6d00*/  SHF.L.W.U32.HI R35, R2, 0xa, R2 ;  /* 0x0000000a02237819 */ /* 0x000fc40000010e02 */
[----:B------:R-:W-:Y:S02]  /*6d10*/  LOP3.LUT R37, R3, R8, R2, 0xe8, !PT ;  /* 0x0000000803257212 */ /* 0x000fe400078ee802 */
[----:B------:R-:W-:Y:S02]  /*6d20*/  LOP3.LUT R33, R35, R32, R33, 0x96, !PT ;  /* 0x0000002023217212 */ /* 0x000fe400078e9621 */
[C---:B--2---:R-:W-:Y:S02]  /*6d30*/  PRMT R24, R30.reuse, 0x7771, RZ ;  /* 0x000077711e187816 */ /* 0x044fe400000000ff */
[C---:B------:R-:W-:Y:S02]  /*6d40*/  PRMT R25, R30.reuse, 0x7770, RZ ;  /* 0x000077701e197816 */ /* 0x040fe400000000ff */
[----:B------:R-:W-:Y:S01]  /*6d50*/  PRMT R34, R30, 0x7773, RZ ;  /* 0x000077731e227816 */ /* 0x000fe200000000ff */
[----:B------:R-:W-:Y:S01]  /*6d60*/  IMAD.U32 R24, R24, 0x10000, RZ ;  /* 0x0001000018187824 */ /* 0x000fe200078e00ff */
[----:B------:R-:W-:-:S04]  /*6d70*/  PRMT R35, R31, 0x7773, RZ ;  /* 0x000077731f237816 */ /* 0x000fc800000000ff */
[----:B------:R-:W-:Y:S02]  /*6d80*/  LOP3.LUT R26, R24, 0xff0000, RZ, 0xc0, !PT ;  /* 0x00ff0000181a7812 */ /* 0x000fe400078ec0ff */
[----:B------:R-:W-:-:S03]  /*6d90*/  PRMT R24, R30, 0x7772, RZ ;  /* 0x000077721e187816 */ /* 0x000fc600000000ff */
        /* <DEDUP_REMOVED lines=9> */
[----:B------:R-:W-:Y:S01]  /*6e30*/  IADD3 R37, PT, PT, R28, R33, R37 ;  /* 0x000000211c257210 */ /* 0x000fe20007ffe025 */
[----:B------:R-:W-:Y:S01]  /*6e40*/  IMAD.IADD R39, R9, 0x1, R28 ;  /* 0x0000000109277824 */ /* 0x000fe200078e021c */
[----:B------:R-:W2:Y:S02]  /*6e50*/  LDL.64 R32, [R1+0x60] ;  /* 0x0000600001207983 */ /* 0x000ea40000100a00 */
[----:B------:R-:W-:-:S02]  /*6e60*/  LOP3.LUT R26, R24, 0xff0000, RZ, 0xc0, !PT ;  /* 0x00ff0000181a7812 */ /* 0x000fc400078ec0ff */
[----:B------:R-:W-:Y:S02]  /*6e70*/  PRMT R24, R31, 0x7772, RZ ;  /* 0x000077721f187816 */ /* 0x000fe400000000ff */
[--C-:B------:R-:W-:Y:S01]  /*6e80*/  SHF.L.W.U32.HI R27, R39, 0x1a, R39.reuse ;  /* 0x0000001a271b7819 */ /* 0x100fe20000010e27 */
[----:B------:R-:W-:Y:S01]  /*6e90*/  IMAD R25, R25, 0x1000000, R26 ;  /* 0x0100000019197824 */ /* 0x000fe200078e021a */
[C-C-:B------:R-:W-:Y:S01]  /*6ea0*/  SHF.L.W.U32.HI R30, R39.reuse, 0x15, R39.reuse ;  /* 0x00000015271e7819 */ /* 0x140fe20000010e27 */
[----:B------:R-:W-:Y:S01]  /*6eb0*/  IMAD.SHL.U32 R24, R24, 0x100, RZ ;  /* 0x0000010018187824 */ /* 0x000fe200078e00ff */
[----:B------:R-:W-:Y:S02]  /*6ec0*/  SHF.L.W.U32.HI R29, R39, 0x7, R39 ;  /* 0x00000007271d7819 */ /* 0x000fe40000010e27 */
[----:B------:R-:W-:Y:S02]  /*6ed0*/  LOP3.LUT R26, R5, R39, R4, 0xb8, !PT ;  /* 0x00000027051a7212 */ /* 0x000fe400078eb804 */
[----:B------:R-:W-:-:S02]  /*6ee0*/  LOP3.LUT R27, R29, R27, R30, 0x96, !PT ;  /* 0x0000001b1d1b7212 */ /* 0x000fc400078e961e */
[----:B------:R-:W-:Y:S02]  /*6ef0*/  LOP3.LUT R40, R25, R24, RZ, 0xfc, !PT ;  /* 0x0000001819287212 */ /* 0x000fe400078efcff */
[----:B------:R-:W-:Y:S02]  /*6f00*/  IADD3 R26, PT, PT, R27, R26, R6 ;  /* 0x0000001a1b1a7210 */ /* 0x000fe40007ffe006 */
[----:B---3--:R-:W-:Y:S02]  /*6f10*/  PRMT R27, R20, 0x7771, RZ ;  /* 0x00007771141b7816 */ /* 0x008fe400000000ff */
[----:B------:R-:W-:Y:S02]  /*6f20*/  LOP3.LUT R35, R40, R35, RZ, 0xfc, !PT ;  /* 0x0000002328237212 */ /* 0x000fe400078efcff */
[--C-:B------:R-:W-:Y:S01]  /*6f30*/  SHF.L.W.U32.HI R24, R37, 0x1e, R37.reuse ;  /* 0x0000001e25187819 */ /* 0x100fe20000010e25 */
[----:B------:R-:W-:Y:S01]  /*6f40*/  IMAD.U32 R27, R27, 0x10000, RZ ;  /* 0x000100001b1b7824 */ /* 0x000fe200078e00ff */
[----:B------:R-:W-:-:S02]  /*6f50*/  SHF.L.W.U32.HI R25, R37, 0x13, R37 ;  /* 0x0000001325197819 */ /* 0x000fc40000010e25 */
[----:B------:R-:W-:Y:S02]  /*6f60*/  SHF.L.W.U32.HI R28, R37, 0xa, R37 ;  /* 0x0000000a251c7819 */ /* 0x000fe40000010e25 */
[----:B------:R-:W-:Y:S02]  /*6f70*/  IADD3 R41, PT, PT, R26, 0x71374491, R35 ;  /* 0x713744911a297810 */ /* 0x000fe40007ffe023 */
[----:B------:R-:W-:Y:S02]  /*6f80*/  LOP3.LUT R36, R28, R24, R25, 0x96, !PT ;  /* 0x000000181c247212 */ /* 0x000fe400078e9619 */
[----:B------:R-:W-:Y:S01]  /*6f90*/  PRMT R26, R20, 0x7770, RZ ;  /* 0x00007770141a7816 */ /* 0x000fe200000000ff */
[----:B------:R-:W-:Y:S01]  /*6fa0*/  IMAD.IADD R25, R8, 0x1, R41 ;  /* 0x0000000108197824 */ /* 0x000fe200078e0229 */
[----:B------:R-:W-:Y:S02]  /*6fb0*/  LOP3.LUT R27, R27, 0xff0000, RZ, 0xc0, !PT ;  /* 0x00ff00001b1b7812 */ /* 0x000fe400078ec0ff */
[----:B------:R-:W-:-:S02]  /*6fc0*/  PRMT R24, R20, 0x7772, RZ ;  /* 0x0000777214187816 */ /* 0x000fc400000000ff */
[----:B------:R-:W-:Y:S01]  /*6fd0*/  LOP3.LUT R28, R2, R3, R37, 0xe8, !PT ;  /* 0x00000003021c7212 */ /* 0x000fe200078ee825 */
[----:B------:R-:W-:Y:S01]  /*6fe0*/  IMAD R26, R26, 0x1000000, R27 ;  /* 0x010000001a1a7824 */ /* 0x000fe200078e021b */
[C-C-:B------:R-:W-:Y:S01]  /*6ff0*/  SHF.L.W.U32.HI R29, R25.reuse, 0x1a, R25.reuse ;  /* 0x0000001a191d7819 */ /* 0x140fe20000010e19 */
[----:B------:R-:W-:Y:S01]  /*7000*/  IMAD.SHL.U32 R27, R24, 0x100, RZ ;  /* 0x00000100181b7824 */ /* 0x000fe200078e00ff */
[C-C-:B------:R-:W-:Y:S02]  /*7010*/  SHF.L.W.U32.HI R30, R25.reuse, 0x15, R25.reuse ;  /* 0x00000015191e7819 */ /* 0x140fe40000010e19 */
[----:B------:R-:W-:Y:S02]  /*7020*/  SHF.L.W.U32.HI R31, R25, 0x7, R25 ;  /* 0x00000007191f7819 */ /* 0x000fe40000010e19 */
[----:B------:R-:W-:Y:S02]  /*7030*/  IADD3 R36, PT, PT, R41, R36, R28 ;  /* 0x0000002429247210 */ /* 0x000fe40007ffe01c */
[----:B------:R-:W-:-:S02]  /*7040*/  LOP3.LUT R30, R31, R29, R30, 0x96, !PT ;  /* 0x0000001d1f1e7212 */ /* 0x000fc400078e961e */
[----:B------:R-:W-:Y:S02]  /*7050*/  LOP3.LUT R28, R4, R25, R39, 0xb8, !PT ;  /* 0x00000019041c7212 */ /* 0x000fe400078eb827 */
[----:B------:R-:W-:Y:S02]  /*7060*/  LOP3.LUT R42, R26, R27, RZ, 0xfc, !PT ;  /* 0x0000001b1a2a7212 */ /* 0x000fe400078efcff */
[----:B------:R-:W-:Y:S02]  /*7070*/  PRMT R31, R20, 0x7773, RZ ;  /* 0x00007773141f7816 */ /* 0x000fe400000000ff */
[----:B------:R-:W-:Y:S02]  /*7080*/  PRMT R24, R21, 0x7771, RZ ;  /* 0x0000777115187816 */ /* 0x000fe400000000ff */
[----:B------:R-:W-:Y:S02]  /*7090*/  IADD3 R28, PT, PT, R30, R28, R5 ;  /* 0x0000001c1e1c7210 */ /* 0x000fe40007ffe005 */
[----:B------:R-:W-:Y:S01]  /*70a0*/  LOP3.LUT R31, R42, R31, RZ, 0xfc, !PT ;  /* 0x0000001f2a1f7212 */ /* 0x000fe200078efcff */
[----:B------:R-:W-:Y:S01]  /*70b0*/  IMAD.U32 R24, R24, 0x10000, RZ ;  /* 0x0001000018187824 */ /* 0x000fe200078e00ff */
[----:B------:R-:W-:-:S02]  /*70c0*/  SHF.L.W.U32.HI R29, R36, 0x1e, R36 ;  /* 0x0000001e241d7819 */ /* 0x000fc40000010e24 */
[C-C-:B------:R-:W-:Y:S02]  /*70d0*/  SHF.L.W.U32.HI R30, R36.reuse, 0x13, R36.reuse ;  /* 0x00000013241e7819 */ /* 0x140fe40000010e24 */
[----:B------:R-:W-:Y:S02]  /*70e0*/  SHF.L.W.U32.HI R38, R36, 0xa, R36 ;  /* 0x0000000a24267819 */ /* 0x000fe40000010e24 */
[----:B------:R-:W-:Y:S02]  /*70f0*/  IADD3 R28, PT, PT, R28, -0x4a3f0431, R31 ;  /* 0xb5c0fbcf1c1c7810 */ /* 0x000fe40007ffe01f */
[C---:B------:R-:W-:Y:S02]  /*7100*/  PRMT R26, R21.reuse, 0x7770, RZ ;  /* 0x00007770151a7816 */ /* 0x040fe400000000ff */
[----:B------:R-:W-:Y:S02]  /*7110*/  LOP3.LUT R27, R24, 0xff0000, RZ, 0xc0, !PT ;  /* 0x00ff0000181b7812 */ /* 0x000fe400078ec0ff */
[----:B------:R-:W-:-:S02]  /*7120*/  PRMT R20, R21, 0x7772, RZ ;  /* 0x0000777215147816 */ /* 0x000fc400000000ff */
[----:B------:R-:W-:Y:S01]  /*7130*/  LOP3.LUT R29, R38, R29, R30, 0x96, !PT ;  /* 0x0000001d261d7212 */ /* 0x000fe200078e961e */
[----:B------:R-:W-:Y:S01]  /*7140*/  IMAD.IADD R38, R3, 0x1, R28 ;  /* 0x0000000103267824 */ /* 0x000fe200078e021c */
[----:B------:R-:W-:Y:S01]  /*7150*/  LOP3.LUT R30, R37, R2, R36, 0xe8, !PT ;  /* 0x00000002251e7212 */ /* 0x000fe200078ee824 */
[----:B------:R-:W-:Y:S02]  /*7160*/  IMAD R26, R26, 0x1000000, R27 ;  /* 0x010000001a1a7824 */ /* 0x000fe400078e021b */
[----:B------:R-:W-:Y:S01]  /*7170*/  IMAD.SHL.U32 R41, R20, 0x100, RZ ;  /* 0x0000010014297824 */ /* 0x000fe200078e00ff */
[C-C-:B------:R-:W-:Y:S02]  /*7180*/  SHF.L.W.U32.HI R20, R38.reuse, 0x1a, R38.reuse ;  /* 0x0000001a26147819 */ /* 0x140fe40000010e26 */
[C-C-:B------:R-:W-:Y:S02]  /*7190*/  SHF.L.W.U32.HI R27, R38.reuse, 0x15, R38.reuse ;  /* 0x00000015261b7819 */ /* 0x140fe40000010e26 */
[----:B------:R-:W-:-:S02]  /*71a0*/  SHF.L.W.U32.HI R24, R38, 0x7, R38 ;  /* 0x0000000726187819 */ /* 0x000fc40000010e26 */
[----:B------:R-:W-:Y:S02]  /*71b0*/  IADD3 R30, PT, PT, R28, R29, R30 ;  /* 0x0000001d1c1e7210 */ /* 0x000fe40007ffe01e */
[----:B------:R-:W-:Y:S01]  /*71c0*/  LOP3.LUT R43, R24, R20, R27, 0x96, !PT ;  /* 0x00000014182b7212 */ /* 0x000fe200078e961b */
[----:B------:R-:W3:Y:S01]  /*71d0*/  LDL.64 R28, [R1+0x40] ;  /* 0x00004000011c7983 */ /* 0x000ee20000100a00 */
[----:B------:R-:W-:Y:S02]  /*71e0*/  PRMT R20, R21, 0x7773, RZ ;  /* 0x0000777315147816 */ /* 0x000fe400000000ff */
[----:B------:R-:W-:Y:S02]  /*71f0*/  LOP3.LUT R41, R26, R41, RZ, 0xfc, !PT ;  /* 0x000000291a297212 */ /* 0x000fe400078efcff */
[----:B------:R-:W-:Y:S02]  /*7200*/  LOP3.LUT R21, R39, R38, R25, 0xb8, !PT ;  /* 0x0000002627157212 */ /* 0x000fe400078eb819 */
[----:B------:R-:W-:-:S02]  /*7210*/  SHF.L.W.U32.HI R24, R30, 0x1e, R30 ;  /* 0x0000001e1e187819 */ /* 0x000fc40000010e1e */
[C-C-:B------:R-:W-:Y:S02]  /*7220*/  SHF.L.W.U32.HI R27, R30.reuse, 0x13, R30.reuse ;  /* 0x000000131e1b7819 */ /* 0x140fe40000010e1e */
[----:B------:R-:W-:Y:S02]  /*7230*/  SHF.L.W.U32.HI R26, R30, 0xa, R30 ;  /* 0x0000000a1e1a7819 */ /* 0x000fe40000010e1e */
[----:B------:R-:W-:Y:S02]  /*7240*/  IADD3 R21, PT, PT, R43, R21, R4 ;  /* 0x000000152b157210 */ /* 0x000fe40007ffe004 */
[----:B------:R-:W-:Y:S02]  /*7250*/  LOP3.LUT R20, R41, R20, RZ, 0xfc, !PT ;  /* 0x0000001429147212 */ /* 0x000fe400078efcff */
[----:B------:R-:W-:Y:S02]  /*7260*/  LOP3.LUT R24, R26, R24, R27, 0x96, !PT ;  /* 0x000000181a187212 */ /* 0x000fe400078e961b */
[----:B------:R-:W-:-:S02]  /*7270*/  LOP3.LUT R26, R36, R37, R30, 0xe8, !PT ;  /* 0x00000025241a7212 */ /* 0x000fc400078ee81e */
        /* <DEDUP_REMOVED lines=1165> */
[----:B------:R-:W-:-:S04]  /*bb50*/  SHF.L.W.U32.HI R28, R43, 0x15, R43 ;  /* 0x000000152b1c7819 */ /* 0x000fc80000010e2b */
[----:B------:R-:W-:Y:S02]  /*bb60*/  LOP3.LUT R28, R29, R13, R28, 0x96, !PT ;  /* 0x0000000d1d1c7212 */ /* 0x000fe400078e961c */
[----:B------:R-:W-:-:S04]  /*bb70*/  LOP3.LUT R13, R38, R43, R39, 0xb8, !PT ;  /* 0x0000002b260d7212 */ /* 0x000fc800078eb827 */
[----:B------:R-:W-:Y:S02]  /*bb80*/  IADD3 R48, PT, PT, R28, R13, R11 ;  /* 0x0000000d1c307210 */ /* 0x000fe40007ffe00b */
[----:B------:R-:W2:Y:S01]  /*bb90*/  LDL.64 R28, [R1+0x70] ;  /* 0x00007000011c7983 */ /* 0x000ea20000100a00 */
[----:B------:R-:W-:Y:S02]  /*bba0*/  IADD3 R35, PT, PT, R30, R12, R35 ;  /* 0x0000000c1e237210 */ /* 0x000fe40007ffe023 */
[C-C-:B------:R-:W-:Y:S02]  /*bbb0*/  SHF.L.W.U32.HI R11, R34.reuse, 0xf, R34.reuse ;  /* 0x0000000f220b7819 */ /* 0x140fe40000010e22 */
[--C-:B------:R-:W-:Y:S01]  /*bbc0*/  SHF.L.W.U32.HI R12, R34, 0xd, R34.reuse ;  /* 0x0000000d220c7819 */ /* 0x100fe20000010e22 */
[----:B------:R-:W-:Y:S01]  /*bbd0*/  IMAD.IADD R35, R10, 0x1, R35 ;  /* 0x000000010a237824 */ /* 0x000fe200078e0223 */
[----:B------:R-:W-:Y:S02]  /*bbe0*/  SHF.R.U32.HI R13, RZ, 0xa, R34 ;  /* 0x0000000aff0d7819 */ /* 0x000fe40000011622 */
[----:B------:R-:W-:-:S02]  /*bbf0*/  LOP3.LUT R14, R40, R14, R45, 0xe8, !PT ;  /* 0x0000000e280e7212 */ /* 0x000fc400078ee82d */
[----:B------:R-:W-:Y:S02]  /*bc00*/  LOP3.LUT R46, R13, R11, R12, 0x96, !PT ;  /* 0x0000000b0d2e7212 */ /* 0x000fe400078e960c */
[----:B------:R-:W-:Y:S02]  /*bc10*/  IADD3 R11, PT, PT, R48, 0x391c0cb3, R35 ;  /* 0x391c0cb3300b7810 */ /* 0x000fe40007ffe023 */
[----:B------:R-:W-:-:S03]  /*bc20*/  IADD3 R44, PT, PT, R44, R15, R14 ;  /* 0x0000000f2c2c7210 */ /* 0x000fc60007ffe00e */
[----:B------:R-:W-:Y:S01]  /*bc30*/  IMAD.IADD R10, R40, 0x1, R11 ;  /* 0x00000001280a7824 */ /* 0x000fe200078e020b */
[C-C-:B------:R-:W-:Y:S02]  /*bc40*/  SHF.L.W.U32.HI R12, R44.reuse, 0x1e, R44.reuse ;  /* 0x0000001e2c0c7819 */ /* 0x140fe40000010e2c */
        /* <DEDUP_REMOVED lines=275> */
.L_x_6:
[----:B------:R-:W-:Y:S05]  /*cd80*/  BSYNC.RECONVERGENT B1 ;  /* 0x0000000000017941 */ /* 0x000fea0003800200 */
.L_x_5:
[----:B------:R-:W-:Y:S05]  /*cd90*/  @P0 BRA `(.L_x_7) ;  /* 0xffffff9c00680947 */ /* 0x000fea000383ffff */
[----:B------:R-:W-:Y:S05]  /*cda0*/  BSYNC.RECONVERGENT B0 ;  /* 0x0000000000007941 */ /* 0x000fea0003800200 */
.L_x_4:
[----:B------:R-:W-:Y:S01]  /*cdb0*/  IMAD.MOV.U32 R11, RZ, RZ, 0x38 ;  /* 0x00000038ff0b7424 */ /* 0x000fe200078e00ff */
[C---:B------:R-:W-:Y:S01]  /*cdc0*/  ISETP.GE.U32.AND P0, PT, R10.reuse, 0x38, PT ;  /* 0x000000380a00780c */ /* 0x040fe20003f06070 */
[----:B------:R-:W-:Y:S01]  /*cdd0*/  IMAD.MOV.U32 R13, RZ, RZ, 0x80 ;  /* 0x00000080ff0d7424 */ /* 0x000fe200078e00ff */
[----:B------:R-:W-:Y:S01]  /*cde0*/  IADD3 R12, P1, PT, R10, 0x1, RZ ;  /* 0x000000010a0c7810 */ /* 0x000fe20007f3e0ff */
[----:B------:R-:W-:Y:S01]  /*cdf0*/  IMAD.IADD R0, R1, 0x1, R10 ;  /* 0x0000000101007824 */ /* 0x000fe200078e020a */
[----:B------:R-:W-:Y:S01]  /*ce00*/  SEL R15, R11, 0x40, !P0 ;  /* 0x000000400b0f7807 */ /* 0x000fe20004000000 */
[----:B------:R0:W-:Y:S01]  /*ce10*/  STL.64 [R1+0x8], R2 ;  /* 0x0000080201007387 */ /* 0x0001e20000100a00 */
[----:B------:R-:W-:Y:S01]  /*ce20*/  BSSY.RECONVERGENT B0, `(.L_x_8) ;  /* 0x0000047000007945 */ /* 0x000fe20003800200 */
[----:B------:R-:W-:Y:S01]  /*ce30*/  IMAD.X R11, RZ, RZ, RZ, P1 ;  /* 0x000000ffff0b7224 */ /* 0x000fe200008e06ff */
[----:B------:R-:W-:Y:S01]  /*ce40*/  ISETP.GE.U32.AND P0, PT, R12, R15, PT ;  /* 0x0000000f0c00720c */ /* 0x000fe20003f06070 */
[----:B------:R0:W-:Y:S03]  /*ce50*/  STL.64 [R1+0x10], R8 ;  /* 0x0000100801007387 */ /* 0x0001e60000100a00 */
[----:B------:R-:W-:Y:S01]  /*ce60*/  ISETP.GE.U32.AND.EX P0, PT, R11, RZ, PT, P0 ;  /* 0x000000ff0b00720c */ /* 0x000fe20003f06100 */
[----:B------:R0:W-:Y:S04]  /*ce70*/  STL.64 [R1+0x18], R4 ;  /* 0x0000180401007387 */ /* 0x0001e80000100a00 */
[----:B------:R0:W-:Y:S04]  /*ce80*/  STL.64 [R1+0x20], R6 ;  /* 0x0000200601007387 */ /* 0x0001e80000100a00 */
[----:B------:R0:W-:Y:S04]  /*ce90*/  STL.U8 [R0+0x28], R13 ;  /* 0x0000280d00007387 */ /* 0x0001e80000100000 */
[----:B------:R-:W-:Y:S05]  /*cea0*/  @P0 BRA `(.L_x_9) ;  /* 0x0000000000f80947 */ /* 0x000fea0003800000 */
[--C-:B0-----:R-:W-:Y:S01]  /*ceb0*/  IADD3 R0, P0, P2, R15, -0x2, -R10.reuse ;  /* 0xfffffffe0f007810 */ /* 0x101fe20007a1e80a */
[----:B------:R-:W-:Y:S01]  /*cec0*/  IMAD.MOV.U32 R11, RZ, RZ, -0x1 ;  /* 0xffffffffff0b7424 */ /* 0x000fe200078e00ff */
[----:B------:R-:W-:Y:S01]  /*ced0*/  LOP3.LUT R16, R10, 0x7, RZ, 0xc, !PT ;  /* 0x000000070a107812 */ /* 0x000fe200078e0cff */
[----:B------:R-:W-:Y:S01]  /*cee0*/  BSSY.RECONVERGENT B1, `(.L_x_10) ;  /* 0x000001f000017945 */ /* 0x000fe20003800200 */
[----:B------:R-:W-:Y:S02]  /*cef0*/  ISETP.GE.U32.AND P1, PT, R0, 0x7, PT ;  /* 0x000000070000780c */ /* 0x000fe40003f26070 */
[----:B------:R-:W-:Y:S02]  /*cf00*/  IADD3.X R0, PT, PT, RZ, -0x1, R11, P0, P2 ;  /* 0xffffffffff007810 */ /* 0x000fe400007e440b */
[----:B------:R-:W-:Y:S02]  /*cf10*/  ISETP.NE.U32.AND P0, PT, R16, RZ, PT ;  /* 0x000000ff1000720c */ /* 0x000fe40003f05070 */
[----:B------:R-:W-:Y:S01]  /*cf20*/  ISETP.GE.U32.AND.EX P1, PT, R0, RZ, PT, P1 ;  /* 0x000000ff0000720c */ /* 0x000fe20003f26110 */
[----:B------:R-:W-:Y:S01]  /*cf30*/  IMAD.MOV.U32 R0, RZ, RZ, R10 ;  /* 0x000000ffff007224 */ /* 0x000fe200078e000a */
[----:B------:R-:W-:-:S11]  /*cf40*/  ISETP.NE.AND.EX P0, PT, RZ, RZ, PT, P0 ;  /* 0x000000ffff00720c */ /* 0x000fd60003f05300 */
[----:B------:R-:W-:Y:S05]  /*cf50*/  @!P1 BRA `(.L_x_11) ;  /* 0x00000000005c9947 */ /* 0x000fea0003800000 */
[----:B------:R-:W-:Y:S01]  /*cf60*/  LOP3.LUT R0, RZ, R10, RZ, 0x33, !PT ;  /* 0x0000000aff007212 */ /* 0x000fe200078e33ff */
[----:B------:R-:W-:Y:S02]  /*cf70*/  IMAD.MOV.U32 R13, RZ, RZ, RZ ;  /* 0x000000ffff0d7224 */ /* 0x000fe400078e00ff */
[----:B------:R-:W-:Y:S01]  /*cf80*/  IMAD.MOV.U32 R14, RZ, RZ, RZ ;  /* 0x000000ffff0e7224 */ /* 0x000fe200078e00ff */
[----:B------:R-:W-:Y:S01]  /*cf90*/  IADD3 R20, P1, P2, -R16, R15, R0 ;  /* 0x0000000f10147210 */ /* 0x000fe20007a3e100 */
[----:B------:R-:W-:-:S03]  /*cfa0*/  IMAD.MOV.U32 R0, RZ, RZ, R10 ;  /* 0x000000ffff007224 */ /* 0x000fc600078e000a */
[----:B------:R-:W-:-:S09]  /*cfb0*/  IADD3.X R15, PT, PT, R11, -0x1, RZ, P1, P2 ;  /* 0xffffffff0b0f7810 */ /* 0x000fd20000fe44ff */
.L_x_12:
[----:B------:R-:W-:Y:S01]  /*cfc0*/  IMAD.IADD R0, R1, 0x1, R0 ;  /* 0x0000000101007824 */ /* 0x000fe200078e0200 */
[----:B------:R-:W-:Y:S01]  /*cfd0*/  IADD3 R13, P1, PT, R13, 0x8, RZ ;  /* 0x000000080d0d7810 */ /* 0x000fe20007f3e0ff */
[----:B-1----:R-:W-:-:S03]  /*cfe0*/  IMAD.IADD R11, R1, 0x1, R12 ;  /* 0x00000001010b7824 */ /* 0x002fc600078e020c */
[----:B------:R0:W-:Y:S01]  /*cff0*/  STL.U8 [R0+0x29], RZ ;  /* 0x000029ff00007387 */ /* 0x0001e20000100000 */
[----:B------:R-:W-:Y:S01]  /*d000*/  IMAD.X R14, RZ, RZ, R14, P1 ;  /* 0x000000ffff0e7224 */ /* 0x000fe200008e060e */
[----:B------:R-:W-:Y:S02]  /*d010*/  ISETP.NE.U32.AND P1, PT, R13, R20, PT ;  /* 0x000000140d00720c */ /* 0x000fe40003f25070 */
[----:B------:R1:W-:Y:S02]  /*d020*/  STL.U8 [R11+0x29], RZ ;  /* 0x000029ff0b007387 */ /* 0x0003e40000100000 */
[----:B------:R-:W-:Y:S02]  /*d030*/  ISETP.NE.AND.EX P1, PT, R14, R15, PT, P1 ;  /* 0x0000000f0e00720c */ /* 0x000fe40003f25310 */
[----:B------:R1:W-:Y:S01]  /*d040*/  STL.U8 [R11+0x2a], RZ ;  /* 0x00002aff0b007387 */ /* 0x0003e20000100000 */
[C---:B0-----:R-:W-:Y:S02]  /*d050*/  VIADD R0, R12.reuse, 0x7 ;  /* 0x000000070c007836 */ /* 0x041fe40000000000 */
[----:B------:R-:W-:Y:S01]  /*d060*/  VIADD R12, R12, 0x8 ;  /* 0x000000080c0c7836 */ /* 0x000fe20000000000 */
[----:B------:R1:W-:Y:S04]  /*d070*/  STL.U8 [R11+0x2b], RZ ;  /* 0x00002bff0b007387 */ /* 0x0003e80000100000 */
[----:B------:R1:W-:Y:S04]  /*d080*/  STL.U8 [R11+0x2c], RZ ;  /* 0x00002cff0b007387 */ /* 0x0003e80000100000 */
[----:B------:R1:W-:Y:S04]  /*d090*/  STL.U8 [R11+0x2d], RZ ;  /* 0x00002dff0b007387 */ /* 0x0003e80000100000 */
[----:B------:R1:W-:Y:S04]  /*d0a0*/  STL.U8 [R11+0x2e], RZ ;  /* 0x00002eff0b007387 */ /* 0x0003e80000100000 */
[----:B------:R1:W-:Y:S01]  /*d0b0*/  STL.U8 [R11+0x2f], RZ ;  /* 0x00002fff0b007387 */ /* 0x0003e20000100000 */
[----:B------:R-:W-:Y:S05]  /*d0c0*/  @P1 BRA `(.L_x_12) ;  /* 0xfffffffc00bc1947 */ /* 0x000fea000383ffff */
.L_x_11:
[----:B------:R-:W-:Y:S05]  /*d0d0*/  BSYNC.RECONVERGENT B1 ;  /* 0x0000000000017941 */ /* 0x000fea0003800200 */
.L_x_10:
[----:B------:R-:W-:Y:S05]  /*d0e0*/  @!P0 BRA `(.L_x_9) ;  /* 0x0000000000688947 */ /* 0x000fea0003800000 */
[----:B------:R-:W-:Y:S02]  /*d0f0*/  ISETP.GE.U32.AND P0, PT, R16, 0x4, PT ;  /* 0x000000041000780c */ /* 0x000fe40003f06070 */
[----:B------:R-:W-:Y:S02]  /*d100*/  LOP3.LUT R14, R10, 0x3, RZ, 0xc, !PT ;  /* 0x000000030a0e7812 */ /* 0x000fe400078e0cff */
[----:B------:R-:W-:Y:S02]  /*d110*/  ISETP.GE.U32.AND.EX P0, PT, RZ, RZ, PT, P0 ;  /* 0x000000ffff00720c */ /* 0x000fe40003f06100 */
[----:B------:R-:W-:-:S04]  /*d120*/  ISETP.NE.U32.AND P1, PT, R14, RZ, PT ;  /* 0x000000ff0e00720c */ /* 0x000fc80003f25070 */
[----:B------:R-:W-:-:S07]  /*d130*/  ISETP.NE.AND.EX P1, PT, RZ, RZ, PT, P1 ;  /* 0x000000ffff00720c */ /* 0x000fce0003f25310 */
[C---:B------:R-:W-:Y:S02]  /*d140*/  @P0 IMAD.IADD R13, R1.reuse, 0x1, R0 ;  /* 0x00000001010d0824 */ /* 0x040fe400078e0200 */
[----:B-1----:R-:W-:Y:S02]  /*d150*/  @P0 IMAD.IADD R11, R1, 0x1, R12 ;  /* 0x00000001010b0824 */ /* 0x002fe400078e020c */
[C---:B------:R-:W-:Y:S01]  /*d160*/  @P0 VIADD R0, R12.reuse, 0x3 ;  /* 0x000000030c000836 */ /* 0x040fe20000000000 */
[----:B------:R2:W-:Y:S01]  /*d170*/  @P0 STL.U8 [R13+0x29], RZ ;  /* 0x000029ff0d000387 */ /* 0x0005e20000100000 */
[----:B------:R-:W-:-:S03]  /*d180*/  @P0 VIADD R12, R12, 0x4 ;  /* 0x000000040c0c0836 */ /* 0x000fc60000000000 */
[----:B------:R2:W-:Y:S04]  /*d190*/  @P0 STL.U8 [R11+0x29], RZ ;  /* 0x000029ff0b000387 */ /* 0x0005e80000100000 */
[----:B------:R2:W-:Y:S04]  /*d1a0*/  @P0 STL.U8 [R11+0x2a], RZ ;  /* 0x00002aff0b000387 */ /* 0x0005e80000100000 */
[----:B------:R2:W-:Y:S01]  /*d1b0*/  @P0 STL.U8 [R11+0x2b], RZ ;  /* 0x00002bff0b000387 */ /* 0x0005e20000100000 */
[----:B------:R-:W-:Y:S05]  /*d1c0*/  @!P1 BRA `(.L_x_9) ;  /* 0x0000000000309947 */ /* 0x000fea0003800000 */
[----:B------:R-:W-:Y:S02]  /*d1d0*/  ISETP.NE.U32.AND P0, PT, R14, 0x1, PT ;  /* 0x000000010e00780c */ /* 0x000fe40003f05070 */
[----:B------:R-:W-:Y:S02]  /*d1e0*/  LOP3.LUT R10, R10, 0x1, RZ, 0xc0, !PT ;  /* 0x000000010a0a7812 */ /* 0x000fe400078ec0ff */
[----:B------:R-:W-:Y:S02]  /*d1f0*/  ISETP.NE.AND.EX P0, PT, RZ, RZ, PT, P0 ;  /* 0x000000ffff00720c */ /* 0x000fe40003f05300 */
[----:B------:R-:W-:-:S04]  /*d200*/  ISETP.NE.U32.AND P1, PT, R10, 0x1, PT ;  /* 0x000000010a00780c */ /* 0x000fc80003f25070 */
[----:B------:R-:W-:-:S07]  /*d210*/  ISETP.NE.U32.AND.EX P1, PT, RZ, RZ, PT, P1 ;  /* 0x000000ffff00720c */ /* 0x000fce0003f25110 */
[C---:B------:R-:W-:Y:S02]  /*d220*/  @P0 IMAD.IADD R10, R1.reuse, 0x1, R0 ;  /* 0x00000001010a0824 */ /* 0x040fe400078e0200 */
[----:B------:R-:W-:Y:S02]  /*d230*/  @P0 VIADD R0, R12, 0x1 ;  /* 0x000000010c000836 */ /* 0x000fe40000000000 */
[C---:B------:R-:W-:Y:S01]  /*d240*/  @P0 IMAD.IADD R12, R1.reuse, 0x1, R12 ;  /* 0x00000001010c0824 */ /* 0x040fe200078e020c */
[----:B------:R3:W-:Y:S01]  /*d250*/  @P0 STL.U8 [R10+0x29], RZ ;  /* 0x000029ff0a000387 */ /* 0x0007e20000100000 */
[----:B------:R-:W-:-:S03]  /*d260*/  @P1 IMAD.IADD R0, R1, 0x1, R0 ;  /* 0x0000000101001824 */ /* 0x000fc600078e0200 */
[----:B------:R3:W-:Y:S04]  /*d270*/  @P0 STL.U8 [R12+0x29], RZ ;  /* 0x000029ff0c000387 */ /* 0x0007e80000100000 */
[----:B------:R3:W-:Y:S02]  /*d280*/  @P1 STL.U8 [R0+0x29], RZ ;  /* 0x000029ff00001387 */ /* 0x0007e40000100000 */
.L_x_9:
[----:B------:R-:W-:Y:S05]  /*d290*/  BSYNC.RECONVERGENT B0 ;  /* 0x0000000000007941 */ /* 0x000fea0003800200 */
.L_x_8:
[----:B------:R-:W4:Y:S04]  /*d2a0*/  LDL R30, [R1+0x68] ;  /* 0x00006800011e7983 */ /* 0x000f280000100800 */
[----:B0--3--:R0:W5:Y:S01]  /*d2b0*/  LDL.U8 R0, [R1+0x28] ;  /* 0x0000280001007983 */ /* 0x0091620000100000 */
[----:B------:R-:W-:Y:S01]  /*d2c0*/  BSSY.RECONVERGENT B0, `(.L_x_13) ;  /* 0x00006a6000007945 */ /* 0x000fe20003800200 */
[----:B----4-:R-:W-:-:S13]  /*d2d0*/  ISETP.GT.U32.AND P0, PT, R30, 0x37, PT ;  /* 0x000000371e00780c */ /* 0x010fda0003f04070 */
[----:B0-----:R-:W-:Y:S05]  /*d2e0*/  @P0 BRA `(.L_x_14) ;  /* 0x0000000800140947 */ /* 0x001fea0003800000 */
[----:B------:R-:W3:Y:S04]  /*d2f0*/  LDL.64 R32, [R1+0x30] ;  /* 0x0000300001207983 */ /* 0x000ee80000100a00 */
[----:B------:R-:W4:Y:S04]  /*d300*/  LDL.64 R20, [R1+0x38] ;  /* 0x0000380001147983 */ /* 0x000f280000100a00 */
[----:B-12---:R-:W2:Y:S04]  /*d310*/  LDL.64 R10, [R1+0x40] ;  /* 0x00004000010a7983 */ /* 0x006ea80000100a00 */
[----:B------:R-:W4:Y:S04]  /*d320*/  LDL.64 R12, [R1+0x48] ;  /* 0x00004800010c7983 */ /* 0x000f280000100a00 */
[----:B------:R-:W4:Y:S04]  /*d330*/  LDL.64 R16, [R1+0x50] ;  /* 0x0000500001107983 */ /* 0x000f280000100a00 */
[----:B------:R-:W4:Y:S04]  /*d340*/  LDL.64 R14, [R1+0x58] ;  /* 0x00005800010e7983 */ /* 0x000f280000100a00 */
[----:B------:R-:W4:Y:S04]  /*d350*/  LDL R27, [R1+0x2c] ;  /* 0x00002c00011b7983 */ /* 0x000f280000100800 */
[----:B------:R-:W4:Y:S04]  /*d360*/  LDL.U8 R29, [R1+0x29] ;  /* 0x00002900011d7983 */ /* 0x000f280000100000 */
[----:B------:R-:W4:Y:S01]  /*d370*/  LDL.U16 R26, [R1+0x2a] ;  /* 0x00002a00011a7983 */ /* 0x000f220000100400 */
[----:B---3--:R-:W-:-:S02]  /*d380*/  PRMT R23, R32, 0x7771, RZ ;  /* 0x0000777120177816 */ /* 0x008fc400000000ff */
[C---:B------:R-:W-:Y:S02]  /*d390*/  PRMT R24, R32.reuse, 0x7770, RZ ;  /* 0x0000777020187816 */ /* 0x040fe400000000ff */
[----:B------:R-:W-:Y:S01]  /*d3a0*/  PRMT R28, R32, 0x7773, RZ ;  /* 0x00007773201c7816 */ /* 0x000fe200000000ff */
[----:B------:R-:W-:Y:S01]  /*d3b0*/  IMAD.U32 R23, R23, 0x10000, RZ ;  /* 0x0001000017177824 */ /* 0x000fe200078e00ff */
[----:B------:R-:W-:Y:S02]  /*d3c0*/  PRMT R37, R33, 0x7773, RZ ;  /* 0x0000777321257816 */ /* 0x000fe400000000ff */
[----:B--2---:R-:W-:Y:S02]  /*d3d0*/  PRMT R34, R10, 0x7770, RZ ;  /* 0x000077700a227816 */ /* 0x004fe400000000ff */
[----:B------:R-:W-:Y:S02]  /*d3e0*/  LOP3.LUT R25, R23, 0xff0000, RZ, 0xc0, !PT ;  /* 0x00ff000017197812 */ /* 0x000fe400078ec0ff */
[----:B------:R-:W-:-:S03]  /*d3f0*/  PRMT R23, R33, 0x7771, RZ ;  /* 0x0000777121177816 */ /* 0x000fc600000000ff */
[----:B------:R-:W-:Y:S01]  /*d400*/  IMAD R25, R24, 0x1000000, R25 ;  /* 0x0100000018197824 */ /* 0x000fe200078e0219 */
[----:B------:R-:W-:Y:S01]  /*d410*/  PRMT R24, R32, 0x7772, RZ ;  /* 0x0000777220187816 */ /* 0x000fe200000000ff */
[----:B------:R-:W-:Y:S01]  /*d420*/  IMAD.U32 R31, R23, 0x10000, RZ ;  /* 0x00010000171f7824 */ /* 0x000fe200078e00ff */
[----:B------:R-:W-:-:S03]  /*d430*/  PRMT R23, R33, 0x7770, RZ ;  /* 0x0000777021177816 */ /* 0x000fc600000000ff */
[----:B------:R-:W-:Y:S01]  /*d440*/  IMAD.SHL.U32 R24, R24, 0x100, RZ ;  /* 0x0000010018187824 */ /* 0x000fe200078e00ff */
[----:B------:R-:W-:Y:S02]  /*d450*/  LOP3.LUT R32, R31, 0xff0000, RZ, 0xc0, !PT ;  /* 0x00ff00001f207812 */ /* 0x000fe400078ec0ff */
[----:B----4-:R-:W-:Y:S02]  /*d460*/  PRMT R31, R20, 0x7771, RZ ;  /* 0x00007771141f7816 */ /* 0x010fe400000000ff */
[----:B------:R-:W-:Y:S01]  /*d470*/  LOP3.LUT R24, R28, R25, R24, 0xfe, !PT ;  /* 0x000000191c187212 */ /* 0x000fe200078efe18 */
[----:B------:R-:W-:Y:S01]  /*d480*/  IMAD R35, R23, 0x1000000, R32 ;  /* 0x0100000017237824 */ /* 0x000fe200078e0220 */
[----:B------:R-:W-:Y:S01]  /*d490*/  PRMT R25, R21, 0x7771, RZ ;  /* 0x0000777115197816 */ /* 0x000fe200000000ff */
[----:B------:R-:W-:Y:S01]  /*d4a0*/  IMAD.U32 R31, R31, 0x10000, RZ ;  /* 0x000100001f1f7824 */ /* 0x000fe200078e00ff */
[----:B------:R-:W-:Y:S01]  /*d4b0*/  PRMT R23, R33, 0x7772, RZ ;  /* 0x0000777221177816 */ /* 0x000fe200000000ff */
[----:B-----5:R-:W-:Y:S01]  /*d4c0*/  IMAD R38, R0, 0x100, R29 ;  /* 0x0000010000267824 */ /* 0x020fe200078e021d */
[----:B------:R-:W-:Y:S01]  /*d4d0*/  PRMT R33, R10, 0x7771, RZ ;  /* 0x000077710a217816 */ /* 0x000fe200000000ff */
[----:B------:R-:W-:Y:S01]  /*d4e0*/  IMAD.U32 R25, R25, 0x10000, RZ ;  /* 0x0001000019197824 */ /* 0x000fe200078e00ff */
[----:B------:R-:W-:Y:S01]  /*d4f0*/  PRMT R28, R21, 0x7770, RZ ;  /* 0x00007770151c7816 */ /* 0x000fe200000000ff */
[----:B------:R-:W-:Y:S01]  /*d500*/  IMAD.SHL.U32 R36, R23, 0x100, RZ ;  /* 0x0000010017247824 */ /* 0x000fe200078e00ff */
[----:B------:R-:W-:Y:S01]  /*d510*/  PRMT R32, R20, 0x7770, RZ ;  /* 0x0000777014207816 */ /* 0x000fe200000000ff */
[----:B------:R-:W-:Y:S01]  /*d520*/  IMAD.U32 R33, R33, 0x10000, RZ ;  /* 0x0001000021217824 */ /* 0x000fe200078e00ff */
[----:B------:R-:W-:-:S02]  /*d530*/  LOP3.LUT R25, R25, 0xff0000, RZ, 0xc0, !PT ;  /* 0x00ff000019197812 */ /* 0x000fc400078ec0ff */
[----:B------:R-:W-:Y:S02]  /*d540*/  LOP3.LUT R31, R31, 0xff0000, RZ, 0xc0, !PT ;  /* 0x00ff00001f1f7812 */ /* 0x000fe400078ec0ff */
[----:B------:R-:W-:Y:S01]  /*d550*/  LOP3.LUT R39, R33, 0xff0000, RZ, 0xc0, !PT ;  /* 0x00ff000021277812 */ /* 0x000fe200078ec0ff */
[----:B------:R-:W-:Y:S01]  /*d560*/  IMAD R33, R28, 0x1000000, R25 ;  /* 0x010000001c217824 */ /* 0x000fe200078e0219 */
[----:B------:R-:W-:Y:S01]  /*d570*/  PRMT R28, R11, 0x7771, RZ ;  /* 0x000077710b1c7816 */ /* 0x000fe200000000ff */
[----:B------:R-:W-:Y:S01]  /*d580*/  IMAD R31, R32, 0x1000000, R31 ;  /* 0x01000000201f7824 */ /* 0x000fe200078e021f */
[----:B------:R-:W-:Y:S01]  /*d590*/  LOP3.LUT R23, R37, R35, R36, 0xfe, !PT ;  /* 0x0000002325177212 */ /* 0x000fe200078efe24 */
[----:B------:R-:W-:Y:S01]  /*d5a0*/  IMAD R39, R34, 0x1000000, R39 ;  /* 0x0100000022277824 */ /* 0x000fe200078e0227 */
[----:B------:R-:W-:Y:S01]  /*d5b0*/  PRMT R25, R20, 0x7772, RZ ;  /* 0x0000777214197816 */ /* 0x000fe200000000ff */
[----:B------:R-:W-:Y:S01]  /*d5c0*/  IMAD.U32 R36, R28, 0x10000, RZ ;  /* 0x000100001c247824 */ /* 0x000fe200078e00ff */
[----:B------:R-:W-:-:S02]  /*d5d0*/  PRMT R32, R20, 0x7773, RZ ;  /* 0x0000777314207816 */ /* 0x000fc400000000ff */
[----:B------:R-:W-:Y:S01]  /*d5e0*/  PRMT R20, R21, 0x7772, RZ ;  /* 0x0000777215147816 */ /* 0x000fe200000000ff */
[----:B------:R-:W-:Y:S01]  /*d5f0*/  IMAD.SHL.U32 R28, R25, 0x100, RZ ;  /* 0x00000100191c7824 */ /* 0x000fe200078e00ff */
[----:B------:R-:W-:Y:S02]  /*d600*/  PRMT R34, R21, 0x7773, RZ ;  /* 0x0000777315227816 */ /* 0x000fe400000000ff */
[----:B------:R-:W-:Y:S01]  /*d610*/  PRMT R21, R10, 0x7772, RZ ;  /* 0x000077720a157816 */ /* 0x000fe200000000ff */
[----:B------:R-:W-:Y:S01]  /*d620*/  IMAD.SHL.U32 R20, R20, 0x100, RZ ;  /* 0x0000010014147824 */ /* 0x000fe200078e00ff */
[----:B------:R-:W-:Y:S02]  /*d630*/  PRMT R35, R10, 0x7773, RZ ;  /* 0x000077730a237816 */ /* 0x000fe400000000ff */
[----:B------:R-:W-:Y:S01]  /*d640*/  LOP3.LUT R37, R36, 0xff0000, RZ, 0xc0, !PT ;  /* 0x00ff000024257812 */ /* 0x000fe200078ec0ff */
[----:B------:R-:W-:Y:S01]  /*d650*/  IMAD.SHL.U32 R36, R21, 0x100, RZ ;  /* 0x0000010015247824 */ /* 0x000fe200078e00ff */
[----:B------:R-:W-:-:S02]  /*d660*/  PRMT R10, R11, 0x7770, RZ ;  /* 0x000077700b0a7816 */ /* 0x000fc400000000ff */
[----:B------:R-:W-:Y:S02]  /*d670*/  LOP3.LUT R21, R34, R33, R20, 0xfe, !PT ;  /* 0x0000002122157212 */ /* 0x000fe400078efe14 */
[----:B------:R-:W-:Y:S01]  /*d680*/  LOP3.LUT R20, R35, R39, R36, 0xfe, !PT ;  /* 0x0000002723147212 */ /* 0x000fe200078efe24 */
[----:B------:R-:W-:Y:S01]  /*d690*/  IMAD R37, R10, 0x1000000, R37 ;  /* 0x010000000a257824 */ /* 0x000fe200078e0225 */
[----:B------:R-:W-:Y:S02]  /*d6a0*/  LOP3.LUT R25, R32, R31, R28, 0xfe, !PT ;  /* 0x0000001f20197212 */ /* 0x000fe400078efe1c */
[C---:B------:R-:W-:Y:S02]  /*d6b0*/  PRMT R10, R11.reuse, 0x7772, RZ ;  /* 0x000077720b0a7816 */ /* 0x040fe400000000ff */
[----:B------:R-:W-:Y:S02]  /*d6c0*/  PRMT R35, R11, 0x7773, RZ ;  /* 0x000077730b237816 */ /* 0x000fe400000000ff */
[----:B------:R-:W-:Y:S01]  /*d6d0*/  PRMT R28, R12, 0x7771, RZ ;  /* 0x000077710c1c7816 */ /* 0x000fe200000000ff */
[----:B------:R-:W-:Y:S01]  /*d6e0*/  IMAD.SHL.U32 R10, R10, 0x100, RZ ;  /* 0x000001000a0a7824 */ /* 0x000fe200078e00ff */
[----:B------:R-:W-:-:S02]  /*d6f0*/  PRMT R11, R13, 0x7771, RZ ;  /* 0x000077710d0b7816 */ /* 0x000fc400000000ff */
[----:B------:R-:W-:Y:S01]  /*d700*/  PRMT R33, R16, 0x7771, RZ ;  /* 0x0000777110217816 */ /* 0x000fe200000000ff */
[----:B------:R-:W-:Y:S01]  /*d710*/  IMAD.U32 R28, R28, 0x10000, RZ ;  /* 0x000100001c1c7824 */ /* 0x000fe200078e00ff */
[----:B------:R-:W-:Y:S01]  /*d720*/  PRMT R32, R12, 0x7770, RZ ;  /* 0x000077700c207816 */ /* 0x000fe200000000ff */
[----:B------:R-:W-:Y:S01]  /*d730*/  IMAD.U32 R36, R11, 0x10000, RZ ;  /* 0x000100000b247824 */ /* 0x000fe200078e00ff */
[----:B------:R-:W-:Y:S01]  /*d740*/  PRMT R31, R13, 0x7770, RZ ;  /* 0x000077700d1f7816 */ /* 0x000fe200000000ff */
[----:B------:R-:W-:Y:S01]  /*d750*/  IMAD.U32 R33, R33, 0x10000, RZ ;  /* 0x0001000021217824 */ /* 0x000fe200078e00ff */
[----:B------:R-:W-:Y:S02]  /*d760*/  LOP3.LUT R11, R28, 0xff0000, RZ, 0xc0, !PT ;  /* 0x00ff00001c0b7812 */ /* 0x000fe400078ec0ff */
[----:B------:R-:W-:Y:S02]  /*d770*/  LOP3.LUT R36, R36, 0xff0000, RZ, 0xc0, !PT ;  /* 0x00ff000024247812 */ /* 0x000fe400078ec0ff */
[----:B------:R-:W-:Y:S01]  /*d780*/  PRMT R34, R16, 0x7770, RZ ;  /* 0x0000777010227816 */ /* 0x000fe200000000ff */
[----:B------:R-:W-:Y:S01]  /*d790*/  IMAD R32, R32, 0x1000000, R11 ;  /* 0x0100000020207824 */ /* 0x000fe200078e020b */
[----:B------:R-:W-:Y:S01]  /*d7a0*/  LOP3.LUT R33, R33, 0xff0000, RZ, 0xc0, !PT ;  /* 0x00ff000021217812 */ /* 0x000fe200078ec0ff */
[----:B------:R-:W-:Y:S01]  /*d7b0*/  IMAD R36, R31, 0x1000000, R36 ;  /* 0x010000001f247824 */ /* 0x000fe200078e0224 */
[----:B------:R-:W-:-:S02]  /*d7c0*/  PRMT R11, R12, 0x7772, RZ ;  /* 0x000077720c0b7816 */ /* 0x000fc400000000ff */
[----:B------:R-:W-:Y:S02]  /*d7d0*/  PRMT R31, R12, 0x7773, RZ ;  /* 0x000077730c1f7816 */ /* 0x000fe400000000ff */
[----:B------:R-:W-:Y:S01]  /*d7e0*/  PRMT R12, R17, 0x7771, RZ ;  /* 0x00007771110c7816 */ /* 0x000fe200000000ff */
[----:B------:R-:W-:Y:S01]  /*d7f0*/  IMAD.SHL.U32 R11, R11, 0x100, RZ ;  /* 0x000001000b0b7824 */ /* 0x000fe200078e00ff */
[----:B------:R-:W-:Y:S01]  /*d800*/  LOP3.LUT R28, R35, R37, R10, 0xfe, !PT ;  /* 0x00000025231c7212 */ /* 0x000fe200078efe0a */
[----:B------:R-:W-:Y:S01]  /*d810*/  IMAD R35, R34, 0x1000000, R33 ;  /* 0x0100000022237824 */ /* 0x000fe200078e0221 */
[C---:B------:R-:W-:Y:S01]  /*d820*/  PRMT R10, R13.reuse, 0x7772, RZ ;  /* 0x000077720d0a7816 */ /* 0x040fe200000000ff */
[----:B------:R-:W-:Y:S01]  /*d830*/  IMAD.U32 R37, R12, 0x10000, RZ ;  /* 0x000100000c257824 */ /* 0x000fe200078e00ff */
[----:B------:R-:W-:Y:S02]  /*d840*/  PRMT R34, R13, 0x7773, RZ ;  /* 0x000077730d227816 */ /* 0x000fe400000000ff */
[----:B------:R-:W-:Y:S01]  /*d850*/  PRMT R13, R16, 0x7772, RZ ;  /* 0x00007772100d7816 */ /* 0x000fe200000000ff */
[----:B------:R-:W-:Y:S01]  /*d860*/  IMAD.SHL.U32 R33, R10, 0x100, RZ ;  /* 0x000001000a217824 */ /* 0x000fe200078e00ff */
[----:B------:R-:W-:-:S02]  /*d870*/  PRMT R12, R17, 0x7770, RZ ;  /* 0x00007770110c7816 */ /* 0x000fc400000000ff */
[----:B------:R-:W-:Y:S01]  /*d880*/  LOP3.LUT R37, R37, 0xff0000, RZ, 0xc0, !PT ;  /* 0x00ff000025257812 */ /* 0x000fe200078ec0ff */
[----:B------:R-:W-:Y:S01]  /*d890*/  IMAD.SHL.U32 R10, R13, 0x100, RZ ;  /* 0x000001000d0a7824 */ /* 0x000fe200078e00ff */
[----:B------:R-:W-:Y:S02]  /*d8a0*/  LOP3.LUT R31, R31, R32, R11, 0xfe, !PT ;  /* 0x000000201f1f7212 */ /* 0x000fe400078efe0b */
[----:B------:R-:W-:Y:S01]  /*d8b0*/  PRMT R13, R15, 0x7771, RZ ;  /* 0x000077710f0d7816 */ /* 0x000fe200000000ff */
[----:B------:R-:W-:Y:S01]  /*d8c0*/  IMAD R37, R12, 0x1000000, R37 ;  /* 0x010000000c257824 */ /* 0x000fe200078e0225 */
[----:B------:R-:W-:Y:S02]  /*d8d0*/  PRMT R16, R16, 0x7773, RZ ;  /* 0x0000777310107816 */ /* 0x000fe400000000ff */
[----:B------:R-:W-:Y:S01]  /*d8e0*/  PRMT R11, R27, 0x7771, RZ ;  /* 0x000077711b0b7816 */ /* 0x000fe200000000ff */
[----:B------:R-:W-:Y:S01]  /*d8f0*/  IMAD.U32 R13, R13, 0x10000, RZ ;  /* 0x000100000d0d7824 */ /* 0x000fe200078e00ff */
[----:B------:R-:W-:-:S02]  /*d900*/  LOP3.LUT R32, R34, R36, R33, 0xfe, !PT ;  /* 0x0000002422207212 */ /* 0x000fc400078efe21 */
[----:B------:R-:W-:Y:S01]  /*d910*/  LOP3.LUT R33, R16, R35, R10, 0xfe, !PT ;  /* 0x0000002310217212 */ /* 0x000fe200078efe0a */
[----:B------:R-:W-:Y:S01]  /*d920*/  IMAD.U32 R11, R11, 0x10000, RZ ;  /* 0x000100000b0b7824 */ /* 0x000fe200078e00ff */
[C---:B------:R-:W-:Y:S02]  /*d930*/  PRMT R12, R17.reuse, 0x7772, RZ ;  /* 0x00007772110c7816 */ /* 0x040fe400000000ff */
[----:B------:R-:W-:Y:S02]  /*d940*/  PRMT R35, R17, 0x7773, RZ ;  /* 0x0000777311237816 */ /* 0x000fe400000000ff */
[----:B------:R-:W-:Y:S01]  /*d950*/  PRMT R17, R14, 0x7771, RZ ;  /* 0x000077710e117816 */ /* 0x000fe200000000ff */
[----:B------:R-:W-:Y:S01]  /*d960*/  IMAD.SHL.U32 R12, R12, 0x100, RZ ;  /* 0x000001000c0c7824 */ /* 0x000fe200078e00ff */
[----:B------:R-:W-:Y:S02]  /*d970*/  PRMT R16, R15, 0x7770, RZ ;  /* 0x000077700f107816 */ /* 0x000fe400000000ff */
[----:B------:R-:W-:Y:S01]  /*d980*/  LOP3.LUT R13, R13, 0xff0000, RZ, 0xc0, !PT ;  /* 0x00ff00000d0d7812 */ /* 0x000fe200078ec0ff */
[----:B------:R-:W-:Y:S01]  /*d990*/  IMAD.U32 R17, R17, 0x10000, RZ ;  /* 0x0001000011117824 */ /* 0x000fe200078e00ff */
[----:B------:R-:W-:-:S02]  /*d9a0*/  PRMT R10, R27, 0x7770, RZ ;  /* 0x000077701b0a7816 */ /* 0x000fc400000000ff */
[----:B------:R-:W-:Y:S01]  /*d9b0*/  LOP3.LUT R11, R11, 0xff0000, RZ, 0xc0, !PT ;  /* 0x00ff00000b0b7812 */ /* 0x000fe200078ec0ff */
[----:B------:R-:W-:Y:S01]  /*d9c0*/  IMAD R36, R16, 0x1000000, R13 ;  /* 0x0100000010247824 */ /* 0x000fe200078e020d */
[----:B------:R-:W-:Y:S02]  /*d9d0*/  PRMT R34, R14, 0x7770, RZ ;  /* 0x000077700e227816 */ /* 0x000fe400000000ff */
[----:B------:R-:W-:Y:S01]  /*d9e0*/  LOP3.LUT R17, R17, 0xff0000, RZ, 0xc0, !PT ;  /* 0x00ff000011117812 */ /* 0x000fe200078ec0ff */
[----:B------:R-:W-:Y:S01]  /*d9f0*/  IMAD R16, R10, 0x1000000, R11 ;  /* 0x010000000a107824 */ /* 0x000fe200078e020b */
[----:B------:R-:W-:Y:S02]  /*da00*/  LOP3.LUT R35, R35, R37, R12, 0xfe, !PT ;  /* 0x0000002523237212 */ /* 0x000fe400078efe0c */
[----:B------:R-:W-:Y:S01]  /*da10*/  PRMT R11, R15, 0x7772, RZ ;  /* 0x000077720f0b7816 */ /* 0x000fe200000000ff */
[----:B------:R-:W-:Y:S01]  /*da20*/  IMAD R34, R34, 0x1000000, R17 ;  /* 0x0100000022227824 */ /* 0x000fe200078e0211 */
[----:B------:R-:W-:-:S02]  /*da30*/  PRMT R10, R27, 0x7772, RZ ;  /* 0x000077721b0a7816 */ /* 0x000fc400000000ff */
[----:B------:R-:W-:Y:S01]  /*da40*/  PRMT R12, R14, 0x7772, RZ ;  /* 0x000077720e0c7816 */ /* 0x000fe200000000ff */
[----:B------:R-:W-:Y:S01]  /*da50*/  IMAD.SHL.U32 R29, R11, 0x100, RZ ;  /* 0x000001000b1d7824 */ /* 0x000fe200078e00ff */
[----:B------:R-:W-:Y:S02]  /*da60*/  PRMT R0, R26, 0x7770, RZ ;  /* 0x000077701a007816 */ /* 0x000fe400000000ff */
[----:B------:R-:W-:Y:S01]  /*da70*/  PRMT R37, R15, 0x7773, RZ ;  /* 0x000077730f257816 */ /* 0x000fe200000000ff */
[----:B------:R-:W-:Y:S01]  /*da80*/  IMAD.SHL.U32 R15, R10, 0x100, RZ ;  /* 0x000001000a0f7824 */ /* 0x000fe200078e00ff */
[----:B------:R-:W-:Y:S01]  /*da90*/  PRMT R14, R14, 0x7773, RZ ;  /* 0x000077730e0e7816 */ /* 0x000fe200000000ff */
[----:B------:R-:W-:Y:S01]  /*daa0*/  IMAD.SHL.U32 R17, R12, 0x100, RZ ;  /* 0x000001000c117824 */ /* 0x000fe200078e00ff */
[----:B------:R-:W-:Y:S01]  /*dab0*/  PRMT R27, R27, 0x7773, RZ ;  /* 0x000077731b1b7816 */ /* 0x000fe200000000ff */
[----:B------:R-:W-:Y:S01]  /*dac0*/  IMAD.U32 R10, R38, 0x10000, RZ ;  /* 0x00010000260a7824 */ /* 0x000fe200078e00ff */
[----:B------:R-:W-:Y:S01]  /*dad0*/  PRMT R13, R26, 0x7771, RZ ;  /* 0x000077711a0d7816 */ /* 0x000fe200000000ff */
[----:B------:R-:W-:Y:S01]  /*dae0*/  IMAD.SHL.U32 R11, R0, 0x100, RZ ;  /* 0x00000100000b7824 */ /* 0x000fe200078e00ff */
[----:B------:R-:W-:-:S02]  /*daf0*/  LOP3.LUT R34, R14, R34, R17, 0xfe, !PT ;  /* 0x000000220e227212 */ /* 0x000fc400078efe11 */
[----:B------:R-:W-:Y:S02]  /*db00*/  LOP3.LUT R26, R37, R36, R29, 0xfe, !PT ;  /* 0x00000024251a7212 */ /* 0x000fe400078efe1d */
[----:B------:R-:W-:Y:S02]  /*db10*/  LOP3.LUT R0, R27, R16, R15, 0xfe, !PT ;  /* 0x000000101b007212 */ /* 0x000fe400078efe0f */
[----:B------:R-:W-:Y:S01]  /*db20*/  LOP3.LUT R13, R13, R10, R11, 0xfe, !PT ;  /* 0x0000000a0d0d7212 */ /* 0x000fe200078efe0b */
[----:B------:R-:W-:Y:S06]  /*db30*/  BRA `(.L_x_15) ;  /* 0x0000006000787947 */ /* 0x000fec0003800000 */
.L_x_14:
[----:B------:R-:W3:Y:S04]  /*db40*/  LDL.U16 R23, [R1+0x2a] ;  /* 0x00002a0001177983 */ /* 0x000ee80000100400 */
[----:B------:R-:W4:Y:S04]  /*db50*/  LDL.U8 R29, [R1+0x29] ;  /* 0x00002900011d7983 */ /* 0x000f280000100000 */
[----:B------:R-:W4:Y:S04]  /*db60*/  LDL R24, [R1+0x2c] ;  /* 0x00002c0001187983 */ /* 0x000f280000100800 */
[----:B-12---:R-:W2:Y:S04]  /*db70*/  LDL.64 R10, [R1+0x30] ;  /* 0x00003000010a7983 */ /* 0x006ea80000100a00 */
[----:B------:R-:W2:Y:S04]  /*db80*/  LDL.64 R12, [R1+0x48] ;  /* 0x00004800010c7983 */ /* 0x000ea80000100a00 */
[----:B------:R-:W2:Y:S04]  /*db90*/  LDL.64 R14, [R1+0x38] ;  /* 0x00003800010e7983 */ /* 0x000ea80000100a00 */
[----:B------:R-:W2:Y:S04]  /*dba0*/  LDL.64 R16, [R1+0x50] ;  /* 0x0000500001107983 */ /* 0x000ea80000100a00 */
[----:B------:R-:W2:Y:S01]  /*dbb0*/  LDL.64 R20, [R1+0x58] ;  /* 0x0000580001147983 */ /* 0x000ea20000100a00 */
[----:B------:R-:W-:-:S02]  /*dbc0*/  SHF.L.W.U32.HI R25, R4, 0x1a, R4 ;  /* 0x0000001a04197819 */ /* 0x000fc40000010e04 */
[C-C-:B------:R-:W-:Y:S01]  /*dbd0*/  SHF.L.W.U32.HI R26, R4.reuse, 0x15, R4.reuse ;  /* 0x00000015041a7819 */ /* 0x140fe20000010e04 */
[----:B------:R-:W2:Y:S01]  /*dbe0*/  LDL.64 R34, [R1+0x60] ;  /* 0x0000600001227983 */ /* 0x000ea20000100a00 */
[----:B------:R-:W-:Y:S02]  /*dbf0*/  SHF.L.W.U32.HI R27, R4, 0x7, R4 ;  /* 0x00000007041b7819 */ /* 0x000fe40000010e04 */
[----:B------:R-:W-:Y:S01]  /*dc00*/  SHF.L.W.U32.HI R31, R2, 0x1e, R2 ;  /* 0x0000001e021f7819 */ /* 0x000fe20000010e02 */
[----:B------:R-:W2:Y:S01]  /*dc10*/  LDL.64 R36, [R1+0x40] ;  /* 0x0000400001247983 */ /* 0x000ea20000100a00 */
[----:B------:R-:W-:Y:S02]  /*dc20*/  LOP3.LUT R26, R27, R25, R26, 0x96, !PT ;  /* 0x000000191b1a7212 */ /* 0x000fe400078e961a */
[----:B------:R-:W-:Y:S02]  /*dc30*/  LOP3.LUT R27, R6, R4, R5, 0xb8, !PT ;  /* 0x00000004061b7212 */ /* 0x000fe400078eb805 */
[----:B------:R-:W-:-:S02]  /*dc40*/  LOP3.LUT R40, R3, R8, R2, 0xe8, !PT ;  /* 0x0000000803287212 */ /* 0x000fc400078ee802 */
[C---:B---3--:R-:W-:Y:S01]  /*dc50*/  PRMT R25, R23.reuse, 0x7770, RZ ;  /* 0x0000777017197816 */ /* 0x048fe200000000ff */
[----:B----45:R-:W-:Y:S01]  /*dc60*/  IMAD R0, R0, 0x100, R29 ;  /* 0x0000010000007824 */ /* 0x030fe200078e021d */
[----:B------:R-:W-:-:S03]  /*dc70*/  PRMT R23, R23, 0x7771, RZ ;  /* 0x0000777117177816 */ /* 0x000fc600000000ff */
[----:B------:R-:W-:Y:S02]  /*dc80*/  IMAD.SHL.U32 R25, R25, 0x100, RZ ;  /* 0x0000010019197824 */ /* 0x000fe400078e00ff */
[----:B------:R-:W-:Y:S01]  /*dc90*/  IMAD.U32 R0, R0, 0x10000, RZ ;  /* 0x0001000000007824 */ /* 0x000fe200078e00ff */
[----:B------:R-:W-:-:S04]  /*dca0*/  IADD3 R29, PT, PT, R26, R27, R7 ;  /* 0x0000001b1a1d7210 */ /* 0x000fc80007ffe007 */
[----:B------:R-:W-:Y:S02]  /*dcb0*/  LOP3.LUT R38, R23, R0, R25, 0xfe, !PT ;  /* 0x0000000017267212 */ /* 0x000fe400078efe19 */
[----:B------:R-:W-:Y:S02]  /*dcc0*/  PRMT R23, R24, 0x7771, RZ ;  /* 0x0000777118177816 */ /* 0x000fe400000000ff */
[C-C-:B------:R-:W-:Y:S02]  /*dcd0*/  SHF.L.W.U32.HI R26, R2.reuse, 0x13, R2.reuse ;  /* 0x00000013021a7819 */ /* 0x140fe40000010e02 */
[----:B------:R-:W-:Y:S01]  /*dce0*/  SHF.L.W.U32.HI R27, R2, 0xa, R2 ;  /* 0x0000000a021b7819 */ /* 0x000fe20000010e02 */
[----:B------:R-:W-:Y:S01]  /*dcf0*/  IMAD.U32 R23, R23, 0x10000, RZ ;  /* 0x0001000017177824 */ /* 0x000fe200078e00ff */
[----:B------:R-:W-:Y:S02]  /*dd00*/  IADD3 R0, PT, PT, R29, 0x428a2f98, R38 ;  /* 0x428a2f981d007810 */ /* 0x000fe40007ffe026 */
[----:B------:R-:W-:-:S02]  /*dd10*/  LOP3.LUT R27, R27, R31, R26, 0x96, !PT ;  /* 0x0000001f1b1b7212 */ /* 0x000fc400078e961a */
[C---:B------:R-:W-:Y:S02]  /*dd20*/  PRMT R25, R24.reuse, 0x7770, RZ ;  /* 0x0000777018197816 */ /* 0x040fe400000000ff */
[----:B------:R-:W-:Y:S01]  /*dd30*/  LOP3.LUT R28, R23, 0xff0000, RZ, 0xc0, !PT ;  /* 0x00ff0000171c7812 */ /* 0x000fe200078ec0ff */
[----:B------:R-:W-:Y:S01]  /*dd40*/  IMAD.IADD R23, R9, 0x1, R0 ;  /* 0x0000000109177824 */ /* 0x000fe200078e0200 */
[----:B------:R-:W-:-:S03]  /*dd50*/  PRMT R26, R24, 0x7772, RZ ;  /* 0x00007772181a7816 */ /* 0x000fc600000000ff */
[----:B------:R-:W-:Y:S01]  /*dd60*/  IMAD R25, R25, 0x1000000, R28 ;  /* 0x0100000019197824 */ /* 0x000fe200078e021c */
[C-C-:B------:R-:W-:Y:S01]  /*dd70*/  SHF.L.W.U32.HI R29, R23.reuse, 0x15, R23.reuse ;  /* 0x00000015171d7819 */ /* 0x140fe20000010e17 */
[----:B------:R-:W-:Y:S01]  /*dd80*/  IMAD.SHL.U32 R32, R26, 0x100, RZ ;  /* 0x000001001a207824 */ /* 0x000fe200078e00ff */
[C-C-:B------:R-:W-:Y:S02]  /*dd90*/  SHF.L.W.U32.HI R26, R23.reuse, 0x1a, R23.reuse ;  /* 0x0000001a171a7819 */ /* 0x140fe40000010e17 */
[----:B------:R-:W-:Y:S02]  /*dda0*/  SHF.L.W.U32.HI R28, R23, 0x7, R23 ;  /* 0x00000007171c7819 */ /* 0x000fe40000010e17 */
[----:B------:R-:W-:Y:S02]  /*ddb0*/  IADD3 R40, PT, PT, R0, R27, R40 ;  /* 0x0000001b00287210 */ /* 0x000fe40007ffe028 */
[----:B------:R-:W-:Y:S02]  /*ddc0*/  LOP3.LUT R32, R25, R32, RZ, 0xfc, !PT ;  /* 0x0000002019207212 */ /* 0x000fe400078efcff */
[----:B------:R-:W-:-:S02]  /*ddd0*/  LOP3.LUT R29, R28, R26, R29, 0x96, !PT ;  /* 0x0000001a1c1d7212 */ /* 0x000fc400078e961d */
[----:B------:R-:W-:Y:S02]  /*dde0*/  PRMT R39, R24, 0x7773, RZ ;  /* 0x0000777318277816 */ /* 0x000fe400000000ff */
        /* <DEDUP_REMOVED lines=8> */
[----:B------:R-:W-:Y:S02]  /*de70*/  IADD3 R25, PT, PT, R0, 0x71374491, R39 ;  /* 0x7137449100197810 */ /* 0x000fe40007ffe027 */
[----:B--2---:R-:W-:Y:S02]  /*de80*/  PRMT R33, R10, 0x7771, RZ ;  /* 0x000077710a217816 */ /* 0x004fe400000000ff */
[----:B------:R-:W-:Y:S01]  /*de90*/  IADD3 R41, PT, PT, R25, R24, R41 ;  /* 0x0000001819297210 */ /* 0x000fe20007ffe029 */
[----:B------:R-:W-:Y:S01]  /*dea0*/  IMAD.IADD R0, R8, 0x1, R25 ;  /* 0x0000000108007824 */ /* 0x000fe200078e0219 */
[----:B------:R-:W-:-:S02]  /*deb0*/  SHF.L.W.U32.HI R25, R32, 0xe, R39 ;  /* 0x0000000e20197819 */ /* 0x000fc40000010e27 */
[--C-:B------:R-:W-:Y:S02]  /*dec0*/  SHF.L.W.U32.HI R24, R39, 0x19, R39.reuse ;  /* 0x0000001927187819 */ /* 0x100fe40000010e27 */
[----:B------:R-:W-:Y:S02]  /*ded0*/  SHF.R.U32.HI R26, RZ, 0x3, R39 ;  /* 0x00000003ff1a7819 */ /* 0x000fe40000011627 */
[C-C-:B------:R-:W-:Y:S02]  /*dee0*/  SHF.L.W.U32.HI R31, R41.reuse, 0x1e, R41.reuse ;  /* 0x0000001e291f7819 */ /* 0x140fe40000010e29 */
[C-C-:B------:R-:W-:Y:S02]  /*def0*/  SHF.L.W.U32.HI R32, R41.reuse, 0x13, R41.reuse ;  /* 0x0000001329207819 */ /* 0x140fe40000010e29 */
[----:B------:R-:W-:Y:S01]  /*df00*/  SHF.L.W.U32.HI R42, R41, 0xa, R41 ;  /* 0x0000000a292a7819 */ /* 0x000fe20000010e29 */
[----:B------:R-:W-:Y:S01]  /*df10*/  IMAD.U32 R33, R33, 0x10000, RZ ;  /* 0x0001000021217824 */ /* 0x000fe200078e00ff */
[----:B------:R-:W-:-:S02]  /*df20*/  SHF.L.W.U32.HI R27, R0, 0x1a, R0 ;  /* 0x0000001a001b7819 */ /* 0x000fc40000010e00 */
[C-C-:B------:R-:W-:Y:S02]  /*df30*/  SHF.L.W.U32.HI R28, R0.reuse, 0x15, R0.reuse ;  /* 0x00000015001c7819 */ /* 0x140fe40000010e00 */
[----:B------:R-:W-:Y:S02]  /*df40*/  SHF.L.W.U32.HI R29, R0, 0x7, R0 ;  /* 0x00000007001d7819 */ /* 0x000fe40000010e00 */
[----:B------:R-:W-:Y:S02]  /*df50*/  LOP3.LUT R25, R26, R24, R25, 0x96, !PT ;  /* 0x000000181a197212 */ /* 0x000fe400078e9619 */
[----:B------:R-:W-:Y:S02]  /*df60*/  LOP3.LUT R24, R42, R31, R32, 0x96, !PT ;  /* 0x0000001f2a187212 */ /* 0x000fe400078e9620 */
[----:B------:R-:W-:Y:S02]  /*df70*/  PRMT R31, R13, 0x7771, RZ ;  /* 0x000077710d1f7816 */ /* 0x000fe400000000ff */
[----:B------:R-:W-:-:S02]  /*df80*/  LOP3.LUT R28, R29, R27, R28, 0x96, !PT ;  /* 0x0000001b1d1c7212 */ /* 0x000fc400078e961c */
[C---:B------:R-:W-:Y:S02]  /*df90*/  PRMT R29, R10.reuse, 0x7770, RZ ;  /* 0x000077700a1d7816 */ /* 0x040fe400000000ff */
[----:B------:R-:W-:Y:S02]  /*dfa0*/  LOP3.LUT R32, R33, 0xff0000, RZ, 0xc0, !PT ;  /* 0x00ff000021207812 */ /* 0x000fe400078ec0ff */
[----:B------:R-:W-:Y:S01]  /*dfb0*/  PRMT R27, R10, 0x7772, RZ ;  /* 0x000077720a1b7816 */ /* 0x000fe200000000ff */
[----:B------:R-:W-:Y:S01]  /*dfc0*/  IMAD.U32 R31, R31, 0x10000, RZ ;  /* 0x000100001f1f7824 */ /* 0x000fe200078e00ff */
[----:B------:R-:W-:Y:S01]  /*dfd0*/  LOP3.LUT R26, R4, R0, R23, 0xb8, !PT ;  /* 0x00000000041a7212 */ /* 0x000fe200078eb817 */
[----:B------:R-:W-:Y:S02]  /*dfe0*/  IMAD R29, R29, 0x1000000, R32 ;  /* 0x010000001d1d7824 */ /* 0x000fe400078e0220 */
[----:B------:R-:W-:Y:S01]  /*dff0*/  IMAD.SHL.U32 R32, R27, 0x100, RZ ;  /* 0x000001001b207824 */ /* 0x000fe200078e00ff */
[----:B------:R-:W-:-:S02]  /*e000*/  IADD3 R27, PT, PT, R28, R26, R5 ;  /* 0x0000001a1c1b7210 */ /* 0x000fc40007ffe005 */
[----:B------:R-:W-:Y:S02]  /*e010*/  PRMT R26, R13, 0x7770, RZ ;  /* 0x000077700d1a7816 */ /* 0x000fe400000000ff */
[----:B------:R-:W-:Y:S02]  /*e020*/  LOP3.LUT R33, R31, 0xff0000, RZ, 0xc0, !PT ;  /* 0x00ff00001f217812 */ /* 0x000fe400078ec0ff */
[----:B------:R-:W-:Y:S02]  /*e030*/  LOP3.LUT R31, R29, R32, RZ, 0xfc, !PT ;  /* 0x000000201d1f7212 */ /* 0x000fe400078efcff */
[----:B------:R-:W-:Y:S01]  /*e040*/  PRMT R44, R10, 0x7773, RZ ;  /* 0x000077730a2c7816 */ /* 0x000fe200000000ff */
[----:B------:R-:W-:Y:S01]  /*e050*/  IMAD R33, R26, 0x1000000, R33 ;  /* 0x010000001a217824 */ /* 0x000fe200078e0221 */
[----:B------:R-:W-:Y:S02]  /*e060*/  PRMT R10, R11, 0x7771, RZ ;  /* 0x000077710b0a7816 */ /* 0x000fe400000000ff */
[----:B------:R-:W-:-:S02]  /*e070*/  PRMT R26, R13, 0x7772, RZ ;  /* 0x000077720d1a7816 */ /* 0x000fc400000000ff */
[----:B------:R-:W-:Y:S01]  /*e080*/  LOP3.LUT R44, R31, R44, RZ, 0xfc, !PT ;  /* 0x0000002c1f2c7212 */ /* 0x000fe200078efcff */
[----:B------:R-:W-:Y:S02]  /*e090*/  IMAD.U32 R10, R10, 0x10000, RZ ;  /* 0x000100000a0a7824 */ /* 0x000fe400078e00ff */
[----:B------:R-:W-:Y:S01]  /*e0a0*/  IMAD.SHL.U32 R26, R26, 0x100, RZ ;  /* 0x000001001a1a7824 */ /* 0x000fe200078e00ff */
[----:B------:R-:W-:Y:S02]  /*e0b0*/  IADD3 R27, PT, PT, R27, -0x4a3f0431, R44 ;  /* 0xb5c0fbcf1b1b7810 */ /* 0x000fe40007ffe02c */
[----:B------:R-:W-:Y:S02]  /*e0c0*/  LOP3.LUT R32, R10, 0xff0000, RZ, 0xc0, !PT ;  /* 0x00ff00000a207812 */ /* 0x000fe400078ec0ff */
[----:B------:R-:W-:Y:S02]  /*e0d0*/  PRMT R29, R11, 0x7770, RZ ;  /* 0x000077700b1d7816 */ /* 0x000fe400000000ff */
[----:B------:R-:W-:Y:S01]  /*e0e0*/  LOP3.LUT R10, R33, R26, RZ, 0xfc, !PT ;  /* 0x0000001a210a7212 */ /* 0x000fe200078efcff */
[----:B------:R-:W-:Y:S01]  /*e0f0*/  IMAD.IADD R26, R3, 0x1, R27 ;  /* 0x00000001031a7824 */ /* 0x000fe200078e021b */
[----:B------:R-:W-:Y:S01]  /*e100*/  PRMT R28, R11, 0x7772, RZ ;  /* 0x000077720b1c7816 */ /* 0x000fe200000000ff */
[----:B------:R-:W-:-:S03]  /*e110*/  IMAD R33, R29, 0x1000000, R32 ;  /* 0x010000001d217824 */ /* 0x000fc600078e0220 */
[C-C-:B------:R-:W-:Y:S02]  /*e120*/  SHF.L.W.U32.HI R29, R26.reuse, 0x1a, R26.reuse ;  /* 0x0000001a1a1d7819 */ /* 0x140fe40000010e1a */
[C-C-:B------:R-:W-:Y:S02]  /*e130*/  SHF.L.W.U32.HI R32, R26.reuse, 0x15, R26.reuse ;  /* 0x000000151a207819 */ /* 0x140fe40000010e1a */
[----:B------:R-:W-:Y:S01]  /*e140*/  SHF.L.W.U32.HI R42, R26, 0x7, R26 ;  /* 0x000000071a2a7819 */ /* 0x000fe20000010e1a */
[----:B------:R-:W-:Y:S01]  /*e150*/  IMAD.SHL.U32 R46, R28, 0x100, RZ ;  /* 0x000001001c2e7824 */ /* 0x000fe200078e00ff */
[----:B------:R-:W-:Y:S02]  /*e160*/  LOP3.LUT R28, R40, R2, R41, 0xe8, !PT ;  /* 0x00000002281c7212 */ /* 0x000fe400078ee829 */
[----:B------:R-:W-:Y:S02]  /*e170*/  LOP3.LUT R29, R42, R29, R32, 0x96, !PT ;  /* 0x0000001d2a1d7212 */ /* 0x000fe400078e9620 */
[----:B------:R-:W-:-:S02]  /*e180*/  PRMT R42, R11, 0x7773, RZ ;  /* 0x000077730b2a7816 */ /* 0x000fc400000000ff */
[----:B------:R-:W-:Y:S02]  /*e190*/  PRMT R11, R13, 0x7773, RZ ;  /* 0x000077730d0b7816 */ /* 0x000fe400000000ff */
[----:B------:R-:W-:Y:S02]  /*e1a0*/  LOP3.LUT R33, R33, R46, RZ, 0xfc, !PT ;  /* 0x0000002e21217212 */ /* 0x000fe400078efcff */
[----:B------:R-:W-:Y:S02]  /*e1b0*/  LOP3.LUT R13, R23, R26, R0, 0xb8, !PT ;  /* 0x0000001a170d7212 */ /* 0x000fe400078eb800 */
[----:B------:R-:W-:Y:S02]  /*e1c0*/  IADD3 R24, PT, PT, R27, R24, R28 ;  /* 0x000000181b187210 */ /* 0x000fe40007ffe01c */
[----:B------:R-:W-:Y:S02]  /*e1d0*/  IADD3 R29, PT, PT, R29, R13, R4 ;  /* 0x0000000d1d1d7210 */ /* 0x000fe40007ffe004 */
[----:B------:R-:W-:-:S02]  /*e1e0*/  LOP3.LUT R42, R33, R42, RZ, 0xfc, !PT ;  /* 0x0000002a212a7212 */ /* 0x000fc400078efcff */
[C-C-:B------:R-:W-:Y:S02]  /*e1f0*/  SHF.L.W.U32.HI R27, R24.reuse, 0x1e, R24.reuse ;  /* 0x0000001e181b7819 */ /* 0x140fe40000010e18 */
[C-C-:B------:R-:W-:Y:S02]  /*e200*/  SHF.L.W.U32.HI R28, R24.reuse, 0x13, R24.reuse ;  /* 0x00000013181c7819 */ /* 0x140fe40000010e18 */
[----:B------:R-:W-:Y:S02]  /*e210*/  SHF.L.W.U32.HI R32, R24, 0xa, R24 ;  /* 0x0000000a18207819 */ /* 0x000fe40000010e18 */
[----:B------:R-:W-:Y:S02]  /*e220*/  LOP3.LUT R11, R10, R11, RZ, 0xfc, !PT ;  /* 0x0000000b0a0b7212 */ /* 0x000fe400078efcff */
[----:B------:R-:W-:Y:S02]  /*e230*/  IADD3 R43, PT, PT, R29, -0x164a245b, R42 ;  /* 0xe9b5dba51d2b7810 */ /* 0x000fe40007ffe02a */
[----:B------:R-:W-:-:S02]  /*e240*/  LOP3.LUT R28, R32, R27, R28, 0x96, !PT ;  /* 0x0000001b201c7212 */ /* 0x000fc400078e961c */
[----:B------:R-:W-:Y:S01]  /*e250*/  SHF.L.W.U32.HI R13, R10, 0xe, R11 ;  /* 0x0000000e0a0d7819 */ /* 0x000fe20000010e0b */
[----:B------:R-:W-:Y:S01]  /*e260*/  IMAD.IADD R29, R2, 0x1, R43 ;  /* 0x00000001021d7824 */ /* 0x000fe200078e022b */
[--C-:B------:R-:W-:Y:S02]  /*e270*/  SHF.L.W.U32.HI R10, R11, 0x19, R11.reuse ;  /* 0x000000190b0a7819 */ /* 0x100fe40000010e0b */
[----:B------:R-:W-:Y:S02]  /*e280*/  SHF.R.U32.HI R27, RZ, 0x3, R11 ;  /* 0x00000003ff1b7819 */ /* 0x000fe4000001160b */
[----:B------:R-:W-:Y:S02]  /*e290*/  LOP3.LUT R32, R41, R40, R24, 0xe8, !PT ;  /* 0x0000002829207212 */ /* 0x000fe400078ee818 */
[----:B------:R-:W-:Y:S02]  /*e2a0*/  PRMT R45, R14, 0x7771, RZ ;  /* 0x000077710e2d7816 */ /* 0x000fe400000000ff */
[----:B------:R-:W-:-:S02]  /*e2b0*/  LOP3.LUT R10, R27, R10, R13, 0x96, !PT ;  /* 0x0000000a1b0a7212 */ /* 0x000fc400078e960d */
[----:B------:R-:W-:Y:S01]  /*e2c0*/  IADD3 R27, PT, PT, R43, R28, R32 ;  /* 0x0000001c2b1b7210 */ /* 0x000fe20007ffe020 */
[----:B------:R-:W-:Y:S01]  /*e2d0*/  IMAD.U32 R45, R45, 0x10000, RZ ;  /* 0x000100002d2d7824 */ /* 0x000fe200078e00ff */
[C-C-:B------:R-:W-:Y:S02]  /*e2e0*/  SHF.L.W.U32.HI R13, R29.reuse, 0x1a, R29.reuse ;  /* 0x0000001a1d0d7819 */ /* 0x140fe40000010e1d */
[C-C-:B------:R-:W-:Y:S02]  /*e2f0*/  SHF.L.W.U32.HI R28, R29.reuse, 0x15, R29.reuse ;  /* 0x000000151d1c7819 */ /* 0x140fe40000010e1d */
[----:B------:R-:W-:Y:S02]  /*e300*/  SHF.L.W.U32.HI R32, R29, 0x7, R29 ;  /* 0x000000071d207819 */ /* 0x000fe40000010e1d */
[----:B------:R-:W-:Y:S02]  /*e310*/  LOP3.LUT R46, R45, 0xff0000, RZ, 0xc0, !PT ;  /* 0x00ff00002d2e7812 */ /* 0x000fe400078ec0ff */
[----:B------:R-:W-:-:S02]  /*e320*/  LOP3.LUT R28, R32, R13, R28, 0x96, !PT ;  /* 0x0000000d201c7212 */ /* 0x000fc400078e961c */
[C---:B------:R-:W-:Y:S02]  /*e330*/  PRMT R43, R14.reuse, 0x7770, RZ ;  /* 0x000077700e2b7816 */ /* 0x040fe400000000ff */
[----:B------:R-:W-:Y:S02]  /*e340*/  PRMT R32, R14, 0x7772, RZ ;  /* 0x000077720e207816 */ /* 0x000fe400000000ff */
[----:B------:R-:W-:Y:S01]  /*e350*/  LOP3.LUT R13, R0, R29, R26, 0xb8, !PT ;  /* 0x0000001d000d7212 */ /* 0x000fe200078eb81a */
[----:B------:R-:W-:Y:S02]  /*e360*/  IMAD R43, R43, 0x1000000, R46 ;  /* 0x010000002b2b7824 */ /* 0x000fe400078e022e */
[----:B------:R-:W-:Y:S01]  /*e370*/  IMAD.SHL.U32 R32, R32, 0x100, RZ ;  /* 0x0000010020207824 */ /* 0x000fe200078e00ff */
[----:B------:R-:W-:Y:S02]  /*e380*/  IADD3 R13, PT, PT, R28, R13, R23 ;  /* 0x0000000d1c0d7210 */ /* 0x000fe40007ffe017 */
[----:B------:R-:W-:-:S02]  /*e390*/  PRMT R46, R14, 0x7773, RZ ;  /* 0x000077730e2e7816 */ /* 0x000fc400000000ff */
[----:B------:R-:W-:Y:S02]  /*e3a0*/  LOP3.LUT R23, R43, R32, RZ, 0xfc, !PT ;  /* 0x000000202b177212 */ /* 0x000fe400078efcff */
[C-C-:B------:R-:W-:Y:S02]  /*e3b0*/  SHF.L.W.U32.HI R14, R27.reuse, 0x1e, R27.reuse ;  /* 0x0000001e1b0e7819 */ /* 0x140fe40000010e1b */
[C-C-:B------:R-:W-:Y:S02]  /*e3c0*/  SHF.L.W.U32.HI R43, R27.reuse, 0x13, R27.reuse ;  /* 0x000000131b2b7819 */ /* 0x140fe40000010e1b */
[----:B------:R-:W-:Y:S02]  /*e3d0*/  SHF.L.W.U32.HI R28, R27, 0xa, R27 ;  /* 0x0000000a1b1c7819 */ /* 0x000fe40000010e1b */
[----:B------:R-:W-:Y:S02]  /*e3e0*/  LOP3.LUT R46, R23, R46, RZ, 0xfc, !PT ;  /* 0x0000002e172e7212 */ /* 0x000fe400078efcff */
[----:B------:R-:W-:-:S02]  /*e3f0*/  LOP3.LUT R32, R28, R14, R43, 0x96, !PT ;  /* 0x0000000e1c207212 */ /* 0x000fc400078e962b */
[----:B------:R-:W-:Y:S02]  /*e400*/  SHF.L.W.U32.HI R14, R31, 0xe, R44 ;  /* 0x0000000e1f0e7819 */ /* 0x000fe40000010e2c */
[----:B------:R-:W-:Y:S02]  /*e410*/  IADD3 R31, PT, PT, R13, 0x3956c25b, R46 ;  /* 0x3956c25b0d1f7810 */ /* 0x000fe40007ffe02e */
[--C-:B------:R-:W-:Y:S02]  /*e420*/  SHF.L.W.U32.HI R45, R44, 0x19, R44.reuse ;  /* 0x000000192c2d7819 */ /* 0x100fe40000010e2c */
[----:B------:R-:W-:Y:S01]  /*e430*/  SHF.R.U32.HI R13, RZ, 0x3, R44 ;  /* 0x00000003ff0d7819 */ /* 0x000fe2000001162c */
[----:B------:R-:W-:Y:S01]  /*e440*/  IMAD.IADD R28, R40, 0x1, R31 ;  /* 0x00000001281c7824 */ /* 0x000fe200078e021f */
[----:B------:R-:W-:Y:S02]  /*e450*/  LOP3.LUT R43, R24, R41, R27, 0xe8, !PT ;  /* 0x00000029182b7212 */ /* 0x000fe400078ee81b */
[----:B------:R-:W-:-:S02]  /*e460*/  PRMT R40, R16, 0x7771, RZ ;  /* 0x0000777110287816 */ /* 0x000fc400000000ff */
[----:B------:R-:W-:Y:S02]  /*e470*/  LOP3.LUT R45, R13, R45, R14, 0x96, !PT ;  /* 0x0000002d0d2d7212 */ /* 0x000fe400078e960e */
[----:B------:R-:W-:Y:S01]  /*e480*/  IADD3 R32, PT, PT, R31, R32, R43 ;  /* 0x000000201f207210 */ /* 0x000fe20007ffe02b */
[----:B------:R-:W-:Y:S01]  /*e490*/  IMAD.U32 R40, R40, 0x10000, RZ ;  /* 0x0001000028287824 */ /* 0x000fe200078e00ff */
[C-C-:B------:R-:W-:Y:S02]  /*e4a0*/  SHF.L.W.U32.HI R13, R28.reuse, 0x1a, R28.reuse ;  /* 0x0000001a1c0d7819 */ /* 0x140fe40000010e1c */
[C-C-:B------:R-:W-:Y:S02]  /*e4b0*/  SHF.L.W.U32.HI R14, R28.reuse, 0x15, R28.reuse ;  /* 0x000000151c0e7819 */ /* 0x140fe40000010e1c */
[----:B------:R-:W-:Y:S02]  /*e4c0*/  SHF.L.W.U32.HI R31, R28, 0x7, R28 ;  /* 0x000000071c1f7819 */ /* 0x000fe40000010e1c */
[----:B------:R-:W-:-:S02]  /*e4d0*/  LOP3.LUT R43, R40, 0xff0000, RZ, 0xc0, !PT ;  /* 0x00ff0000282b7812 */ /* 0x000fc400078ec0ff */
[----:B------:R-:W-:Y:S02]  /*e4e0*/  LOP3.LUT R31, R31, R13, R14, 0x96, !PT ;  /* 0x0000000d1f1f7212 */ /* 0x000fe400078e960e */
[C---:B------:R-:W-:Y:S02]  /*e4f0*/  PRMT R14, R16.reuse, 0x7770, RZ ;  /* 0x00007770100e7816 */ /* 0x040fe400000000ff */
[----:B------:R-:W-:-:S03]  /*e500*/  PRMT R13, R16, 0x7772, RZ ;  /* 0x00007772100d7816 */ /* 0x000fc600000000ff */
[----:B------:R-:W-:Y:S02]  /*e510*/  IMAD R14, R14, 0x1000000, R43 ;  /* 0x010000000e0e7824 */ /* 0x000fe400078e022b */
[----:B------:R-:W-:Y:S01]  /*e520*/  IMAD.SHL.U32 R43, R13, 0x100, RZ ;  /* 0x000001000d2b7824 */ /* 0x000fe200078e00ff */
[----:B------:R-:W-:-:S04]  /*e530*/  LOP3.LUT R13, R26, R28, R29, 0xb8, !PT ;  /* 0x0000001c1a0d7212 */ /* 0x000fc800078eb81d */
[----:B------:R-:W-:Y:S02]  /*e540*/  IADD3 R31, PT, PT, R31, R13, R0 ;  /* 0x0000000d1f1f7210 */ /* 0x000fe40007ffe000 */
[----:B------:R-:W-:Y:S02]  /*e550*/  PRMT R0, R17, 0x7771, RZ ;  /* 0x0000777111007816 */ /* 0x000fe400000000ff */
[----:B------:R-:W-:Y:S02]  /*e560*/  LOP3.LUT R43, R14, R43, RZ, 0xfc, !PT ;  /* 0x0000002b0e2b7212 */ /* 0x000fe400078efcff */
[----:B------:R-:W-:Y:S02]  /*e570*/  PRMT R16, R16, 0x7773, RZ ;  /* 0x0000777310107816 */ /* 0x000fe400000000ff */
[--C-:B------:R-:W-:Y:S01]  /*e580*/  SHF.L.W.U32.HI R14, R33, 0xe, R42.reuse ;  /* 0x0000000e210e7819 */ /* 0x100fe20000010e2a */
[----:B------:R-:W-:Y:S01]  /*e590*/  IMAD.U32 R33, R0, 0x10000, RZ ;  /* 0x0001000000217824 */ /* 0x000fe200078e00ff */
[----:B------:R-:W-:-:S02]  /*e5a0*/  SHF.L.W.U32.HI R47, R42, 0x19, R42 ;  /* 0x000000192a2f7819 */ /* 0x000fc40000010e2a */
[----:B------:R-:W-:Y:S02]  /*e5b0*/  SHF.R.U32.HI R13, RZ, 0x3, R42 ;  /* 0x00000003ff0d7819 */ /* 0x000fe4000001162a */
[----:B------:R-:W-:Y:S02]  /*e5c0*/  LOP3.LUT R0, R43, R16, RZ, 0xfc, !PT ;  /* 0x000000102b007212 */ /* 0x000fe400078efcff */
[----:B------:R-:W-:Y:S02]  /*e5d0*/  LOP3.LUT R47, R13, R47, R14, 0x96, !PT ;  /* 0x0000002f0d2f7212 */ /* 0x000fe400078e960e */
[--C-:B------:R-:W-:Y:S02]  /*e5e0*/  SHF.L.W.U32.HI R13, R43, 0xe, R0.reuse ;  /* 0x0000000e2b0d7819 */ /* 0x100fe40000010e00 */
[--C-:B------:R-:W-:Y:S02]  /*e5f0*/  SHF.L.W.U32.HI R14, R0, 0x19, R0.reuse ;  /* 0x00000019000e7819 */ /* 0x100fe40000010e00 */
[----:B------:R-:W-:-:S02]  /*e600*/  SHF.R.U32.HI R16, RZ, 0x3, R0 ;  /* 0x00000003ff107819 */ /* 0x000fc40000011600 */
[----:B------:R-:W-:Y:S02]  /*e610*/  LOP3.LUT R40, R33, 0xff0000, RZ, 0xc0, !PT ;  /* 0x00ff000021287812 */ /* 0x000fe400078ec0ff */
[----:B------:R-:W-:Y:S02]  /*e620*/  LOP3.LUT R14, R16, R14, R13, 0x96, !PT ;  /* 0x0000000e100e7212 */ /* 0x000fe400078e960d */
[C---:B------:R-:W-:Y:S02]  /*e630*/  PRMT R33, R17.reuse, 0x7770, RZ ;  /* 0x0000777011217816 */ /* 0x040fe400000000ff */
[----:B------:R-:W-:Y:S02]  /*e640*/  PRMT R16, R17, 0x7772, RZ ;  /* 0x0000777211107816 */ /* 0x000fe400000000ff */
[----:B------:R-:W-:Y:S01]  /*e650*/  PRMT R13, R15, 0x7771, RZ ;  /* 0x000077710f0d7816 */ /* 0x000fe200000000ff */
[----:B------:R-:W-:Y:S02]  /*e660*/  IMAD R33, R33, 0x1000000, R40 ;  /* 0x0100000021217824 */ /* 0x000fe400078e0228 */
[----:B------:R-:W-:-:S02]  /*e670*/  IMAD.SHL.U32 R16, R16, 0x100, RZ ;  /* 0x0000010010107824 */ /* 0x000fc400078e00ff */
[----:B------:R-:W-:-:S03]  /*e680*/  IMAD.U32 R13, R13, 0x10000, RZ ;  /* 0x000100000d0d7824 */ /* 0x000fc600078e00ff */
[----:B------:R-:W-:Y:S02]  /*e690*/  LOP3.LUT R40, R33, R16, RZ, 0xfc, !PT ;  /* 0x0000001021287212 */ /* 0x000fe400078efcff */
[----:B------:R-:W-:Y:S02]  /*e6a0*/  LOP3.LUT R16, R13, 0xff0000, RZ, 0xc0, !PT ;  /* 0x00ff00000d107812 */ /* 0x000fe400078ec0ff */
[----:B------:R-:W-:-:S05]  /*e6b0*/  PRMT R13, R15, 0x7770, RZ ;  /* 0x000077700f0d7816 */ /* 0x000fca00000000ff */
[----:B------:R-:W-:Y:S01]  /*e6c0*/  IMAD R16, R13, 0x1000000, R16 ;  /* 0x010000000d107824 */ /* 0x000fe200078e0210 */
[----:B------:R-:W-:Y:S02]  /*e6d0*/  PRMT R13, R15, 0x7772, RZ ;  /* 0x000077720f0d7816 */ /* 0x000fe400000000ff */
[----:B------:R-:W-:-:S03]  /*e6e0*/  PRMT R33, R17, 0x7773, RZ ;  /* 0x0000777311217816 */ /* 0x000fc600000000ff */
[----:B------:R-:W-:Y:S01]  /*e6f0*/  IMAD.SHL.U32 R17, R13, 0x100, RZ ;  /* 0x000001000d117824 */ /* 0x000fe200078e00ff */
[----:B------:R-:W-:Y:S02]  /*e700*/  LOP3.LUT R13, R40, R33, RZ, 0xfc, !PT ;  /* 0x00000021280d7212 */ /* 0x000fe400078efcff */
[----:B------:R-:W-:Y:S02]  /*e710*/  PRMT R48, R15, 0x7773, RZ ;  /* 0x000077730f307816 */ /* 0x000fe400000000ff */
[----:B------:R-:W-:Y:S02]  /*e720*/  LOP3.LUT R33, R16, R17, RZ, 0xfc, !PT ;  /* 0x0000001110217212 */ /* 0x000fe400078efcff */
[--C-:B------:R-:W-:Y:S02]  /*e730*/  SHF.L.W.U32.HI R16, R40, 0xe, R13.reuse ;  /* 0x0000000e28107819 */ /* 0x100fe40000010e0d */
[--C-:B------:R-:W-:Y:S02]  /*e740*/  SHF.L.W.U32.HI R15, R13, 0x19, R13.reuse ;  /* 0x000000190d0f7819 */ /* 0x100fe40000010e0d */
[----:B------:R-:W-:-:S02]  /*e750*/  SHF.R.U32.HI R17, RZ, 0x3, R13 ;  /* 0x00000003ff117819 */ /* 0x000fc4000001160d */
[----:B------:R-:W-:Y:S02]  /*e760*/  SHF.L.W.U32.HI R49, R46, 0x19, R46 ;  /* 0x000000192e317819 */ /* 0x000fe40000010e2e */
[----:B------:R-:W-:Y:S02]  /*e770*/  LOP3.LUT R15, R17, R15, R16, 0x96, !PT ;  /* 0x0000000f110f7212 */ /* 0x000fe400078e9610 */
[--C-:B------:R-:W-:Y:S02]  /*e780*/  SHF.L.W.U32.HI R16, R23, 0xe, R46.reuse ;  /* 0x0000000e17107819 */ /* 0x100fe40000010e2e */
[----:B------:R-:W-:Y:S02]  /*e790*/  SHF.R.U32.HI R17, RZ, 0x3, R46 ;  /* 0x00000003ff117819 */ /* 0x000fe4000001162e */
[----:B------:R-:W-:Y:S02]  /*e7a0*/  LOP3.LUT R48, R33, R48, RZ, 0xfc, !PT ;  /* 0x0000003021307212 */ /* 0x000fe400078efcff */
[----:B------:R-:W-:-:S02]  /*e7b0*/  LOP3.LUT R49, R17, R49, R16, 0x96, !PT ;  /* 0x0000003111317212 */ /* 0x000fc400078e9610 */
        /* <DEDUP_REMOVED lines=56> */
[----:B------:R-:W-:Y:S02]  /*eb40*/  LOP3.LUT R25, R38, R25, RZ, 0xfc, !PT ;  /* 0x0000001926197212 */ /* 0x000fe400078efcff */
        /* <DEDUP_REMOVED lines=16> */
[----:B------:R-:W-:Y:S02]  /*ec50*/  SHF.L.W.U32.HI R47, R45, 0x7, R45 ;  /* 0x000000072d2f7819 */ /* 0x000fe40000010e2d */
        /* <DEDUP_REMOVED lines=13> */
[----:B------:R-:W-:Y:S02]  /*ed30*/  IADD3 R46, PT, PT, R21, R33, R46 ;  /* 0x00000021152e7210 */ /* 0x000fe40007ffe02e */
[----:B------:R-:W-:Y:S02]  /*ed40*/  SHF.R.U32.HI R35, RZ, 0xa, R26 ;  /* 0x0000000aff237819 */ /* 0x000fe4000001161a */
[C-C-:B------:R-:W-:Y:S02]  /*ed50*/  SHF.L.W.U32.HI R52, R26.reuse, 0xf, R31.reuse ;  /* 0x0000000f1a347819 */ /* 0x140fe40000010e1f */
[----:B------:R-:W-:-:S04]  /*ed60*/  SHF.L.W.U32.HI R33, R26, 0xd, R31 ;  /* 0x0000000d1a217819 */ /* 0x000fc80000010e1f */
        /* <DEDUP_REMOVED lines=9> */
[----:B------:R-:W-:Y:S01]  /*ee00*/  PRMT R38, R37, 0x7773, RZ ;  /* 0x0000777325267816 */ /* 0x000fe200000000ff */
[----:B------:R-:W-:-:S03]  /*ee10*/  IMAD.IADD R33, R34, 0x1, R43 ;  /* 0x0000000122217824 */ /* 0x000fc600078e022b */
[----:B------:R-:W-:-:S04]  /*ee20*/  LOP3.LUT R38, R35, R38, RZ, 0xfc, !PT ;  /* 0x0000002623267212 */ /* 0x000fc800078efcff */
[--C-:B------:R-:W-:Y:S02]  /*ee30*/  SHF.L.W.U32.HI R35, R35, 0xe, R38.reuse ;  /* 0x0000000e23237819 */ /* 0x100fe40000010e26 */
[--C-:B------:R-:W-:Y:S02]  /*ee40*/  SHF.L.W.U32.HI R34, R38, 0x19, R38.reuse ;  /* 0x0000001926227819 */ /* 0x100fe40000010e26 */
[----:B------:R-:W-:-:S04]  /*ee50*/  SHF.R.U32.HI R37, RZ, 0x3, R38 ;  /* 0x00000003ff257819 */ /* 0x000fc80000011626 */
[----:B------:R-:W-:Y:S01]  /*ee60*/  LOP3.LUT R34, R37, R34, R35, 0x96, !PT ;  /* 0x0000002225227212 */ /* 0x000fe200078e9623 */
[----:B------:R-:W-:Y:S01]  /*ee70*/  IMAD.IADD R35, R52, 0x1, R39 ;  /* 0x0000000134237824 */ /* 0x000fe200078e0227 */
[C-C-:B------:R-:W-:Y:S02]  /*ee80*/  SHF.L.W.U32.HI R37, R41.reuse, 0x1e, R41.reuse ;  /* 0x0000001e29257819 */ /* 0x140fe40000010e29 */
[C-C-:B------:R-:W-:Y:S02]  /*ee90*/  SHF.L.W.U32.HI R52, R41.reuse, 0x13, R41.reuse ;  /* 0x0000001329347819 */ /* 0x140fe40000010e29 */
        /* <DEDUP_REMOVED lines=24> */
[----:B------:R-:W-:Y:S02]  /*f020*/  SHF.R.U32.HI R43, RZ, 0x3, R37 ;  /* 0x00000003ff2b7819 */ /* 0x000fe40000011625 */
[----:B------:R-:W-:Y:S02]  /*f030*/  IADD3 R36, PT, PT, R23, R36, R48 ;  /* 0x0000002417247210 */ /* 0x000fe40007ffe030 */
[----:B------:R-:W-:Y:S02]  /*f040*/  LOP3.LUT R29, R43, R29, R12, 0x96, !PT ;  /* 0x0000001d2b1d7212 */ /* 0x000fe400078e960c */
[----:B------:R-:W-:-:S02]  /*f050*/  SHF.L.W.U32.HI R12, R24, 0x1e, R24 ;  /* 0x0000001e180c7819 */ /* 0x000fc40000010e18 */
        /* <DEDUP_REMOVED lines=13> */
[--C-:B------:R-:W-:Y:S02]  /*f130*/  SHF.L.W.U32.HI R27, R48, 0x1e, R48.reuse ;  /* 0x0000001e301b7819 */ /* 0x100fe40000010e30 */
[----:B------:R-:W-:Y:S02]  /*f140*/  IADD3 R43, PT, PT, R12, -0x27f85568, R37 ;  /* 0xd807aa980c2b7810 */ /* 0x000fe40007ffe025 */
[C-C-:B------:R-:W-:Y:S02]  /*f150*/  SHF.L.W.U32.HI R28, R48.reuse, 0x13, R48.reuse ;  /* 0x00000013301c7819 */ /* 0x140fe40000010e30 */
[--C-:B------:R-:W-:Y:S01]  /*f160*/  SHF.L.W.U32.HI R39, R48, 0xa, R48.reuse ;  /* 0x0000000a30277819 */ /* 0x100fe20000010e30 */
[----:B------:R-:W-:Y:S01]  /*f170*/  IMAD.IADD R47, R32, 0x1, R43 ;  /* 0x00000001202f7824 */ /* 0x000fe200078e022b */
[----:B------:R-:W-:-:S02]  /*f180*/  LOP3.LUT R12, R24, R41, R48, 0xe8, !PT ;  /* 0x00000029180c7212 */ /* 0x000fc400078ee830 */
[----:B------:R-:W-:Y:S02]  /*f190*/  LOP3.LUT R28, R39, R27, R28, 0x96, !PT ;  /* 0x0000001b271c7212 */ /* 0x000fe400078e961c */
[--C-:B------:R-:W-:Y:S02]  /*f1a0*/  SHF.L.W.U32.HI R27, R47, 0x15, R47.reuse ;  /* 0x000000152f1b7819 */ /* 0x100fe40000010e2f */
[----:B------:R-:W-:Y:S02]  /*f1b0*/  IADD3 R43, PT, PT, R43, R28, R12 ;  /* 0x0000001c2b2b7210 */ /* 0x000fe40007ffe00c */
[C-C-:B------:R-:W-:Y:S02]  /*f1c0*/  SHF.L.W.U32.HI R12, R47.reuse, 0x1a, R47.reuse ;  /* 0x0000001a2f0c7819 */ /* 0x140fe40000010e2f */
[----:B------:R-:W-:-:S04]  /*f1d0*/  SHF.L.W.U32.HI R28, R47, 0x7, R47 ;  /* 0x000000072f1c7819 */ /* 0x000fc80000010e2f */
[----:B------:R-:W-:Y:S02]  /*f1e0*/  LOP3.LUT R12, R28, R12, R27, 0x96, !PT ;  /* 0x0000000c1c0c7212 */ /* 0x000fe400078e961b */
[----:B------:R-:W-:Y:S02]  /*f1f0*/  LOP3.LUT R27, R50, R47, R52, 0xb8, !PT ;  /* 0x0000002f321b7212 */ /* 0x000fe400078eb834 */
[----:B------:R-:W-:Y:S02]  /*f200*/  SHF.R.U32.HI R28, RZ, 0xa, R33 ;  /* 0x0000000aff1c7819 */ /* 0x000fe40000011621 */
[----:B------:R-:W-:Y:S02]  /*f210*/  IADD3 R32, PT, PT, R12, R27, R45 ;  /* 0x0000001b0c207210 */ /* 0x000fe40007ffe02d */
[C-C-:B------:R-:W-:Y:S02]  /*f220*/  SHF.L.W.U32.HI R12, R33.reuse, 0xf, R33.reuse ;  /* 0x0000000f210c7819 */ /* 0x140fe40000010e21 */
[----:B------:R-:W-:-:S04]  /*f230*/  SHF.L.W.U32.HI R27, R33, 0xd, R33 ;  /* 0x0000000d211b7819 */ /* 0x000fc80000010e21 */
[----:B------:R-:W-:Y:S02]  /*f240*/  LOP3.LUT R27, R28, R12, R27, 0x96, !PT ;  /* 0x0000000c1c1b7212 */ /* 0x000fe400078e961b */
[C-C-:B------:R-:W-:Y:S02]  /*f250*/  SHF.L.W.U32.HI R28, R43.reuse, 0x13, R43.reuse ;  /* 0x000000132b1c7819 */ /* 0x140fe40000010e2b */
[--C-:B------:R-:W-:Y:S01]  /*f260*/  SHF.L.W.U32.HI R39, R43, 0xa, R43.reuse ;  /* 0x0000000a2b277819 */ /* 0x100fe20000010e2b */
[----:B------:R-:W-:Y:S01]  /*f270*/  IMAD.IADD R12, R27, 0x1, R44 ;  /* 0x000000011b0c7824 */ /* 0x000fe200078e022c */
        /* <DEDUP_REMOVED lines=18> */
[C---:B------:R-:W-:Y:S01]  /*f3a0*/  SHF.L.W.U32.HI R44, R28.reuse, 0xa, R28 ;  /* 0x0000000a1c2c7819 */ /* 0x040fe20000010e1c */
        /* <DEDUP_REMOVED lines=18> */
[C---:B------:R-:W-:Y:S01]  /*f4d0*/  SHF.L.W.U32.HI R45, R42.reuse, 0xa, R42 ;  /* 0x0000000a2a2d7819 */ /* 0x040fe20000010e2a */
        /* <DEDUP_REMOVED lines=15> */
[----:B------:R-:W-:Y:S02]  /*f5d0*/  SHF.R.U32.HI R45, RZ, 0xa, R27 ;  /* 0x0000000aff2d7819 */ /* 0x000fe4000001161b */
[----:B------:R-:W-:Y:S02]  /*f5e0*/  IADD3 R46, PT, PT, R46, 0x72be5d74, R17 ;  /* 0x72be5d742e2e7810 */ /* 0x000fe40007ffe011 */
[----:B------:R-:W-:-:S02]  /*f5f0*/  LOP3.LUT R47, R45, R47, R44, 0x96, !PT ;  /* 0x0000002f2d2f7212 */ /* 0x000fc400078e962c */
[----:B------:R-:W-:Y:S02]  /*f600*/  IADD3 R44, PT, PT, R31, R34, R25 ;  /* 0x000000221f2c7210 */ /* 0x000fe40007ffe019 */
[C-C-:B------:R-:W-:Y:S02]  /*f610*/  SHF.L.W.U32.HI R25, R39.reuse, 0x1e, R39.reuse ;  /* 0x0000001e27197819 */ /* 0x140fe40000010e27 */
[C-C-:B------:R-:W-:Y:S02]  /*f620*/  SHF.L.W.U32.HI R34, R39.reuse, 0x13, R39.reuse ;  /* 0x0000001327227819 */ /* 0x140fe40000010e27 */
[----:B------:R-:W-:Y:S01]  /*f630*/  SHF.L.W.U32.HI R45, R39, 0xa, R39 ;  /* 0x0000000a272d7819 */ /* 0x000fe20000010e27 */
[----:B------:R-:W-:-:S03]  /*f640*/  IMAD.IADD R43, R43, 0x1, R46 ;  /* 0x000000012b2b7824 */ /* 0x000fc600078e022e */
[----:B------:R-:W-:Y:S02]  /*f650*/  LOP3.LUT R45, R45, R25, R34, 0x96, !PT ;  /* 0x000000192d2d7212 */ /* 0x000fe400078e9622 */
[----:B------:R-:W-:Y:S02]  /*f660*/  LOP3.LUT R25, R42, R28, R39, 0xe8, !PT ;  /* 0x0000001c2a197212 */ /* 0x000fe400078ee827 */
[C---:B------:R-:W-:Y:S02]  /*f670*/  SHF.L.W.U32.HI R34, R43.reuse, 0x15, R43 ;  /* 0x000000152b227819 */ /* 0x040fe40000010e2b */
[----:B------:R-:W-:Y:S02]  /*f680*/  IADD3 R45, PT, PT, R46, R45, R25 ;  /* 0x0000002d2e2d7210 */ /* 0x000fe40007ffe019 */
[C-C-:B------:R-:W-:Y:S02]  /*f690*/  SHF.L.W.U32.HI R25, R43.reuse, 0x1a, R43.reuse ;  /* 0x0000001a2b197819 */ /* 0x140fe40000010e2b */
[----:B------:R-:W-:-:S04]  /*f6a0*/  SHF.L.W.U32.HI R46, R43, 0x7, R43 ;  /* 0x000000072b2e7819 */ /* 0x000fc80000010e2b */
[----:B------:R-:W-:Y:S02]  /*f6b0*/  LOP3.LUT R25, R46, R25, R34, 0x96, !PT ;  /* 0x000000192e197212 */ /* 0x000fe400078e9622 */
[----:B------:R-:W-:Y:S02]  /*f6c0*/  LOP3.LUT R34, R41, R43, R48, 0xb8, !PT ;  /* 0x0000002b29227212 */ /* 0x000fe400078eb830 */
[C---:B------:R-:W-:Y:S02]  /*f6d0*/  SHF.L.W.U32.HI R49, R24.reuse, 0xf, R24 ;  /* 0x0000000f18317819 */ /* 0x040fe40000010e18 */
[----:B------:R-:W-:Y:S02]  /*f6e0*/  IADD3 R34, PT, PT, R25, R34, R32 ;  /* 0x0000002219227210 */ /* 0x000fe40007ffe020 */
        /* <DEDUP_REMOVED lines=21> */
[----:B------:R-:W-:Y:S02]  /*f840*/  SHF.L.W.U32.HI R47, R34, 0xa, R34 ;  /* 0x0000000a222f7819 */ /* 0x000fe40000010e22 */
[----:B------:R-:W-:Y:S01]  /*f850*/  LOP3.LUT R32, R28, R32, R41, 0x96, !PT ;  /* 0x000000201c207212 */ /* 0x000fe200078e9629 */
[----:B------:R-:W-:Y:S01]  /*f860*/  IMAD.IADD R28, R49, 0x1, R44 ;  /* 0x00000001311c7824 */ /* 0x000fe200078e022c */
        /* <DEDUP_REMOVED lines=16> */
[----:B------:R-:W-:Y:S02]  /*f970*/  IADD3 R48, PT, PT, R48, -0x3e640e8c, R31 ;  /* 0xc19bf17430307810 */ /* 0x000fe40007ffe01f */
[----:B------:R-:W-:Y:S02]  /*f980*/  LOP3.LUT R44, R42, R44, R49, 0x96, !PT ;  /* 0x0000002c2a2c7212 */ /* 0x000fe400078e9631 */
[----:B------:R-:W-:Y:S02]  /*f990*/  IADD3 R49, PT, PT, R33, R29, R38 ;  /* 0x0000001d21317210 */ /* 0x000fe40007ffe026 */
[C-C-:B------:R-:W-:Y:S02]  /*f9a0*/  SHF.L.W.U32.HI R29, R41.reuse, 0x1e, R41.reuse ;  /* 0x0000001e291d7819 */ /* 0x140fe40000010e29 */
[C-C-:B------:R-:W-:Y:S02]  /*f9b0*/  SHF.L.W.U32.HI R38, R41.reuse, 0x13, R41.reuse ;  /* 0x0000001329267819 */ /* 0x140fe40000010e29 */
[----:B------:R-:W-:-:S04]  /*f9c0*/  SHF.L.W.U32.HI R42, R41, 0xa, R41 ;  /* 0x0000000a292a7819 */ /* 0x000fc80000010e29 */
[----:B------:R-:W-:Y:S01]  /*f9d0*/  LOP3.LUT R29, R42, R29, R38, 0x96, !PT ;  /* 0x0000001d2a1d7212 */ /* 0x000fe200078e9626 */
        /* <DEDUP_REMOVED lines=20> */
[----:B------:R-:W-:Y:S01]  /*fb20*/  IADD3 R37, PT, PT, R35, R10, R37 ;  /* 0x0000000a23257210 */ /* 0x000fe20007ffe025 */
[----:B------:R-:W-:Y:S01]  /*fb30*/  IMAD.IADD R32, R32, 0x1, R49 ;  /* 0x0000000120207824 */ /* 0x000fe200078e0231 */
[----:B------:R-:W-:-:S02]  /*fb40*/  LOP3.LUT R39, R43, R39, R46, 0x96, !PT ;  /* 0x000000272b277212 */ /* 0x000fc400078e962e */
[----:B------:R-:W-:Y:S01]  /*fb50*/  LOP3.LUT R43, R47, R45, R42, 0xb8, !PT ;  /* 0x0000002d2f2b7212 */ /* 0x000fe200078eb82a */
[----:B------:R-:W-:Y:S01]  /*fb60*/  IMAD.IADD R10, R44, 0x1, R37 ;  /* 0x000000012c0a7824 */ /* 0x000fe200078e0225 */
[C---:B------:R-:W-:Y:S02]  /*fb70*/  SHF.L.W.U32.HI R37, R32.reuse, 0xf, R32 ;  /* 0x0000000f20257819 */ /* 0x040fe40000010e20 */
[----:B------:R-:W-:Y:S02]  /*fb80*/  IADD3 R44, PT, PT, R39, R43, R36 ;  /* 0x0000002b272c7210 */ /* 0x000fe40007ffe024 */
[--C-:B------:R-:W-:Y:S02]  /*fb90*/  SHF.L.W.U32.HI R36, R32, 0xd, R32.reuse ;  /* 0x0000000d20247819 */ /* 0x100fe40000010e20 */
[----:B------:R-:W-:Y:S02]  /*fba0*/  SHF.R.U32.HI R39, RZ, 0xa, R32 ;  /* 0x0000000aff277819 */ /* 0x000fe40000011620 */
[----:B------:R-:W-:-:S02]  /*fbb0*/  SHF.R.U32.HI R43, RZ, 0xa, R10 ;  /* 0x0000000aff2b7819 */ /* 0x000fc4000001160a */
[----:B------:R-:W-:Y:S02]  /*fbc0*/  LOP3.LUT R37, R39, R37, R36, 0x96, !PT ;  /* 0x0000002527257212 */ /* 0x000fe400078e9624 */
[C-C-:B------:R-:W-:Y:S02]  /*fbd0*/  SHF.L.W.U32.HI R36, R10.reuse, 0xf, R10.reuse ;  /* 0x0000000f0a247819 */ /* 0x140fe40000010e0a */
[----:B------:R-:W-:Y:S02]  /*fbe0*/  SHF.L.W.U32.HI R39, R10, 0xd, R10 ;  /* 0x0000000d0a277819 */ /* 0x000fe40000010e0a */
[----:B------:R-:W-:Y:S02]  /*fbf0*/  SHF.L.W.U32.HI R46, R29, 0x13, R29 ;  /* 0x000000131d2e7819 */ /* 0x000fe40000010e1d */
[----:B------:R-:W-:Y:S02]  /*fc00*/  LOP3.LUT R36, R43, R36, R39, 0x96, !PT ;  /* 0x000000242b247212 */ /* 0x000fe400078e9627 */
[----:B------:R-:W-:-:S02]  /*fc10*/  SHF.L.W.U32.HI R39, R29, 0x1e, R29 ;  /* 0x0000001e1d277819 */ /* 0x000fc40000010e1d */
        /* <DEDUP_REMOVED lines=86> */
[----:B------:R-:W-:-:S03]  /*10180*/  LOP3.LUT R47, R43, R47, R38, 0x96, !PT ;  /* 0x0000002f2b2f7212 */ /* 0x000fc600078e9626 */
[----:B------:R-:W-:-:S05]  /*10190*/  IMAD.IADD R43, R42, 0x1, R48 ;  /* 0x000000012a2b7824 */ /* 0x000fca00078e0230 */
        /* <DEDUP_REMOVED lines=11> */
[----:B------:R-:W-:-:S04]  /*10250*/  SHF.L.W.U32.HI R39, R42, 0x7, R42 ;  /* 0x000000072a277819 */ /* 0x000fc80000010e2a */
[----:B------:R-:W-:Y:S02]  /*10260*/  LOP3.LUT R11, R39, R11, R50, 0x96, !PT ;  /* 0x0000000b270b7212 */ /* 0x000fe400078e9632 */
[----:B------:R-:W-:Y:S01]  /*10270*/  LOP3.LUT R39, R46, R42, R43, 0xb8, !PT ;  /* 0x0000002a2e277212 */ /* 0x000fe200078eb82b */
[----:B------:R-:W-:-:S03]  /*10280*/  IMAD.IADD R14, R37, 0x1, R14 ;  /* 0x00000001250e7824 */ /* 0x000fc600078e020e */
        /* <DEDUP_REMOVED lines=8> */
[----:B------:R-:W-:-:S04]  /*10310*/  LOP3.LUT R11, R45, R11, R44, 0x96, !PT ;  /* 0x0000000b2d0b7212 */ /* 0x000fc800078e962c */
[----:B------:R-:W-:Y:S01]  /*10320*/  IADD3 R45, PT, PT, R11, R0, R46 ;  /* 0x000000000b2d7210 */ /* 0x000fe20007ffe02e */
[----:B------:R-:W-:Y:S01]  /*10330*/  IMAD.IADD R0, R36, 0x1, R15 ;  /* 0x0000000124007824 */ /* 0x000fe200078e020f */
[--C-:B------:R-:W-:Y:S02]  /*10340*/  SHF.L.W.U32.HI R20, R20, 0xe, R23.reuse ;  /* 0x0000000e14147819 */ /* 0x100fe40000010e17 */
[--C-:B------:R-:W-:Y:S02]  /*10350*/  SHF.L.W.U32.HI R11, R23, 0x19, R23.reuse ;  /* 0x00000019170b7819 */ /* 0x100fe40000010e17 */
[----:B------:R-:W-:Y:S02]  /*10360*/  SHF.R.U32.HI R15, RZ, 0x3, R23 ;  /* 0x00000003ff0f7819 */ /* 0x000fe40000011617 */
[----:B------:R-:W-:Y:S02]  /*10370*/  LOP3.LUT R36, R34, R41, R29, 0xe8, !PT ;  /* 0x0000002922247212 */ /* 0x000fe400078ee81d */
[----:B------:R-:W-:-:S02]  /*10380*/  IADD3 R44, PT, PT, R45, -0x4ffcd838, R0 ;  /* 0xb00327c82d2c7810 */ /* 0x000fc40007ffe000 */
[----:B------:R-:W-:Y:S02]  /*10390*/  LOP3.LUT R41, R15, R11, R20, 0x96, !PT ;  /* 0x0000000b0f297212 */ /* 0x000fe400078e9614 */
[----:B------:R-:W-:Y:S01]  /*103a0*/  IADD3 R20, PT, PT, R48, R47, R36 ;  /* 0x0000002f30147210 */ /* 0x000fe20007ffe024 */
[----:B------:R-:W-:Y:S01]  /*103b0*/  IMAD.IADD R15, R29, 0x1, R44 ;  /* 0x000000011d0f7824 */ /* 0x000fe200078e022c */
[C-C-:B------:R-:W-:Y:S02]  /*103c0*/  SHF.L.W.U32.HI R11, R14.reuse, 0xf, R14.reuse ;  /* 0x0000000f0e0b7819 */ /* 0x140fe40000010e0e */
        /* <DEDUP_REMOVED lines=16> */
[C-C-:B------:R-:W-:Y:S01]  /*104d0*/  SHF.L.W.U32.HI R13, R20.reuse, 0x1e, R20.reuse ;  /* 0x0000001e140d7819 */ /* 0x140fe20000010e14 */
[C---:B------:R-:W-:Y:S01]  /*104e0*/  IMAD.IADD R36, R20.reuse, 0x1, R43 ;  /* 0x0000000114247824 */ /* 0x040fe200078e022b */
[C-C-:B------:R-:W-:Y:S02]  /*104f0*/  SHF.L.W.U32.HI R46, R20.reuse, 0x13, R20.reuse ;  /* 0x00000013142e7819 */ /* 0x140fe40000010e14 */
[----:B------:R-:W-:Y:S02]  /*10500*/  SHF.L.W.U32.HI R45, R20, 0xa, R20 ;  /* 0x0000000a142d7819 */ /* 0x000fe40000010e14 */
[C---:B------:R-:W-:Y:S02]  /*10510*/  SHF.L.W.U32.HI R47, R36.reuse, 0x7, R36 ;  /* 0x00000007242f7819 */ /* 0x040fe40000010e24 */
        /* <DEDUP_REMOVED lines=10> */
[----:B------:R-:W-:Y:S02]  /*105c0*/  SHF.L.W.U32.HI R45, R26, 0xe, R31 ;  /* 0x0000000e1a2d7819 */ /* 0x000fe40000010e1f */
[C-C-:B------:R-:W-:Y:S02]  /*105d0*/  SHF.L.W.U32.HI R13, R11.reuse, 0xf, R11.reuse ;  /* 0x0000000f0b0d7819 */ /* 0x140fe40000010e0b */
[--C-:B------:R-:W-:Y:S02]  /*105e0*/  SHF.L.W.U32.HI R26, R11, 0xd, R11.reuse ;  /* 0x0000000d0b1a7819 */ /* 0x100fe40000010e0b */
[----:B------:R-:W-:Y:S02]  /*105f0*/  SHF.R.U32.HI R34, RZ, 0xa, R11 ;  /* 0x0000000aff227819 */ /* 0x000fe4000001160b */
[----:B------:R-:W-:-:S02]  /*10600*/  SHF.L.W.U32.HI R40, R31, 0x19, R31 ;  /* 0x000000191f287819 */ /* 0x000fc40000010e1f */
[----:B------:R-:W-:Y:S02]  /*10610*/  LOP3.LUT R13, R34, R13, R26, 0x96, !PT ;  /* 0x0000000d220d7212 */ /* 0x000fe400078e961a */
[----:B------:R-:W-:Y:S02]  /*10620*/  SHF.R.U32.HI R38, RZ, 0x3, R31 ;  /* 0x00000003ff267819 */ /* 0x000fe4000001161f */
[----:B------:R-:W-:Y:S02]  /*10630*/  IADD3 R26, PT, PT, R47, -0x391ff40d, R16 ;  /* 0xc6e00bf32f1a7810 */ /* 0x000fe40007ffe010 */
[----:B------:R-:W-:Y:S02]  /*10640*/  LOP3.LUT R40, R38, R40, R45, 0x96, !PT ;  /* 0x0000002826287212 */ /* 0x000fe400078e962d */
[C-C-:B------:R-:W-:Y:S01]  /*10650*/  SHF.L.W.U32.HI R34, R17.reuse, 0x1e, R17.reuse ;  /* 0x0000001e11227819 */ /* 0x140fe20000010e11 */
[C---:B------:R-:W-:Y:S01]  /*10660*/  IMAD.IADD R45, R17.reuse, 0x1, R26 ;  /* 0x00000001112d7824 */ /* 0x040fe200078e021a */
[----:B------:R-:W-:-:S02]  /*10670*/  SHF.L.W.U32.HI R47, R17, 0x13, R17 ;  /* 0x00000013112f7819 */ /* 0x000fc40000010e11 */
[----:B------:R-:W-:Y:S02]  /*10680*/  SHF.L.W.U32.HI R38, R17, 0xa, R17 ;  /* 0x0000000a11267819 */ /* 0x000fe40000010e11 */
[C---:B------:R-:W-:Y:S02]  /*10690*/  SHF.L.W.U32.HI R42, R45.reuse, 0x7, R45 ;  /* 0x000000072d2a7819 */ /* 0x040fe40000010e2d */
[----:B------:R-:W-:Y:S02]  /*106a0*/  LOP3.LUT R38, R38, R34, R47, 0x96, !PT ;  /* 0x0000002226267212 */ /* 0x000fe400078e962f */
[C-C-:B------:R-:W-:Y:S02]  /*106b0*/  SHF.L.W.U32.HI R34, R45.reuse, 0x1a, R45.reuse ;  /* 0x0000001a2d227819 */ /* 0x140fe40000010e2d */
[----:B------:R-:W-:Y:S02]  /*106c0*/  SHF.L.W.U32.HI R47, R45, 0x15, R45 ;  /* 0x000000152d2f7819 */ /* 0x000fe40000010e2d */
[----:B------:R-:W-:-:S02]  /*106d0*/  LOP3.LUT R29, R20, R29, R17, 0xe8, !PT ;  /* 0x0000001d141d7212 */ /* 0x000fc400078ee811 */
[----:B------:R-:W-:Y:S02]  /*106e0*/  LOP3.LUT R42, R42, R34, R47, 0x96, !PT ;  /* 0x000000222a2a7212 */ /* 0x000fe400078e962f */
[----:B------:R-:W-:Y:S02]  /*106f0*/  IADD3 R34, PT, PT, R28, R41, R21 ;  /* 0x000000291c227210 */ /* 0x000fe40007ffe015 */
[----:B------:R-:W-:Y:S02]  /*10700*/  LOP3.LUT R21, R15, R45, R36, 0xb8, !PT ;  /* 0x0000002d0f157212 */ /* 0x000fe400078eb824 */
[----:B------:R-:W-:Y:S01]  /*10710*/  IADD3 R38, PT, PT, R39, R38, R29 ;  /* 0x0000002627267210 */ /* 0x000fe20007ffe01d */
[----:B------:R-:W-:Y:S01]  /*10720*/  IMAD.IADD R13, R13, 0x1, R34 ;  /* 0x000000010d0d7824 */ /* 0x000fe200078e0222 */
[----:B------:R-:W-:Y:S02]  /*10730*/  IADD3 R46, PT, PT, R42, R21, R37 ;  /* 0x000000152a2e7210 */ /* 0x000fe40007ffe025 */
[----:B------:R-:W-:-:S02]  /*10740*/  SHF.L.W.U32.HI R29, R16, 0xf, R16 ;  /* 0x0000000f101d7819 */ /* 0x000fc40000010e10 */
[--C-:B------:R-:W-:Y:S02]  /*10750*/  SHF.L.W.U32.HI R34, R16, 0xd, R16.reuse ;  /* 0x0000000d10227819 */ /* 0x100fe40000010e10 */
[----:B------:R-:W-:Y:S02]  /*10760*/  SHF.R.U32.HI R37, RZ, 0xa, R16 ;  /* 0x0000000aff257819 */ /* 0x000fe40000011610 */
[--C-:B------:R-:W-:Y:S02]  /*10770*/  SHF.L.W.U32.HI R21, R33, 0x19, R33.reuse ;  /* 0x0000001921157819 */ /* 0x100fe40000010e21 */
[----:B------:R-:W-:Y:S02]  /*10780*/  LOP3.LUT R37, R37, R29, R34, 0x96, !PT ;  /* 0x0000001d25257212 */ /* 0x000fe400078e9622 */
[--C-:B------:R-:W-:Y:S02]  /*10790*/  SHF.L.W.U32.HI R42, R33, 0xe, R33.reuse ;  /* 0x0000000e212a7819 */ /* 0x100fe40000010e21 */
[----:B------:R-:W-:-:S02]  /*107a0*/  SHF.R.U32.HI R39, RZ, 0x3, R33 ;  /* 0x00000003ff277819 */ /* 0x000fc40000011621 */
[----:B------:R-:W-:Y:S02]  /*107b0*/  IADD3 R29, PT, PT, R46, -0x2a586eb9, R13 ;  /* 0xd5a791472e1d7810 */ /* 0x000fe40007ffe00d */
[----:B------:R-:W-:Y:S02]  /*107c0*/  LOP3.LUT R21, R39, R21, R42, 0x96, !PT ;  /* 0x0000001527157212 */ /* 0x000fe400078e962a */
[C-C-:B------:R-:W-:Y:S01]  /*107d0*/  SHF.L.W.U32.HI R39, R38.reuse, 0x1e, R38.reuse ;  /* 0x0000001e26277819 */ /* 0x140fe20000010e26 */
[C---:B------:R-:W-:Y:S01]  /*107e0*/  IMAD.IADD R34, R38.reuse, 0x1, R29 ;  /* 0x0000000126227824 */ /* 0x040fe200078e021d */
        /* <DEDUP_REMOVED lines=16> */
[--C-:B------:R-:W-:Y:S02]  /*108f0*/  SHF.L.W.U32.HI R15, R13, 0xf, R13.reuse ;  /* 0x0000000f0d0f7819 */ /* 0x100fe40000010e0d */
[----:B------:R-:W-:Y:S02]  /*10900*/  LOP3.LUT R23, R39, R23, R42, 0x96, !PT ;  /* 0x0000001727177212 */ /* 0x000fe400078e962a */
[--C-:B------:R-:W-:Y:S02]  /*10910*/  SHF.L.W.U32.HI R40, R13, 0xd, R13.reuse ;  /* 0x0000000d0d287819 */ /* 0x100fe40000010e0d */
[----:B------:R-:W-:Y:S02]  /*10920*/  SHF.R.U32.HI R37, RZ, 0xa, R13 ;  /* 0x0000000aff257819 */ /* 0x000fe4000001160d */
[----:B------:R-:W-:Y:S02]  /*10930*/  IADD3 R39, PT, PT, R41, 0x6ca6351, R20 ;  /* 0x06ca635129277810 */ /* 0x000fe40007ffe014 */
        /* <DEDUP_REMOVED lines=9> */
[----:B------:R-:W-:Y:S02]  /*109d0*/  LOP3.LUT R17, R38, R17, R44, 0xe8, !PT ;  /* 0x0000001126117212 */ /* 0x000fe400078ee82c */
[----:B------:R-:W-:Y:S02]  /*109e0*/  LOP3.LUT R41, R46, R40, R41, 0x96, !PT ;  /* 0x000000282e297212 */ /* 0x000fe400078e9629 */
[----:B------:R-:W-:Y:S02]  /*109f0*/  IADD3 R40, PT, PT, R10, R21, R31 ;  /* 0x000000150a287210 */ /* 0x000fe40007ffe01f */
[----:B------:R-:W-:Y:S02]  /*10a00*/  LOP3.LUT R21, R45, R37, R34, 0xb8, !PT ;  /* 0x000000252d157212 */ /* 0x000fe400078eb822 */
[----:B------:R-:W-:Y:S01]  /*10a10*/  IADD3 R43, PT, PT, R43, R42, R17 ;  /* 0x0000002a2b2b7210 */ /* 0x000fe20007ffe011 */
[----:B------:R-:W-:Y:S01]  /*10a20*/  IMAD.IADD R15, R15, 0x1, R40 ;  /* 0x000000010f0f7824 */ /* 0x000fe200078e0228 */
        /* <DEDUP_REMOVED lines=10> */
[C---:B------:R-:W-:Y:S01]  /*10ad0*/  SHF.L.W.U32.HI R40, R43.reuse, 0x1e, R43 ;  /* 0x0000001e2b287819 */ /* 0x040fe20000010e2b */
[C---:B------:R-:W-:Y:S01]  /*10ae0*/  IMAD.IADD R36, R43.reuse, 0x1, R31 ;  /* 0x000000012b247824 */ /* 0x040fe200078e021f */
[C-C-:B------:R-:W-:Y:S02]  /*10af0*/  SHF.L.W.U32.HI R41, R43.reuse, 0x13, R43.reuse ;  /* 0x000000132b297819 */ /* 0x140fe40000010e2b */
[----:B------:R-:W-:-:S02]  /*10b00*/  SHF.L.W.U32.HI R42, R43, 0xa, R43 ;  /* 0x0000000a2b2a7819 */ /* 0x000fc40000010e2b */
[--C-:B------:R-:W-:Y:S02]  /*10b10*/  SHF.L.W.U32.HI R47, R36, 0x15, R36.reuse ;  /* 0x00000015242f7819 */ /* 0x100fe40000010e24 */
[----:B------:R-:W-:Y:S02]  /*10b20*/  LOP3.LUT R41, R42, R40, R41, 0x96, !PT ;  /* 0x000000282a297212 */ /* 0x000fe400078e9629 */
[C-C-:B------:R-:W-:Y:S02]  /*10b30*/  SHF.L.W.U32.HI R40, R36.reuse, 0x1a, R36.reuse ;  /* 0x0000001a24287819 */ /* 0x140fe40000010e24 */
[----:B------:R-:W-:Y:S02]  /*10b40*/  SHF.L.W.U32.HI R42, R36, 0x7, R36 ;  /* 0x00000007242a7819 */ /* 0x000fe40000010e24 */
[----:B------:R-:W-:Y:S02]  /*10b50*/  LOP3.LUT R38, R44, R38, R43, 0xe8, !PT ;  /* 0x000000262c267212 */ /* 0x000fe400078ee82b */
[----:B------:R-:W-:-:S02]  /*10b60*/  LOP3.LUT R42, R42, R40, R47, 0x96, !PT ;  /* 0x000000282a2a7212 */ /* 0x000fc400078e962f */
[----:B------:R-:W-:Y:S02]  /*10b70*/  IADD3 R40, PT, PT, R14, R23, R33 ;  /* 0x000000170e287210 */ /* 0x000fe40007ffe021 */
[----:B------:R-:W-:Y:S02]  /*10b80*/  LOP3.LUT R23, R34, R36, R37, 0xb8, !PT ;  /* 0x0000002422177212 */ /* 0x000fe400078eb825 */
[----:B------:R-:W-:Y:S01]  /*10b90*/  IADD3 R38, PT, PT, R26, R41, R38 ;  /* 0x000000291a267210 */ /* 0x000fe20007ffe026 */
[----:B------:R-:W-:Y:S01]  /*10ba0*/  IMAD.IADD R17, R17, 0x1, R40 ;  /* 0x0000000111117824 */ /* 0x000fe200078e0228 */
        /* <DEDUP_REMOVED lines=8> */
[----:B------:R-:W-:-:S02]  /*10c30*/  IADD3 R26, PT, PT, R46, 0x27b70a85, R17 ;  /* 0x27b70a852e1a7810 */ /* 0x000fc40007ffe011 */
[----:B------:R-:W-:Y:S02]  /*10c40*/  LOP3.LUT R23, R41, R23, R42, 0x96, !PT ;  /* 0x0000001729177212 */ /* 0x000fe400078e962a */
[C---:B------:R-:W-:Y:S01]  /*10c50*/  SHF.L.W.U32.HI R41, R38.reuse, 0x1e, R38 ;  /* 0x0000001e26297819 */ /* 0x040fe20000010e26 */
[C---:B------:R-:W-:Y:S01]  /*10c60*/  IMAD.IADD R33, R38.reuse, 0x1, R26 ;  /* 0x0000000126217824 */ /* 0x040fe200078e021a */
        /* <DEDUP_REMOVED lines=23> */
[C---:B------:R-:W-:Y:S01]  /*10de0*/  IMAD.IADD R34, R35.reuse, 0x1, R29 ;  /* 0x0000000123227824 */ /* 0x040fe200078e021d */
        /* <DEDUP_REMOVED lines=20> */
[----:B------:R-:W-:Y:S02]  /*10f30*/  IADD3 R39, PT, PT, R46, 0x4d2c6dfc, R23 ;  /* 0x4d2c6dfc2e277810 */ /* 0x000fe40007ffe017 */
        /* <DEDUP_REMOVED lines=19> */
[----:B------:R-:W-:Y:S02]  /*11070*/  SHF.L.W.U32.HI R41, R28, 0x19, R28 ;  /* 0x000000191c297819 */ /* 0x000fe40000010e1c */
        /* <DEDUP_REMOVED lines=29> */
[C-C-:B------:R-:W-:Y:S01]  /*11250*/  SHF.L.W.U32.HI R43, R35.reuse, 0x1e, R35.reuse ;  /* 0x0000001e232b7819 */ /* 0x140fe20000010e23 */
[C---:B------:R-:W-:Y:S01]  /*11260*/  IMAD.IADD R33, R35.reuse, 0x1, R26 ;  /* 0x0000000123217824 */ /* 0x040fe200078e021a */
        /* <DEDUP_REMOVED lines=12> */
[C-C-:B------:R-:W-:Y:S02]  /*11330*/  SHF.L.W.U32.HI R34, R12.reuse, 0xf, R12.reuse ;  /* 0x0000000f0c227819 */ /* 0x140fe40000010e0c */
[--C-:B------:R-:W-:Y:S02]  /*11340*/  SHF.L.W.U32.HI R43, R12, 0xd, R12.reuse ;  /* 0x0000000d0c2b7819 */ /* 0x100fe40000010e0c */
[----:B------:R-:W-:Y:S02]  /*11350*/  SHF.R.U32.HI R40, RZ, 0xa, R12 ;  /* 0x0000000aff287819 */ /* 0x000fe4000001160c */
[----:B------:R-:W-:Y:S02]  /*11360*/  IADD3 R41, PT, PT, R29, R44, R41 ;  /* 0x0000002c1d297210 */ /* 0x000fe40007ffe029 */
[----:B------:R-:W-:-:S02]  /*11370*/  LOP3.LUT R43, R40, R34, R43, 0x96, !PT ;  /* 0x00000022282b7212 */ /* 0x000fc400078e962b */
[C-C-:B------:R-:W-:Y:S02]  /*11380*/  SHF.L.W.U32.HI R29, R10.reuse, 0x19, R10.reuse ;  /* 0x000000190a1d7819 */ /* 0x140fe40000010e0a */
[--C-:B------:R-:W-:Y:S02]  /*11390*/  SHF.L.W.U32.HI R42, R10, 0xe, R10.reuse ;  /* 0x0000000e0a2a7819 */ /* 0x100fe40000010e0a */
[----:B------:R-:W-:Y:S02]  /*113a0*/  SHF.R.U32.HI R44, RZ, 0x3, R10 ;  /* 0x00000003ff2c7819 */ /* 0x000fe4000001160a */
[----:B------:R-:W-:Y:S02]  /*113b0*/  IADD3 R40, PT, PT, R46, 0x766a0abb, R25 ;  /* 0x766a0abb2e287810 */ /* 0x000fe40007ffe019 */
[----:B------:R-:W-:Y:S02]  /*113c0*/  LOP3.LUT R29, R44, R29, R42, 0x96, !PT ;  /* 0x0000001d2c1d7212 */ /* 0x000fe400078e962a */
[C-C-:B------:R-:W-:Y:S01]  /*113d0*/  SHF.L.W.U32.HI R42, R41.reuse, 0x1e, R41.reuse ;  /* 0x0000001e292a7819 */ /* 0x140fe20000010e29 */
        /* <DEDUP_REMOVED lines=23> */
[C---:B------:R-:W-:Y:S01]  /*11550*/  SHF.L.W.U32.HI R43, R38.reuse, 0x1e, R38 ;  /* 0x0000001e262b7819 */ /* 0x040fe20000010e26 */
        /* <DEDUP_REMOVED lines=21> */
[----:B------:R-:W-:Y:S02]  /*116b0*/  IADD3 R31, PT, PT, R46, -0x6d8dd37b, R29 ;  /* 0x92722c852e1f7810 */ /* 0x000fe40007ffe01d */
[----:B------:R-:W-:-:S02]  /*116c0*/  LOP3.LUT R42, R44, R42, R43, 0x96, !PT ;  /* 0x0000002a2c2a7212 */ /* 0x000fc400078e962b */
[C---:B------:R-:W-:Y:S01]  /*116d0*/  SHF.L.W.U32.HI R43, R35.reuse, 0x1e, R35 ;  /* 0x0000001e232b7819 */ /* 0x040fe20000010e23 */
        /* <DEDUP_REMOVED lines=13> */
[C-C-:B------:R-:W-:Y:S02]  /*117b0*/  SHF.L.W.U32.HI R33, R29.reuse, 0xf, R29.reuse ;  /* 0x0000000f1d217819 */ /* 0x140fe40000010e1d */
[--C-:B------:R-:W-:Y:S02]  /*117c0*/  SHF.L.W.U32.HI R36, R29, 0xd, R29.reuse ;  /* 0x0000000d1d247819 */ /* 0x100fe40000010e1d */
[----:B------:R-:W-:Y:S02]  /*117d0*/  SHF.R.U32.HI R39, RZ, 0xa, R29 ;  /* 0x0000000aff277819 */ /* 0x000fe4000001161d */
[----:B------:R-:W-:Y:S02]  /*117e0*/  IADD3 R26, PT, PT, R26, R43, R41 ;  /* 0x0000002b1a1a7210 */ /* 0x000fe40007ffe029 */
[----:B------:R-:W-:Y:S02]  /*117f0*/  LOP3.LUT R39, R39, R33, R36, 0x96, !PT ;  /* 0x0000002127277212 */ /* 0x000fe400078e9624 */
[----:B------:R-:W-:-:S02]  /*11800*/  SHF.L.W.U32.HI R41, R11, 0x19, R11 ;  /* 0x000000190b297819 */ /* 0x000fc40000010e0b */
[--C-:B------:R-:W-:Y:S02]  /*11810*/  SHF.L.W.U32.HI R44, R11, 0xe, R11.reuse ;  /* 0x0000000e0b2c7819 */ /* 0x100fe40000010e0b */
[----:B------:R-:W-:Y:S02]  /*11820*/  SHF.R.U32.HI R43, RZ, 0x3, R11 ;  /* 0x00000003ff2b7819 */ /* 0x000fe4000001160b */
[----:B------:R-:W-:Y:S02]  /*11830*/  IADD3 R36, PT, PT, R45, -0x5d40175f, R10 ;  /* 0xa2bfe8a12d247810 */ /* 0x000fe40007ffe00a */
        /* <DEDUP_REMOVED lines=91> */
[C-C-:B------:R-:W-:Y:S02]  /*11df0*/  SHF.L.W.U32.HI R41, R15.reuse, 0x19, R15.reuse ;  /* 0x000000190f297819 */ /* 0x140fe40000010e0f */
        /* <DEDUP_REMOVED lines=51> */
[----:B------:R-:W-:Y:S02]  /*12130*/  IADD3 R37, PT, PT, R45, -0xbf1ca7b, R20 ;  /* 0xf40e35852d257810 */ /* 0x000fe40007ffe014 */
        /* <DEDUP_REMOVED lines=25> */
[C-C-:B------:R-:W-:Y:S01]  /*122d0*/  SHF.L.W.U32.HI R43, R42.reuse, 0x1e, R42.reuse ;  /* 0x0000001e2a2b7819 */ /* 0x140fe20000010e2a */
        /* <DEDUP_REMOVED lines=47> */
[C---:B------:R-:W-:Y:S01]  /*125d0*/  SHF.L.W.U32.HI R43, R40.reuse, 0x1e, R40 ;  /* 0x0000001e282b7819 */ /* 0x040fe20000010e28 */
[C---:B------:R-:W-:Y:S01]  /*125e0*/  IMAD.IADD R34, R40.reuse, 0x1, R38 ;  /* 0x0000000128227824 */ /* 0x040fe200078e0226 */
[C-C-:B------:R-:W-:Y:S02]  /*125f0*/  SHF.L.W.U32.HI R44, R40.reuse, 0x13, R40.reuse ;  /* 0x00000013282c7819 */ /* 0x140fe40000010e28 */
[----:B------:R-:W-:-:S04]  /*12600*/  SHF.L.W.U32.HI R45, R40, 0xa, R40 ;  /* 0x0000000a282d7819 */ /* 0x000fc80000010e28 */
[----:B------:R-:W-:Y:S02]  /*12610*/  LOP3.LUT R46, R45, R43, R44, 0x96, !PT ;  /* 0x0000002b2d2e7212 */ /* 0x000fe400078e962c */
[C-C-:B------:R-:W-:Y:S02]  /*12620*/  SHF.L.W.U32.HI R43, R34.reuse, 0x1a, R34.reuse ;  /* 0x0000001a222b7819 */ /* 0x140fe40000010e22 */
        /* <DEDUP_REMOVED lines=132> */
[----:B------:R-:W-:Y:S02]  /*12e70*/  IADD3 R29, PT, PT, R44, 0x682e6ff3, R27 ;  /* 0x682e6ff32c1d7810 */ /* 0x000fe40007ffe01b */
[----:B------:R-:W-:-:S02]  /*12e80*/  IADD3 R41, PT, PT, R15, R41, R10 ;  /* 0x000000290f297210 */ /* 0x000fc40007ffe00a */
[----:B------:R-:W-:Y:S01]  /*12e90*/  LOP3.LUT R10, R42, R31, R32, 0x96, !PT ;  /* 0x0000001f2a0a7212 */ /* 0x000fe200078e9620 */
[C---:B------:R-:W-:Y:S01]  /*12ea0*/  IMAD.IADD R32, R40.reuse, 0x1, R29 ;  /* 0x0000000128207824 */ /* 0x040fe200078e021d */
[C-C-:B------:R-:W-:Y:S02]  /*12eb0*/  SHF.L.W.U32.HI R15, R40.reuse, 0x1e, R40.reuse ;  /* 0x0000001e280f7819 */ /* 0x140fe40000010e28 */
[C-C-:B------:R-:W-:Y:S02]  /*12ec0*/  SHF.L.W.U32.HI R42, R40.reuse, 0x13, R40.reuse ;  /* 0x00000013282a7819 */ /* 0x140fe40000010e28 */
[----:B------:R-:W-:Y:S02]  /*12ed0*/  SHF.L.W.U32.HI R31, R40, 0xa, R40 ;  /* 0x0000000a281f7819 */ /* 0x000fe40000010e28 */
[C-C-:B------:R-:W-:Y:S02]  /*12ee0*/  SHF.L.W.U32.HI R44, R32.reuse, 0x1a, R32.reuse ;  /* 0x0000001a202c7819 */ /* 0x140fe40000010e20 */
[----:B------:R-:W-:-:S02]  /*12ef0*/  SHF.L.W.U32.HI R45, R32, 0x15, R32 ;  /* 0x00000015202d7819 */ /* 0x000fc40000010e20 */
[----:B------:R-:W-:Y:S02]  /*12f00*/  SHF.L.W.U32.HI R46, R32, 0x7, R32 ;  /* 0x00000007202e7819 */ /* 0x000fe40000010e20 */
[----:B------:R-:W-:Y:S02]  /*12f10*/  LOP3.LUT R43, R31, R15, R42, 0x96, !PT ;  /* 0x0000000f1f2b7212 */ /* 0x000fe400078e962a */
[----:B------:R-:W-:Y:S02]  /*12f20*/  LOP3.LUT R44, R46, R44, R45, 0x96, !PT ;  /* 0x0000002c2e2c7212 */ /* 0x000fe400078e962d */
[C-C-:B------:R-:W-:Y:S02]  /*12f30*/  SHF.L.W.U32.HI R15, R0.reuse, 0x19, R0.reuse ;  /* 0x00000019000f7819 */ /* 0x140fe40000010e00 */
[--C-:B------:R-:W-:Y:S02]  /*12f40*/  SHF.L.W.U32.HI R42, R0, 0xe, R0.reuse ;  /* 0x0000000e002a7819 */ /* 0x100fe40000010e00 */
[----:B------:R-:W-:-:S02]  /*12f50*/  SHF.R.U32.HI R31, RZ, 0x3, R0 ;  /* 0x00000003ff1f7819 */ /* 0x000fc40000011600 */
[----:B------:R-:W-:Y:S01]  /*12f60*/  LOP3.LUT R45, R34, R32, R35, 0xb8, !PT ;  /* 0x00000020222d7212 */ /* 0x000fe200078eb823 */
[----:B------:R-:W-:Y:S01]  /*12f70*/  IMAD.IADD R10, R10, 0x1, R41 ;  /* 0x000000010a0a7824 */ /* 0x000fe200078e0229 */
[----:B------:R-:W-:Y:S02]  /*12f80*/  LOP3.LUT R15, R31, R15, R42, 0x96, !PT ;  /* 0x0000000f1f0f7212 */ /* 0x000fe400078e962a */
[----:B------:R-:W-:Y:S02]  /*12f90*/  LOP3.LUT R38, R37, R38, R40, 0xe8, !PT ;  /* 0x0000002625267212 */ /* 0x000fe400078ee828 */
[----:B------:R-:W-:Y:S02]  /*12fa0*/  IADD3 R31, PT, PT, R44, R45, R33 ;  /* 0x0000002d2c1f7210 */ /* 0x000fe40007ffe021 */
[----:B------:R-:W-:Y:S02]  /*12fb0*/  IADD3 R36, PT, PT, R36, R43, R38 ;  /* 0x0000002b24247210 */ /* 0x000fe40007ffe026 */
[----:B------:R-:W-:-:S02]  /*12fc0*/  IADD3 R31, PT, PT, R31, 0x748f82ee, R10 ;  /* 0x748f82ee1f1f7810 */ /* 0x000fc40007ffe00a */
[----:B------:R-:W-:Y:S02]  /*12fd0*/  IADD3 R14, PT, PT, R17, R15, R14 ;  /* 0x0000000f110e7210 */ /* 0x000fe40007ffe00e */
[C-C-:B------:R-:W-:Y:S01]  /*12fe0*/  SHF.L.W.U32.HI R42, R36.reuse, 0x1e, R36.reuse ;  /* 0x0000001e242a7819 */ /* 0x140fe20000010e24 */
[C---:B------:R-:W-:Y:S01]  /*12ff0*/  IMAD.IADD R15, R36.reuse, 0x1, R31 ;  /* 0x00000001240f7824 */ /* 0x040fe200078e021f */
[C-C-:B------:R-:W-:Y:S02]  /*13000*/  SHF.L.W.U32.HI R43, R36.reuse, 0x13, R36.reuse ;  /* 0x00000013242b7819 */ /* 0x140fe40000010e24 */
[----:B------:R-:W-:Y:S02]  /*13010*/  SHF.L.W.U32.HI R44, R36, 0xa, R36 ;  /* 0x0000000a242c7819 */ /* 0x000fe40000010e24 */
[C-C-:B------:R-:W-:Y:S02]  /*13020*/  SHF.L.W.U32.HI R33, R27.reuse, 0xf, R27.reuse ;  /* 0x0000000f1b217819 */ /* 0x140fe40000010e1b */
[----:B------:R-:W-:-:S02]  /*13030*/  SHF.L.W.U32.HI R38, R27, 0xd, R27 ;  /* 0x0000000d1b267819 */ /* 0x000fc40000010e1b */
[----:B------:R-:W-:Y:S02]  /*13040*/  SHF.R.U32.HI R41, RZ, 0xa, R27 ;  /* 0x0000000aff297819 */ /* 0x000fe4000001161b */
[----:B------:R-:W-:Y:S02]  /*13050*/  LOP3.LUT R42, R44, R42, R43, 0x96, !PT ;  /* 0x0000002a2c2a7212 */ /* 0x000fe400078e962b */
[C-C-:B------:R-:W-:Y:S02]  /*13060*/  SHF.L.W.U32.HI R43, R15.reuse, 0x1a, R15.reuse ;  /* 0x0000001a0f2b7819 */ /* 0x140fe40000010e0f */
[C-C-:B------:R-:W-:Y:S02]  /*13070*/  SHF.L.W.U32.HI R44, R15.reuse, 0x15, R15.reuse ;  /* 0x000000150f2c7819 */ /* 0x140fe40000010e0f */
[----:B------:R-:W-:Y:S02]  /*13080*/  SHF.L.W.U32.HI R45, R15, 0x7, R15 ;  /* 0x000000070f2d7819 */ /* 0x000fe40000010e0f */
[----:B------:R-:W-:-:S02]  /*13090*/  LOP3.LUT R17, R41, R33, R38, 0x96, !PT ;  /* 0x0000002129117212 */ /* 0x000fc400078e9626 */
[----:B------:R-:W-:Y:S02]  /*130a0*/  LOP3.LUT R43, R45, R43, R44, 0x96, !PT ;  /* 0x0000002b2d2b7212 */ /* 0x000fe400078e962c */
[----:B------:R-:W-:Y:S01]  /*130b0*/  LOP3.LUT R44, R35, R15, R32, 0xb8, !PT ;  /* 0x0000000f232c7212 */ /* 0x000fe200078eb820 */
[----:B------:R-:W-:Y:S01]  /*130c0*/  IMAD.IADD R17, R17, 0x1, R14 ;  /* 0x0000000111117824 */ /* 0x000fe200078e020e */
[----:B------:R-:W-:Y:S02]  /*130d0*/  LOP3.LUT R41, R40, R37, R36, 0xe8, !PT ;  /* 0x0000002528297212 */ /* 0x000fe400078ee824 */
[C-C-:B------:R-:W-:Y:S02]  /*130e0*/  SHF.L.W.U32.HI R33, R26.reuse, 0x19, R26.reuse ;  /* 0x000000191a217819 */ /* 0x140fe40000010e1a */
[--C-:B------:R-:W-:Y:S02]  /*130f0*/  SHF.L.W.U32.HI R38, R26, 0xe, R26.reuse ;  /* 0x0000000e1a267819 */ /* 0x100fe40000010e1a */
[----:B------:R-:W-:-:S02]  /*13100*/  SHF.R.U32.HI R37, RZ, 0x3, R26 ;  /* 0x00000003ff257819 */ /* 0x000fc4000001161a */
[----:B------:R-:W-:Y:S02]  /*13110*/  IADD3 R14, PT, PT, R43, R44, R34 ;  /* 0x0000002c2b0e7210 */ /* 0x000fe40007ffe022 */
[----:B------:R-:W-:Y:S02]  /*13120*/  IADD3 R39, PT, PT, R39, R42, R41 ;  /* 0x0000002a27277210 */ /* 0x000fe40007ffe029 */
[----:B------:R-:W-:Y:S02]  /*13130*/  LOP3.LUT R33, R37, R33, R38, 0x96, !PT ;  /* 0x0000002125217212 */ /* 0x000fe400078e9626 */
[----:B------:R-:W-:Y:S02]  /*13140*/  IADD3 R14, PT, PT, R14, 0x78a5636f, R17 ;  /* 0x78a5636f0e0e7810 */ /* 0x000fe40007ffe011 */
[C-C-:B------:R-:W-:Y:S02]  /*13150*/  SHF.L.W.U32.HI R34, R39.reuse, 0x1e, R39.reuse ;  /* 0x0000001e27227819 */ /* 0x140fe40000010e27 */
[----:B------:R-:W-:-:S02]  /*13160*/  SHF.L.W.U32.HI R37, R39, 0x13, R39 ;  /* 0x0000001327257819 */ /* 0x000fc40000010e27 */
[----:B------:R-:W-:Y:S02]  /*13170*/  SHF.L.W.U32.HI R41, R39, 0xa, R39 ;  /* 0x0000000a27297819 */ /* 0x000fe40000010e27 */
[----:B------:R-:W-:Y:S01]  /*13180*/  IADD3 R38, PT, PT, R21, R33, R0 ;  /* 0x0000002115267210 */ /* 0x000fe20007ffe000 */
[----:B------:R-:W-:Y:S01]  /*13190*/  IMAD.IADD R0, R39, 0x1, R14 ;  /* 0x0000000127007824 */ /* 0x000fe200078e020e */
[----:B------:R-:W-:Y:S02]  /*131a0*/  LOP3.LUT R37, R41, R34, R37, 0x96, !PT ;  /* 0x0000002229257212 */ /* 0x000fe400078e9625 */
        /* <DEDUP_REMOVED lines=9> */
[----:B------:R-:W-:Y:S02]  /*13240*/  IADD3 R24, PT, PT, R24, R37, R40 ;  /* 0x0000002518187210 */ /* 0x000fe40007ffe028 */
[----:B------:R-:W-:Y:S02]  /*13250*/  LOP3.LUT R43, R32, R0, R15, 0xb8, !PT ;  /* 0x00000000202b7212 */ /* 0x000fe400078eb80f */
[C-C-:B------:R-:W-:Y:S02]  /*13260*/  SHF.L.W.U32.HI R21, R16.reuse, 0x19, R16.reuse ;  /* 0x0000001910157819 */ /* 0x140fe40000010e10 */
[--C-:B------:R-:W-:Y:S02]  /*13270*/  SHF.L.W.U32.HI R34, R16, 0xe, R16.reuse ;  /* 0x0000000e10227819 */ /* 0x100fe40000010e10 */
[----:B------:R-:W-:Y:S01]  /*13280*/  SHF.R.U32.HI R37, RZ, 0x3, R16 ;  /* 0x00000003ff257819 */ /* 0x000fe20000011610 */
[----:B------:R-:W-:Y:S01]  /*13290*/  IMAD.IADD R33, R33, 0x1, R38 ;  /* 0x0000000121217824 */ /* 0x000fe200078e0226 */
[----:B------:R-:W-:-:S02]  /*132a0*/  IADD3 R44, PT, PT, R44, R43, R35 ;  /* 0x0000002b2c2c7210 */ /* 0x000fc40007ffe023 */
[----:B------:R-:W-:Y:S02]  /*132b0*/  LOP3.LUT R21, R37, R21, R34, 0x96, !PT ;  /* 0x0000001525157212 */ /* 0x000fe400078e9622 */
[----:B------:R-:W-:Y:S02]  /*132c0*/  LOP3.LUT R37, R39, R36, R24, 0xe8, !PT ;  /* 0x0000002427257212 */ /* 0x000fe400078ee818 */
[C-C-:B------:R-:W-:Y:S02]  /*132d0*/  SHF.L.W.U32.HI R34, R17.reuse, 0xf, R17.reuse ;  /* 0x0000000f11227819 */ /* 0x140fe40000010e11 */
[--C-:B------:R-:W-:Y:S02]  /*132e0*/  SHF.L.W.U32.HI R35, R17, 0xd, R17.reuse ;  /* 0x0000000d11237819 */ /* 0x100fe40000010e11 */
[----:B------:R-:W-:Y:S02]  /*132f0*/  SHF.R.U32.HI R36, RZ, 0xa, R17 ;  /* 0x0000000aff247819 */ /* 0x000fe40000011611 */
[----:B------:R-:W-:-:S02]  /*13300*/  IADD3 R17, PT, PT, R44, -0x7b3787ec, R33 ;  /* 0x84c878142c117810 */ /* 0x000fc40007ffe021 */
[C-C-:B------:R-:W-:Y:S02]  /*13310*/  SHF.L.W.U32.HI R40, R24.reuse, 0x1e, R24.reuse ;  /* 0x0000001e18287819 */ /* 0x140fe40000010e18 */
[C-C-:B------:R-:W-:Y:S02]  /*13320*/  SHF.L.W.U32.HI R41, R24.reuse, 0x13, R24.reuse ;  /* 0x0000001318297819 */ /* 0x140fe40000010e18 */
[C---:B------:R-:W-:Y:S02]  /*13330*/  SHF.L.W.U32.HI R42, R24.reuse, 0xa, R24 ;  /* 0x0000000a182a7819 */ /* 0x040fe40000010e18 */
[----:B------:R-:W-:Y:S01]  /*13340*/  IADD3 R26, PT, PT, R23, R21, R26 ;  /* 0x00000015171a7210 */ /* 0x000fe20007ffe01a */
[----:B------:R-:W-:Y:S01]  /*13350*/  IMAD.IADD R21, R24, 0x1, R17 ;  /* 0x0000000118157824 */ /* 0x000fe200078e0211 */
[----:B------:R-:W-:-:S04]  /*13360*/  LOP3.LUT R40, R42, R40, R41, 0x96, !PT ;  /* 0x000000282a287212 */ /* 0x000fc800078e9629 */
[----:B------:R-:W-:Y:S02]  /*13370*/  IADD3 R29, PT, PT, R29, R40, R37 ;  /* 0x000000281d1d7210 */ /* 0x000fe40007ffe025 */
[C-C-:B------:R-:W-:Y:S02]  /*13380*/  SHF.L.W.U32.HI R37, R21.reuse, 0x1a, R21.reuse ;  /* 0x0000001a15257819 */ /* 0x140fe40000010e15 */
[C-C-:B------:R-:W-:Y:S02]  /*13390*/  SHF.L.W.U32.HI R38, R21.reuse, 0x15, R21.reuse ;  /* 0x0000001515267819 */ /* 0x140fe40000010e15 */
[----:B------:R-:W-:Y:S02]  /*133a0*/  SHF.L.W.U32.HI R40, R21, 0x7, R21 ;  /* 0x0000000715287819 */ /* 0x000fe40000010e15 */
[----:B------:R-:W-:Y:S02]  /*133b0*/  LOP3.LUT R23, R36, R34, R35, 0x96, !PT ;  /* 0x0000002224177212 */ /* 0x000fe400078e9623 */
[----:B------:R-:W-:-:S02]  /*133c0*/  LOP3.LUT R37, R40, R37, R38, 0x96, !PT ;  /* 0x0000002528257212 */ /* 0x000fc400078e9626 */
[----:B------:R-:W-:Y:S01]  /*133d0*/  LOP3.LUT R38, R15, R21, R0, 0xb8, !PT ;  /* 0x000000150f267212 */ /* 0x000fe200078eb800 */
[----:B------:R-:W-:Y:S01]  /*133e0*/  IMAD.IADD R23, R23, 0x1, R26 ;  /* 0x0000000117177824 */ /* 0x000fe200078e021a */
[C-C-:B------:R-:W-:Y:S02]  /*133f0*/  SHF.L.W.U32.HI R34, R29.reuse, 0x1e, R29.reuse ;  /* 0x0000001e1d227819 */ /* 0x140fe40000010e1d */
[C-C-:B------:R-:W-:Y:S02]  /*13400*/  SHF.L.W.U32.HI R35, R29.reuse, 0x13, R29.reuse ;  /* 0x000000131d237819 */ /* 0x140fe40000010e1d */
[----:B------:R-:W-:Y:S02]  /*13410*/  SHF.L.W.U32.HI R36, R29, 0xa, R29 ;  /* 0x0000000a1d247819 */ /* 0x000fe40000010e1d */
[----:B------:R-:W-:Y:S02]  /*13420*/  IADD3 R32, PT, PT, R37, R38, R32 ;  /* 0x0000002625207210 */ /* 0x000fe40007ffe020 */
[----:B------:R-:W-:-:S02]  /*13430*/  LOP3.LUT R36, R36, R34, R35, 0x96, !PT ;  /* 0x0000002224247212 */ /* 0x000fc400078e9623 */
[C-C-:B------:R-:W-:Y:S02]  /*13440*/  SHF.L.W.U32.HI R26, R11.reuse, 0x19, R11.reuse ;  /* 0x000000190b1a7819 */ /* 0x140fe40000010e0b */
[--C-:B------:R-:W-:Y:S02]  /*13450*/  SHF.L.W.U32.HI R35, R11, 0xe, R11.reuse ;  /* 0x0000000e0b237819 */ /* 0x100fe40000010e0b */
[----:B------:R-:W-:Y:S02]  /*13460*/  SHF.R.U32.HI R34, RZ, 0x3, R11 ;  /* 0x00000003ff227819 */ /* 0x000fe4000001160b */
[----:B------:R-:W-:Y:S02]  /*13470*/  IADD3 R32, PT, PT, R32, -0x7338fdf8, R23 ;  /* 0x8cc7020820207810 */ /* 0x000fe40007ffe017 */
[----:B------:R-:W-:Y:S02]  /*13480*/  LOP3.LUT R39, R24, R39, R29, 0xe8, !PT ;  /* 0x0000002718277212 */ /* 0x000fe400078ee81d */
[----:B------:R-:W-:Y:S01]  /*13490*/  LOP3.LUT R35, R34, R26, R35, 0x96, !PT ;  /* 0x0000001a22237212 */ /* 0x000fe200078e9623 */
[----:B------:R-:W-:Y:S01]  /*134a0*/  IMAD.IADD R26, R29, 0x1, R32 ;  /* 0x000000011d1a7824 */ /* 0x000fe200078e0220 */
[----:B------:R-:W-:-:S02]  /*134b0*/  IADD3 R34, PT, PT, R31, R36, R39 ;  /* 0x000000241f227210 */ /* 0x000fc40007ffe027 */
[C-C-:B------:R-:W-:Y:S02]  /*134c0*/  SHF.L.W.U32.HI R31, R33.reuse, 0xf, R33.reuse ;  /* 0x0000000f211f7819 */ /* 0x140fe40000010e21 */
[--C-:B------:R-:W-:Y:S02]  /*134d0*/  SHF.L.W.U32.HI R36, R33, 0xd, R33.reuse ;  /* 0x0000000d21247819 */ /* 0x100fe40000010e21 */
[----:B------:R-:W-:Y:S02]  /*134e0*/  SHF.R.U32.HI R33, RZ, 0xa, R33 ;  /* 0x0000000aff217819 */ /* 0x000fe40000011621 */
[C-C-:B------:R-:W-:Y:S02]  /*134f0*/  SHF.L.W.U32.HI R40, R26.reuse, 0x1a, R26.reuse ;  /* 0x0000001a1a287819 */ /* 0x140fe40000010e1a */
[C-C-:B------:R-:W-:Y:S02]  /*13500*/  SHF.L.W.U32.HI R41, R26.reuse, 0x15, R26.reuse ;  /* 0x000000151a297819 */ /* 0x140fe40000010e1a */
[----:B------:R-:W-:-:S02]  /*13510*/  SHF.L.W.U32.HI R42, R26, 0x7, R26 ;  /* 0x000000071a2a7819 */ /* 0x000fc40000010e1a */
        /* <DEDUP_REMOVED lines=8> */
[----:B------:R-:W-:Y:S02]  /*135a0*/  LOP3.LUT R25, R39, R37, R38, 0x96, !PT ;  /* 0x0000002527197212 */ /* 0x000fe400078e9626 */
[----:B------:R-:W-:Y:S02]  /*135b0*/  LOP3.LUT R24, R29, R24, R34, 0xe8, !PT ;  /* 0x000000181d187212 */ /* 0x000fe400078ee822 */
[----:B------:R-:W-:Y:S02]  /*135c0*/  IADD3 R15, PT, PT, R40, R31, R15 ;  /* 0x0000001f280f7210 */ /* 0x000fe40007ffe00f */
[----:B------:R-:W-:Y:S02]  /*135d0*/  IADD3 R25, PT, PT, R14, R25, R24 ;  /* 0x000000190e197210 */ /* 0x000fe40007ffe018 */
[----:B------:R-:W-:-:S02]  /*135e0*/  SHF.L.W.U32.HI R14, R20, 0x19, R20 ;  /* 0x00000019140e7819 */ /* 0x000fc40000010e14 */
[--C-:B------:R-:W-:Y:S02]  /*135f0*/  SHF.L.W.U32.HI R31, R20, 0xe, R20.reuse ;  /* 0x0000000e141f7819 */ /* 0x100fe40000010e14 */
[----:B------:R-:W-:Y:S02]  /*13600*/  SHF.R.U32.HI R24, RZ, 0x3, R20 ;  /* 0x00000003ff187819 */ /* 0x000fe40000011614 */
[----:B------:R-:W-:Y:S02]  /*13610*/  IADD3 R15, PT, PT, R15, -0x6f410006, R16 ;  /* 0x90befffa0f0f7810 */ /* 0x000fe40007ffe010 */
[C-C-:B------:R-:W-:Y:S02]  /*13620*/  SHF.L.W.U32.HI R33, R25.reuse, 0x1e, R25.reuse ;  /* 0x0000001e19217819 */ /* 0x140fe40000010e19 */
[C-C-:B------:R-:W-:Y:S02]  /*13630*/  SHF.L.W.U32.HI R36, R25.reuse, 0x13, R25.reuse ;  /* 0x0000001319247819 */ /* 0x140fe40000010e19 */
[----:B------:R-:W-:-:S02]  /*13640*/  SHF.L.W.U32.HI R35, R25, 0xa, R25 ;  /* 0x0000000a19237819 */ /* 0x000fc40000010e19 */
[----:B------:R-:W-:Y:S01]  /*13650*/  LOP3.LUT R31, R24, R14, R31, 0x96, !PT ;  /* 0x0000000e181f7212 */ /* 0x000fe200078e961f */
[C---:B------:R-:W-:Y:S01]  /*13660*/  IMAD.IADD R14, R34.reuse, 0x1, R15 ;  /* 0x00000001220e7824 */ /* 0x040fe200078e020f */
[----:B------:R-:W-:Y:S02]  /*13670*/  LOP3.LUT R24, R35, R33, R36, 0x96, !PT ;  /* 0x0000002123187212 */ /* 0x000fe400078e9624 */
[C-C-:B------:R-:W-:Y:S02]  /*13680*/  SHF.L.W.U32.HI R33, R23.reuse, 0xf, R23.reuse ;  /* 0x0000000f17217819 */ /* 0x140fe40000010e17 */
[--C-:B------:R-:W-:Y:S02]  /*13690*/  SHF.L.W.U32.HI R36, R23, 0xd, R23.reuse ;  /* 0x0000000d17247819 */ /* 0x100fe40000010e17 */
[----:B------:R-:W-:Y:S02]  /*136a0*/  SHF.R.U32.HI R23, RZ, 0xa, R23 ;  /* 0x0000000aff177819 */ /* 0x000fe40000011617 */
[----:B------:R-:W-:-:S02]  /*136b0*/  LOP3.LUT R29, R34, R29, R25, 0xe8, !PT ;  /* 0x0000001d221d7212 */ /* 0x000fc400078ee819 */
[C-C-:B------:R-:W-:Y:S02]  /*136c0*/  SHF.L.W.U32.HI R35, R14.reuse, 0x1a, R14.reuse ;  /* 0x0000001a0e237819 */ /* 0x140fe40000010e0e */
[C-C-:B------:R-:W-:Y:S02]  /*136d0*/  SHF.L.W.U32.HI R38, R14.reuse, 0x15, R14.reuse ;  /* 0x000000150e267819 */ /* 0x140fe40000010e0e */
[----:B------:R-:W-:Y:S02]  /*136e0*/  SHF.L.W.U32.HI R37, R14, 0x7, R14 ;  /* 0x000000070e257819 */ /* 0x000fe40000010e0e */
[----:B------:R-:W-:Y:S02]  /*136f0*/  IADD3 R12, PT, PT, R12, R31, R11 ;  /* 0x0000001f0c0c7210 */ /* 0x000fe40007ffe00b */
[----:B------:R-:W-:Y:S02]  /*13700*/  LOP3.LUT R11, R23, R33, R36, 0x96, !PT ;  /* 0x00000021170b7212 */ /* 0x000fe400078e9624 */
[----:B------:R-:W-:-:S02]  /*13710*/  IADD3 R24, PT, PT, R17, R24, R29 ;  /* 0x0000001811187210 */ /* 0x000fc40007ffe01d */
[----:B------:R-:W-:Y:S02]  /*13720*/  LOP3.LUT R35, R37, R35, R38, 0x96, !PT ;  /* 0x0000002325237212 */ /* 0x000fe400078e9626 */
[----:B------:R-:W-:Y:S01]  /*13730*/  LOP3.LUT R29, R21, R14, R26, 0xb8, !PT ;  /* 0x0000000e151d7212 */ /* 0x000fe200078eb81a */
[----:B------:R-:W-:Y:S01]  /*13740*/  IMAD.IADD R11, R11, 0x1, R12 ;  /* 0x000000010b0b7824 */ /* 0x000fe200078e020c */
[C-C-:B------:R-:W-:Y:S02]  /*13750*/  SHF.L.W.U32.HI R17, R24.reuse, 0x1e, R24.reuse ;  /* 0x0000001e18117819 */ /* 0x140fe40000010e18 */
[C-C-:B------:R-:W-:Y:S02]  /*13760*/  SHF.L.W.U32.HI R36, R24.reuse, 0x13, R24.reuse ;  /* 0x0000001318247819 */ /* 0x140fe40000010e18 */
[----:B------:R-:W-:Y:S02]  /*13770*/  SHF.L.W.U32.HI R23, R24, 0xa, R24 ;  /* 0x0000000a18177819 */ /* 0x000fe40000010e18 */
[----:B------:R-:W-:-:S02]  /*13780*/  IADD3 R0, PT, PT, R35, R29, R0 ;  /* 0x0000001d23007210 */ /* 0x000fc40007ffe000 */
[----:B------:R-:W-:Y:S02]  /*13790*/  LOP3.LUT R23, R23, R17, R36, 0x96, !PT ;  /* 0x0000001117177212 */ /* 0x000fe400078e9624 */
[----:B------:R-:W-:Y:S02]  /*137a0*/  LOP3.LUT R34, R25, R34, R24, 0xe8, !PT ;  /* 0x0000002219227212 */ /* 0x000fe400078ee818 */
[----:B------:R-:W-:Y:S02]  /*137b0*/  IADD3 R0, PT, PT, R0, -0x5baf9315, R11 ;  /* 0xa4506ceb00007810 */ /* 0x000fe40007ffe00b */
[----:B------:R-:W-:-:S03]  /*137c0*/  IADD3 R23, PT, PT, R32, R23, R34 ;  /* 0x0000001720177210 */ /* 0x000fc60007ffe022 */
[----:B------:R-:W-:Y:S01]  /*137d0*/  IMAD.IADD R17, R25, 0x1, R0 ;  /* 0x0000000119117824 */ /* 0x000fe200078e0200 */
[C-C-:B------:R-:W-:Y:S02]  /*137e0*/  SHF.L.W.U32.HI R12, R13.reuse, 0x19, R13.reuse ;  /* 0x000000190d0c7819 */ /* 0x140fe40000010e0d */
[--C-:B------:R-:W-:Y:S02]  /*137f0*/  SHF.L.W.U32.HI R29, R13, 0xe, R13.reuse ;  /* 0x0000000e0d1d7819 */ /* 0x100fe40000010e0d */
[----:B------:R-:W-:Y:S02]  /*13800*/  SHF.R.U32.HI R31, RZ, 0x3, R13 ;  /* 0x00000003ff1f7819 */ /* 0x000fe4000001160d */
[C-C-:B------:R-:W-:Y:S02]  /*13810*/  SHF.L.W.U32.HI R32, R23.reuse, 0x1e, R23.reuse ;  /* 0x0000001e17207819 */ /* 0x140fe40000010e17 */
[C-C-:B------:R-:W-:Y:S02]  /*13820*/  SHF.L.W.U32.HI R33, R23.reuse, 0x13, R23.reuse ;  /* 0x0000001317217819 */ /* 0x140fe40000010e17 */
[----:B------:R-:W-:-:S02]  /*13830*/  SHF.L.W.U32.HI R34, R23, 0xa, R23 ;  /* 0x0000000a17227819 */ /* 0x000fc40000010e17 */
[C-C-:B------:R-:W-:Y:S02]  /*13840*/  SHF.L.W.U32.HI R35, R17.reuse, 0x1a, R17.reuse ;  /* 0x0000001a11237819 */ /* 0x140fe40000010e11 */
[C-C-:B------:R-:W-:Y:S02]  /*13850*/  SHF.L.W.U32.HI R36, R17.reuse, 0x15, R17.reuse ;  /* 0x0000001511247819 */ /* 0x140fe40000010e11 */
[----:B------:R-:W-:Y:S02]  /*13860*/  SHF.L.W.U32.HI R37, R17, 0x7, R17 ;  /* 0x0000000711257819 */ /* 0x000fe40000010e11 */
[----:B------:R-:W-:Y:S02]  /*13870*/  LOP3.LUT R29, R31, R12, R29, 0x96, !PT ;  /* 0x0000000c1f1d7212 */ /* 0x000fe400078e961d */
[----:B------:R-:W-:Y:S02]  /*13880*/  LOP3.LUT R12, R34, R32, R33, 0x96, !PT ;  /* 0x00000020220c7212 */ /* 0x000fe400078e9621 */
[----:B------:R-:W-:-:S02]  /*13890*/  SHF.L.W.U32.HI R31, R16, 0xf, R16 ;  /* 0x0000000f101f7819 */ /* 0x000fc40000010e10 */
[----:B------:R-:W-:Y:S02]  /*138a0*/  SHF.L.W.U32.HI R32, R16, 0xd, R16 ;  /* 0x0000000d10207819 */ /* 0x000fe40000010e10 */
[----:B------:R-:W-:Y:S02]  /*138b0*/  LOP3.LUT R36, R37, R35, R36, 0x96, !PT ;  /* 0x0000002325247212 */ /* 0x000fe400078e9624 */
[----:B------:R-:W-:Y:S02]  /*138c0*/  LOP3.LUT R25, R24, R25, R23, 0xe8, !PT ;  /* 0x0000001918197212 */ /* 0x000fe400078ee817 */
[----:B------:R-:W-:Y:S02]  /*138d0*/  SHF.R.U32.HI R16, RZ, 0xa, R16 ;  /* 0x0000000aff107819 */ /* 0x000fe40000011610 */
[----:B------:R-:W-:Y:S02]  /*138e0*/  LOP3.LUT R33, R26, R17, R14, 0xb8, !PT ;  /* 0x000000111a217212 */ /* 0x000fe400078eb80e */
[----:B------:R-:W-:-:S02]  /*138f0*/  IADD3 R12, PT, PT, R15, R12, R25 ;  /* 0x0000000c0f0c7210 */ /* 0x000fc40007ffe019 */
[----:B------:R-:W-:Y:S02]  /*13900*/  IADD3 R29, PT, PT, R27, R29, R20 ;  /* 0x0000001d1b1d7210 */ /* 0x000fe40007ffe014 */
[----:B------:R-:W-:Y:S02]  /*13910*/  LOP3.LUT R16, R16, R31, R32, 0x96, !PT ;  /* 0x0000001f10107212 */ /* 0x000fe400078e9620 */
[----:B------:R-:W-:Y:S02]  /*13920*/  IADD3 R33, PT, PT, R36, R33, R21 ;  /* 0x0000002124217210 */ /* 0x000fe40007ffe015 */
[C-C-:B------:R-:W-:Y:S02]  /*13930*/  SHF.L.W.U32.HI R15, R12.reuse, 0x1e, R12.reuse ;  /* 0x0000001e0c0f7819 */ /* 0x140fe40000010e0c */
[C-C-:B------:R-:W-:Y:S02]  /*13940*/  SHF.L.W.U32.HI R20, R12.reuse, 0x13, R12.reuse ;  /* 0x000000130c147819 */ /* 0x140fe40000010e0c */
[----:B------:R-:W-:-:S02]  /*13950*/  SHF.L.W.U32.HI R21, R12, 0xa, R12 ;  /* 0x0000000a0c157819 */ /* 0x000fc40000010e0c */
[----:B------:R-:W-:Y:S02]  /*13960*/  IADD3 R29, PT, PT, R33, R29, R16 ;  /* 0x0000001d211d7210 */ /* 0x000fe40007ffe010 */
[----:B------:R-:W-:Y:S02]  /*13970*/  LOP3.LUT R16, R23, R24, R12, 0xe8, !PT ;  /* 0x0000001817107212 */ /* 0x000fe400078ee80c */
[----:B------:R-:W-:Y:S01]  /*13980*/  LOP3.LUT R21, R21, R15, R20, 0x96, !PT ;  /* 0x0000000f15157212 */ /* 0x000fe200078e9614 */
[----:B------:R-:W-:-:S03]  /*13990*/  VIADD R29, R29, 0xbef9a3f7 ;  /* 0xbef9a3f71d1d7836 */ /* 0x000fc60000000000 */
[----:B------:R-:W-:Y:S01]  /*139a0*/  IADD3 R21, PT, PT, R0, R21, R16 ;  /* 0x0000001500157210 */ /* 0x000fe20007ffe010 */
[----:B------:R-:W-:Y:S01]  /*139b0*/  IMAD.IADD R32, R24, 0x1, R29 ;  /* 0x0000000118207824 */ /* 0x000fe200078e021d */
        /* <DEDUP_REMOVED lines=9> */
[----:B------:R-:W-:Y:S02]  /*13a50*/  LOP3.LUT R0, R28, R15, R0, 0x96, !PT ;  /* 0x0000000f1c007212 */ /* 0x000fe400078e9600 */
[----:B------:R-:W-:-:S02]  /*13a60*/  LOP3.LUT R20, R20, R16, R25, 0x96, !PT ;  /* 0x0000001014147212 */ /* 0x000fc400078e9619 */
[C-C-:B------:R-:W-:Y:S02]  /*13a70*/  SHF.L.W.U32.HI R15, R11.reuse, 0xf, R11.reuse ;  /* 0x0000000f0b0f7819 */ /* 0x140fe40000010e0b */
[----:B------:R-:W-:Y:S02]  /*13a80*/  SHF.L.W.U32.HI R16, R11, 0xd, R11 ;  /* 0x0000000d0b107819 */ /* 0x000fe40000010e0b */
[----:B------:R-:W-:Y:S02]  /*13a90*/  LOP3.LUT R27, R31, R24, R27, 0x96, !PT ;  /* 0x000000181f1b7212 */ /* 0x000fe400078e961b */
[----:B------:R-:W-:Y:S02]  /*13aa0*/  SHF.R.U32.HI R11, RZ, 0xa, R11 ;  /* 0x0000000aff0b7819 */ /* 0x000fe4000001160b */
[----:B------:R-:W-:Y:S01]  /*13ab0*/  LOP3.LUT R25, R14, R32, R17, 0xb8, !PT ;  /* 0x000000200e197212 */ /* 0x000fe200078eb811 */
[----:B------:R0:W-:Y:S01]  /*13ac0*/  STL.64 [R1+0x28], RZ ;  /* 0x000028ff01007387 */ /* 0x0001e20000100a00 */
[----:B------:R-:W-:-:S02]  /*13ad0*/  LOP3.LUT R24, R12, R23, R21, 0xe8, !PT ;  /* 0x000000170c187212 */ /* 0x000fc400078ee815 */
[----:B------:R-:W-:Y:S01]  /*13ae0*/  IADD3 R0, PT, PT, R10, R0, R13 ;  /* 0x000000000a007210 */ /* 0x000fe20007ffe00d */
[----:B------:R0:W-:Y:S01]  /*13af0*/  STL.64 [R1+0x48], RZ ;  /* 0x000048ff01007387 */ /* 0x0001e20000100a00 */
[----:B------:R-:W-:Y:S02]  /*13b00*/  LOP3.LUT R11, R11, R15, R16, 0x96, !PT ;  /* 0x0000000f0b0b7212 */ /* 0x000fe400078e9610 */
[----:B------:R-:W-:Y:S01]  /*13b10*/  IADD3 R25, PT, PT, R27, R25, R26 ;  /* 0x000000191b197210 */ /* 0x000fe20007ffe01a */
[----:B------:R0:W-:Y:S01]  /*13b20*/  STL.64 [R1+0x30], RZ ;  /* 0x000030ff01007387 */ /* 0x0001e20000100a00 */
[----:B------:R-:W-:-:S03]  /*13b30*/  IADD3 R20, PT, PT, R29, R20, R24 ;  /* 0x000000141d147210 */ /* 0x000fc60007ffe018 */
[----:B------:R0:W-:Y:S04]  /*13b40*/  STL.64 [R1+0x50], RZ ;  /* 0x000050ff01007387 */ /* 0x0001e80000100a00 */
[----:B------:R0:W-:Y:S04]  /*13b50*/  STL.64 [R1+0x38], RZ ;  /* 0x000038ff01007387 */ /* 0x0001e80000100a00 */
[----:B------:R0:W-:Y:S04]  /*13b60*/  STL.64 [R1+0x58], RZ ;  /* 0x000058ff01007387 */ /* 0x0001e80000100a00 */
[----:B------:R0:W-:Y:S01]  /*13b70*/  STL.64 [R1+0x40], RZ ;  /* 0x000040ff01007387 */ /* 0x0001e20000100a00 */
[----:B------:R-:W-:-:S02]  /*13b80*/  IADD3 R0, PT, PT, R25, R0, R11 ;  /* 0x0000000019007210 */ /* 0x000fc40007ffe00b */
[C-C-:B------:R-:W-:Y:S02]  /*13b90*/  SHF.L.W.U32.HI R10, R20.reuse, 0x1e, R20.reuse ;  /* 0x0000001e140a7819 */ /* 0x140fe40000010e14 */
[C-C-:B------:R-:W-:Y:S02]  /*13ba0*/  SHF.L.W.U32.HI R13, R20.reuse, 0x13, R20.reuse ;  /* 0x00000013140d7819 */ /* 0x140fe40000010e14 */
[--C-:B------:R-:W-:Y:S01]  /*13bb0*/  SHF.L.W.U32.HI R15, R20, 0xa, R20.reuse ;  /* 0x0000000a140f7819 */ /* 0x100fe20000010e14 */
[----:B------:R-:W-:Y:S01]  /*13bc0*/  VIADD R0, R0, 0xc67178f2 ;  /* 0xc67178f200007836 */ /* 0x000fe20000000000 */
[----:B------:R-:W-:Y:S02]  /*13bd0*/  LOP3.LUT R11, R21, R12, R20, 0xe8, !PT ;  /* 0x0000000c150b7212 */ /* 0x000fe400078ee814 */
[----:B------:R-:W-:-:S04]  /*13be0*/  LOP3.LUT R13, R15, R10, R13, 0x96, !PT ;  /* 0x0000000a0f0d7212 */ /* 0x000fc800078e960d */
[----:B------:R-:W-:Y:S01]  /*13bf0*/  IADD3 R11, PT, PT, R0, R13, R11 ;  /* 0x0000000d000b7210 */ /* 0x000fe20007ffe00b */
[----:B------:R-:W-:Y:S01]  /*13c00*/  IMAD.IADD R8, R8, 0x1, R21 ;  /* 0x0000000108087824 */ /* 0x000fe200078e0215 */
[----:B------:R-:W-:Y:S01]  /*13c10*/  IADD3 R4, PT, PT, R4, R0, R23 ;  /* 0x0000000004047210 */ /* 0x000fe20007ffe017 */
[----:B------:R-:W-:Y:S01]  /*13c20*/  IMAD.IADD R3, R3, 0x1, R20 ;  /* 0x0000000103037824 */ /* 0x000fe200078e0214 */
[----:B------:R-:W-:Y:S01]  /*13c30*/  CS2R R24, SRZ ;  /* 0x0000000000187805 */ /* 0x000fe2000001ff00 */
[----:B------:R-:W-:Y:S01]  /*13c40*/  IMAD.IADD R5, R5, 0x1, R32 ;  /* 0x0000000105057824 */ /* 0x000fe200078e0220 */
[----:B------:R-:W-:Y:S01]  /*13c50*/  CS2R R20, SRZ ;  /* 0x0000000000147805 */ /* 0x000fe2000001ff00 */
[----:B------:R-:W-:Y:S01]  /*13c60*/  IMAD.IADD R9, R9, 0x1, R12 ;  /* 0x0000000109097824 */ /* 0x000fe200078e020c */
[----:B------:R-:W-:Y:S01]  /*13c70*/  CS2R R32, SRZ ;  /* 0x0000000000207805 */ /* 0x000fe2000001ff00 */
[----:B------:R-:W-:Y:S01]  /*13c80*/  IMAD.IADD R7, R7, 0x1, R14 ;  /* 0x0000000107077824 */ /* 0x000fe200078e020e */
[----:B------:R-:W-:Y:S01]  /*13c90*/  CS2R R34, SRZ ;  /* 0x0000000000227805 */ /* 0x000fe2000001ff00 */
[----:B------:R-:W-:-:S02]  /*13ca0*/  IMAD.IADD R6, R6, 0x1, R17 ;  /* 0x0000000106067824 */ /* 0x000fc400078e0211 */
[----:B------:R-:W-:Y:S02]  /*13cb0*/  IMAD.IADD R2, R2, 0x1, R11 ;  /* 0x0000000102027824 */ /* 0x000fe400078e020b */
[----:B------:R-:W-:Y:S02]  /*13cc0*/  IMAD.MOV.U32 R13, RZ, RZ, RZ ;  /* 0x000000ffff0d7224 */ /* 0x000fe400078e00ff */
[----:B------:R-:W-:Y:S02]  /*13cd0*/  IMAD.MOV.U32 R0, RZ, RZ, RZ ;  /* 0x000000ffff007224 */ /* 0x000fe400078e00ff */
[----:B------:R-:W-:Y:S02]  /*13ce0*/  IMAD.MOV.U32 R23, RZ, RZ, RZ ;  /* 0x000000ffff177224 */ /* 0x000fe400078e00ff */
[----:B------:R-:W-:Y:S02]  /*13cf0*/  IMAD.MOV.U32 R28, RZ, RZ, RZ ;  /* 0x000000ffff1c7224 */ /* 0x000fe400078e00ff */
[----:B------:R-:W-:-:S02]  /*13d00*/  IMAD.MOV.U32 R31, RZ, RZ, RZ ;  /* 0x000000ffff1f7224 */ /* 0x000fc400078e00ff */
[----:B0-----:R-:W-:-:S07]  /*13d10*/  IMAD.MOV.U32 R26, RZ, RZ, RZ ;  /* 0x000000ffff1a7224 */ /* 0x001fce00078e00ff */
.L_x_15:
[----:B------:R-:W-:Y:S05]  /*13d20*/  BSYNC.RECONVERGENT B0 ;  /* 0x0000000000007941 */ /* 0x000fea0003800200 */
.L_x_13:
[----:B------:R-:W2:Y:S01]  /*13d30*/  LDL.64 R16, [R1+0x70] ;  /* 0x0000700001107983 */ /* 0x000ea20000100a00 */
[C-C-:B------:R-:W-:Y:S01]  /*13d40*/  SHF.L.W.U32.HI R10, R4.reuse, 0x1a, R4.reuse ;  /* 0x0000001a040a7819 */ /* 0x140fe20000010e04 */
[----:B------:R-:W0:Y:S01]  /*13d50*/  LDCU UR4, c[0x0][0x390] ;  /* 0x00007200ff0477ac */ /* 0x000e220008000800 */
[C-C-:B------:R-:W-:Y:S02]  /*13d60*/  SHF.L.W.U32.HI R11, R4.reuse, 0x15, R4.reuse ;  /* 0x00000015040b7819 */ /* 0x140fe40000010e04 */
[----:B------:R-:W-:Y:S02]  /*13d70*/  SHF.L.W.U32.HI R12, R4, 0x7, R4 ;  /* 0x00000007040c7819 */ /* 0x000fe40000010e04 */
[----:B------:R-:W-:Y:S02]  /*13d80*/  LOP3.LUT R14, R6, R4, R5, 0xb8, !PT ;  /* 0x00000004060e7212 */ /* 0x000fe400078eb805 */
[----:B------:R-:W-:Y:S02]  /*13d90*/  LOP3.LUT R10, R12, R10, R11, 0x96, !PT ;  /* 0x0000000a0c0a7212 */ /* 0x000fe400078e960b */
[----:B------:R-:W-:-:S02]  /*13da0*/  SHF.L.W.U32.HI R47, R0, 0x19, R0 ;  /* 0x00000019002f7819 */ /* 0x000fc40000010e00 */
[----:B------:R-:W-:Y:S02]  /*13db0*/  IADD3 R10, PT, PT, R10, R14, R7 ;  /* 0x0000000e0a0a7210 */ /* 0x000fe40007ffe007 */
[----:B------:R-:W-:Y:S02]  /*13dc0*/  SHF.L.W.U32.HI R48, R24, 0x19, R24 ;  /* 0x0000001918307819 */ /* 0x000fe40000010e18 */
[----:B------:R-:W-:Y:S02]  /*13dd0*/  IADD3 R10, PT, PT, R10, 0x428a2f98, R13 ;  /* 0x428a2f980a0a7810 */ /* 0x000fe40007ffe00d */
[----:B------:R-:W-:Y:S01]  /*13de0*/  SHF.L.W.U32.HI R43, R25, 0x19, R25 ;  /* 0x00000019192b7819 */ /* 0x000fe20000010e19 */
[----:B0-----:R-:W-:Y:S01]  /*13df0*/  UISETP.GE.AND UP0, UPT, UR4, 0x1, UPT ;  /* 0x000000010400788c */ /* 0x001fe2000bf06270 */
[----:B------:R-:W-:Y:S01]  /*13e00*/  SHF.L.W.U32.HI R45, R21, 0x19, R21 ;  /* 0x00000019152d7819 */ /* 0x000fe20000010e15 */
[----:B------:R-:W-:-:S05]  /*13e10*/  IMAD.IADD R11, R10, 0x1, R9 ;  /* 0x000000010a0b7824 */ /* 0x000fca00078e0209 */
[C-C-:B------:R-:W-:Y:S02]  /*13e20*/  SHF.L.W.U32.HI R12, R11.reuse, 0x1a, R11.reuse ;  /* 0x0000001a0b0c7819 */ /* 0x140fe40000010e0b */
[C-C-:B------:R-:W-:Y:S02]  /*13e30*/  SHF.L.W.U32.HI R15, R11.reuse, 0x15, R11.reuse ;  /* 0x000000150b0f7819 */ /* 0x140fe40000010e0b */
[----:B------:R-:W-:Y:S02]  /*13e40*/  SHF.L.W.U32.HI R14, R11, 0x7, R11 ;  /* 0x000000070b0e7819 */ /* 0x000fe40000010e0b */
[----:B------:R-:W-:Y:S02]  /*13e50*/  LOP3.LUT R27, R5, R11, R4, 0xb8, !PT ;  /* 0x0000000b051b7212 */ /* 0x000fe400078eb804 */
[----:B------:R-:W-:Y:S02]  /*13e60*/  LOP3.LUT R15, R14, R12, R15, 0x96, !PT ;  /* 0x0000000c0e0f7212 */ /* 0x000fe400078e960f */
[----:B------:R-:W-:-:S02]  /*13e70*/  SHF.L.W.U32.HI R12, R2, 0x1e, R2 ;  /* 0x0000001e020c7819 */ /* 0x000fc40000010e02 */
[----:B------:R-:W-:Y:S02]  /*13e80*/  IADD3 R27, PT, PT, R15, R27, R6 ;  /* 0x0000001b0f1b7210 */ /* 0x000fe40007ffe006 */
[C-C-:B------:R-:W-:Y:S02]  /*13e90*/  SHF.L.W.U32.HI R15, R2.reuse, 0x13, R2.reuse ;  /* 0x00000013020f7819 */ /* 0x140fe40000010e02 */
[----:B------:R-:W-:Y:S02]  /*13ea0*/  SHF.L.W.U32.HI R14, R2, 0xa, R2 ;  /* 0x0000000a020e7819 */ /* 0x000fe40000010e02 */
[----:B------:R-:W-:Y:S02]  /*13eb0*/  IADD3 R27, PT, PT, R27, 0x71374491, R0 ;  /* 0x713744911b1b7810 */ /* 0x000fe40007ffe000 */
[----:B------:R-:W-:Y:S02]  /*13ec0*/  LOP3.LUT R15, R14, R12, R15, 0x96, !PT ;  /* 0x0000000c0e0f7212 */ /* 0x000fe400078e960f */
[----:B------:R-:W-:Y:S01]  /*13ed0*/  LOP3.LUT R14, R3, R8, R2, 0xe8, !PT ;  /* 0x00000008030e7212 */ /* 0x000fe200078ee802 */
[----:B------:R-:W-:-:S03]  /*13ee0*/  IMAD.IADD R12, R27, 0x1, R8 ;  /* 0x000000011b0c7824 */ /* 0x000fc600078e0208 */
[----:B------:R-:W-:Y:S02]  /*13ef0*/  IADD3 R15, PT, PT, R10, R15, R14 ;  /* 0x0000000f0a0f7210 */ /* 0x000fe40007ffe00e */
[C-C-:B------:R-:W-:Y:S02]  /*13f00*/  SHF.L.W.U32.HI R14, R12.reuse, 0x1a, R12.reuse ;  /* 0x0000001a0c0e7819 */ /* 0x140fe40000010e0c */
[C-C-:B------:R-:W-:Y:S02]  /*13f10*/  SHF.L.W.U32.HI R29, R12.reuse, 0x15, R12.reuse ;  /* 0x000000150c1d7819 */ /* 0x140fe40000010e0c */
[----:B------:R-:W-:Y:S02]  /*13f20*/  SHF.L.W.U32.HI R36, R12, 0x7, R12 ;  /* 0x000000070c247819 */ /* 0x000fe40000010e0c */
[----:B------:R-:W-:Y:S02]  /*13f30*/  LOP3.LUT R37, R4, R12, R11, 0xb8, !PT ;  /* 0x0000000c04257212 */ /* 0x000fe400078eb80b */
[----:B------:R-:W-:-:S02]  /*13f40*/  LOP3.LUT R36, R36, R14, R29, 0x96, !PT ;  /* 0x0000000e24247212 */ /* 0x000fc400078e961d */
[C-C-:B------:R-:W-:Y:S02]  /*13f50*/  SHF.L.W.U32.HI R10, R15.reuse, 0x1e, R15.reuse ;  /* 0x0000001e0f0a7819 */ /* 0x140fe40000010e0f */
[C-C-:B------:R-:W-:Y:S02]  /*13f60*/  SHF.L.W.U32.HI R29, R15.reuse, 0x13, R15.reuse ;  /* 0x000000130f1d7819 */ /* 0x140fe40000010e0f */
[----:B------:R-:W-:Y:S02]  /*13f70*/  SHF.L.W.U32.HI R14, R15, 0xa, R15 ;  /* 0x0000000a0f0e7819 */ /* 0x000fe40000010e0f */
[----:B------:R-:W-:Y:S02]  /*13f80*/  IADD3 R37, PT, PT, R36, R37, R5 ;  /* 0x0000002524257210 */ /* 0x000fe40007ffe005 */
[----:B------:R-:W-:Y:S02]  /*13f90*/  LOP3.LUT R10, R14, R10, R29, 0x96, !PT ;  /* 0x0000000a0e0a7212 */ /* 0x000fe400078e961d */
[----:B------:R-:W-:-:S02]  /*13fa0*/  IADD3 R14, PT, PT, R37, -0x4a3f0431, R24 ;  /* 0xb5c0fbcf250e7810 */ /* 0x000fc40007ffe018 */
[----:B------:R-:W-:-:S03]  /*13fb0*/  LOP3.LUT R42, R2, R3, R15, 0xe8, !PT ;  /* 0x00000003022a7212 */ /* 0x000fc600078ee80f */
[----:B------:R-:W-:Y:S01]  /*13fc0*/  IMAD.IADD R40, R14, 0x1, R3 ;  /* 0x000000010e287824 */ /* 0x000fe200078e0203 */
[----:B------:R-:W-:-:S04]  /*13fd0*/  IADD3 R42, PT, PT, R27, R10, R42 ;  /* 0x0000000a1b2a7210 */ /* 0x000fc80007ffe02a */
[C-C-:B------:R-:W-:Y:S02]  /*13fe0*/  SHF.L.W.U32.HI R10, R42.reuse, 0x1e, R42.reuse ;  /* 0x0000001e2a0a7819 */ /* 0x140fe40000010e2a */
[C-C-:B------:R-:W-:Y:S02]  /*13ff0*/  SHF.L.W.U32.HI R27, R42.reuse, 0x13, R42.reuse ;  /* 0x000000132a1b7819 */ /* 0x140fe40000010e2a */
[----:B------:R-:W-:Y:S02]  /*14000*/  SHF.L.W.U32.HI R29, R42, 0xa, R42 ;  /* 0x0000000a2a1d7819 */ /* 0x000fe40000010e2a */
[C-C-:B------:R-:W-:Y:S02]  /*14010*/  SHF.L.W.U32.HI R36, R40.reuse, 0x1a, R40.reuse ;  /* 0x0000001a28247819 */ /* 0x140fe40000010e28 */
[C-C-:B------:R-:W-:Y:S02]  /*14020*/  SHF.L.W.U32.HI R37, R40.reuse, 0x15, R40.reuse ;  /* 0x0000001528257819 */ /* 0x140fe40000010e28 */
[----:B------:R-:W-:-:S02]  /*14030*/  SHF.L.W.U32.HI R38, R40, 0x7, R40 ;  /* 0x0000000728267819 */ /* 0x000fc40000010e28 */
[----:B------:R-:W-:Y:S02]  /*14040*/  LOP3.LUT R27, R29, R10, R27, 0x96, !PT ;  /* 0x0000000a1d1b7212 */ /* 0x000fe400078e961b */
[----:B------:R-:W-:Y:S02]  /*14050*/  LOP3.LUT R37, R38, R36, R37, 0x96, !PT ;  /* 0x0000002426257212 */ /* 0x000fe400078e9625 */
[----:B------:R-:W-:Y:S02]  /*14060*/  LOP3.LUT R10, R11, R40, R12, 0xb8, !PT ;  /* 0x000000280b0a7212 */ /* 0x000fe400078eb80c */
[----:B------:R-:W-:Y:S02]  /*14070*/  LOP3.LUT R39, R15, R2, R42, 0xe8, !PT ;  /* 0x000000020f277212 */ /* 0x000fe400078ee82a */
[----:B------:R-:W-:Y:S02]  /*14080*/  IADD3 R10, PT, PT, R37, R10, R4 ;  /* 0x0000000a250a7210 */ /* 0x000fe40007ffe004 */
[----:B------:R-:W-:-:S02]  /*14090*/  IADD3 R39, PT, PT, R14, R27, R39 ;  /* 0x0000001b0e277210 */ /* 0x000fc40007ffe027 */
[----:B------:R-:W-:Y:S02]  /*140a0*/  IADD3 R27, PT, PT, R10, -0x164a245b, R23 ;  /* 0xe9b5dba50a1b7810 */ /* 0x000fe40007ffe017 */
[C-C-:B------:R-:W-:Y:S02]  /*140b0*/  SHF.L.W.U32.HI R14, R39.reuse, 0x1e, R39.reuse ;  /* 0x0000001e270e7819 */ /* 0x140fe40000010e27 */
[--C-:B------:R-:W-:Y:S01]  /*140c0*/  SHF.L.W.U32.HI R29, R39, 0x13, R39.reuse ;  /* 0x00000013271d7819 */ /* 0x100fe20000010e27 */
[----:B------:R-:W-:Y:S01]  /*140d0*/  IMAD.IADD R41, R27, 0x1, R2 ;  /* 0x000000011b297824 */ /* 0x000fe200078e0202 */
[--C-:B------:R-:W-:Y:S02]  /*140e0*/  SHF.L.W.U32.HI R10, R39, 0xa, R39.reuse ;  /* 0x0000000a270a7819 */ /* 0x100fe40000010e27 */
[----:B------:R-:W-:Y:S02]  /*140f0*/  LOP3.LUT R38, R42, R15, R39, 0xe8, !PT ;  /* 0x0000000f2a267212 */ /* 0x000fe400078ee827 */
[----:B------:R-:W-:-:S02]  /*14100*/  LOP3.LUT R10, R10, R14, R29, 0x96, !PT ;  /* 0x0000000e0a0a7212 */ /* 0x000fc400078e961d */
[C-C-:B------:R-:W-:Y:S02]  /*14110*/  SHF.L.W.U32.HI R14, R41.reuse, 0x1a, R41.reuse ;  /* 0x0000001a290e7819 */ /* 0x140fe40000010e29 */
[C-C-:B------:R-:W-:Y:S02]  /*14120*/  SHF.L.W.U32.HI R29, R41.reuse, 0x15, R41.reuse ;  /* 0x00000015291d7819 */ /* 0x140fe40000010e29 */
[----:B------:R-:W-:Y:S02]  /*14130*/  SHF.L.W.U32.HI R36, R41, 0x7, R41 ;  /* 0x0000000729247819 */ /* 0x000fe40000010e29 */
[----:B------:R-:W-:Y:S02]  /*14140*/  IADD3 R38, PT, PT, R27, R10, R38 ;  /* 0x0000000a1b267210 */ /* 0x000fe40007ffe026 */
[----:B------:R-:W-:Y:S02]  /*14150*/  LOP3.LUT R36, R36, R14, R29, 0x96, !PT ;  /* 0x0000000e24247212 */ /* 0x000fe400078e961d */
[----:B------:R-:W-:-:S02]  /*14160*/  LOP3.LUT R27, R12, R41, R40, 0xb8, !PT ;  /* 0x000000290c1b7212 */ /* 0x000fc400078eb828 */
[C-C-:B------:R-:W-:Y:S02]  /*14170*/  SHF.L.W.U32.HI R29, R38.reuse, 0x1e, R38.reuse ;  /* 0x0000001e261d7819 */ /* 0x140fe40000010e26 */
[C-C-:B------:R-:W-:Y:S02]  /*14180*/  SHF.L.W.U32.HI R44, R38.reuse, 0x13, R38.reuse ;  /* 0x00000013262c7819 */ /* 0x140fe40000010e26 */
[----:B------:R-:W-:Y:S02]  /*14190*/  SHF.L.W.U32.HI R37, R38, 0xa, R38 ;  /* 0x0000000a26257819 */ /* 0x000fe40000010e26 */
[--C-:B------:R-:W-:Y:S02]  /*141a0*/  SHF.L.W.U32.HI R10, R0, 0xe, R0.reuse ;  /* 0x0000000e000a7819 */ /* 0x100fe40000010e00 */
[----:B------:R-:W-:Y:S02]  /*141b0*/  SHF.R.U32.HI R14, RZ, 0x3, R0 ;  /* 0x00000003ff0e7819 */ /* 0x000fe40000011600 */
[----:B------:R-:W-:-:S02]  /*141c0*/  IADD3 R36, PT, PT, R36, R27, R11 ;  /* 0x0000001b24247210 */ /* 0x000fc40007ffe00b */
[----:B------:R-:W-:Y:S02]  /*141d0*/  LOP3.LUT R29, R37, R29, R44, 0x96, !PT ;  /* 0x0000001d251d7212 */ /* 0x000fe400078e962c */
[----:B------:R-:W-:Y:S02]  /*141e0*/  LOP3.LUT R47, R14, R47, R10, 0x96, !PT ;  /* 0x0000002f0e2f7212 */ /* 0x000fe400078e960a */
[----:B------:R-:W-:Y:S02]  /*141f0*/  IADD3 R44, PT, PT, R36, 0x3956c25b, R25 ;  /* 0x3956c25b242c7810 */ /* 0x000fe40007ffe019 */
[--C-:B------:R-:W-:Y:S02]  /*14200*/  SHF.L.W.U32.HI R11, R24, 0xe, R24.reuse ;  /* 0x0000000e180b7819 */ /* 0x100fe40000010e18 */
[----:B------:R-:W-:Y:S02]  /*14210*/  SHF.R.U32.HI R10, RZ, 0x3, R24 ;  /* 0x00000003ff0a7819 */ /* 0x000fe40000011618 */
[----:B------:R-:W-:-:S02]  /*14220*/  SHF.L.W.U32.HI R37, R23, 0x19, R23 ;  /* 0x0000001917257819 */ /* 0x000fc40000010e17 */
[--C-:B------:R-:W-:Y:S02]  /*14230*/  SHF.L.W.U32.HI R14, R23, 0xe, R23.reuse ;  /* 0x0000000e170e7819 */ /* 0x100fe40000010e17 */
[----:B------:R-:W-:Y:S02]  /*14240*/  SHF.R.U32.HI R27, RZ, 0x3, R23 ;  /* 0x00000003ff1b7819 */ /* 0x000fe40000011617 */
[----:B------:R-:W-:Y:S02]  /*14250*/  LOP3.LUT R36, R39, R42, R38, 0xe8, !PT ;  /* 0x0000002a27247212 */ /* 0x000fe400078ee826 */
[----:B------:R-:W-:Y:S02]  /*14260*/  LOP3.LUT R48, R10, R48, R11, 0x96, !PT ;  /* 0x000000300a307212 */ /* 0x000fe400078e960b */
[----:B------:R-:W-:Y:S02]  /*14270*/  LOP3.LUT R37, R27, R37, R14, 0x96, !PT ;  /* 0x000000251b257212 */ /* 0x000fe400078e960e */
[----:B------:R-:W-:Y:S01]  /*14280*/  IADD3 R36, PT, PT, R44, R29, R36 ;  /* 0x0000001d2c247210 */ /* 0x000fe20007ffe024 */
[----:B------:R-:W-:Y:S01]  /*14290*/  IMAD.IADD R44, R15, 0x1, R44 ;  /* 0x000000010f2c7824 */ /* 0x000fe200078e022c */
[----:B------:R-:W-:-:S02]  /*142a0*/  SHF.L.W.U32.HI R14, R25, 0xe, R25 ;  /* 0x0000000e190e7819 */ /* 0x000fc40000010e19 */
[----:B------:R-:W-:Y:S02]  /*142b0*/  SHF.R.U32.HI R11, RZ, 0x3, R25 ;  /* 0x00000003ff0b7819 */ /* 0x000fe40000011619 */
[C---:B------:R-:W-:Y:S02]  /*142c0*/  SHF.L.W.U32.HI R15, R44.reuse, 0x1a, R44 ;  /* 0x0000001a2c0f7819 */ /* 0x040fe40000010e2c */
[----:B------:R-:W-:Y:S02]  /*142d0*/  LOP3.LUT R43, R11, R43, R14, 0x96, !PT ;  /* 0x0000002b0b2b7212 */ /* 0x000fe400078e960e */
[C-C-:B------:R-:W-:Y:S02]  /*142e0*/  SHF.L.W.U32.HI R46, R44.reuse, 0x15, R44.reuse ;  /* 0x000000152c2e7819 */ /* 0x140fe40000010e2c */
[----:B------:R-:W-:Y:S02]  /*142f0*/  SHF.L.W.U32.HI R27, R44, 0x7, R44 ;  /* 0x000000072c1b7819 */ /* 0x000fe40000010e2c */
[----:B------:R-:W-:-:S02]  /*14300*/  SHF.L.W.U32.HI R14, R21, 0xe, R21 ;  /* 0x0000000e150e7819 */ /* 0x000fc40000010e15 */
[----:B------:R-:W-:Y:S02]  /*14310*/  LOP3.LUT R27, R27, R15, R46, 0x96, !PT ;  /* 0x0000000f1b1b7212 */ /* 0x000fe400078e962e */
[----:B------:R-:W-:Y:S02]  /*14320*/  SHF.R.U32.HI R15, RZ, 0x3, R21 ;  /* 0x00000003ff0f7819 */ /* 0x000fe40000011615 */
[----:B------:R-:W-:Y:S02]  /*14330*/  IADD3 R24, PT, PT, R35, R37, R24 ;  /* 0x0000002523187210 */ /* 0x000fe40007ffe018 */
[----:B------:R-:W-:Y:S02]  /*14340*/  LOP3.LUT R45, R15, R45, R14, 0x96, !PT ;  /* 0x0000002d0f2d7212 */ /* 0x000fe400078e960e */
[----:B------:R-:W-:Y:S02]  /*14350*/  IADD3 R23, PT, PT, R34, R43, R23 ;  /* 0x0000002b22177210 */ /* 0x000fe40007ffe017 */
[----:B------:R-:W-:-:S02]  /*14360*/  IADD3 R45, PT, PT, R26, R45, R25 ;  /* 0x0000002d1a2d7210 */ /* 0x000fc40007ffe019 */
[----:B------:R-:W-:Y:S02]  /*14370*/  IADD3 R13, PT, PT, R32, R47, R13 ;  /* 0x0000002f200d7210 */ /* 0x000fe40007ffe00d */
[----:B--2---:R-:W-:Y:S02]  /*14380*/  LEA R10, P0, R30, R16, 0x3 ;  /* 0x000000101e0a7211 */ /* 0x004fe400078018ff */
[----:B------:R-:W-:-:S03]  /*14390*/  LOP3.LUT R30, R40, R44, R41, 0xb8, !PT ;  /* 0x0000002c281e7212 */ /* 0x000fc600078eb829 */
[----:B------:R-:W-:Y:S01]  /*143a0*/  IMAD.X R11, RZ, RZ, R17, P0 ;  /* 0x000000ffff0b7224 */ /* 0x000fe200000e0611 */
[----:B------:R-:W-:-:S04]  /*143b0*/  IADD3 R30, PT, PT, R27, R30, R12 ;  /* 0x0000001e1b1e7210 */ /* 0x000fc80007ffe00c */
[C-C-:B------:R-:W-:Y:S01]  /*143c0*/  SHF.R.U64 R16, R10.reuse, 0x10, R11.reuse ;  /* 0x000000100a107819 */ /* 0x140fe2000000120b */
[----:B------:R0:W-:Y:S01]  /*143d0*/  STL.64 [R1+0x70], R10 ;  /* 0x0000700a01007387 */ /* 0x0001e20000100a00 */
[C-C-:B------:R-:W-:Y:S02]  /*143e0*/  SHF.R.U64 R27, R10.reuse, 0x18, R11.reuse ;  /* 0x000000180a1b7819 */ /* 0x140fe4000000120b */
[--C-:B------:R-:W-:Y:S01]  /*143f0*/  SHF.R.U64 R17, R10, 0x8, R11.reuse ;  /* 0x000000080a117819 */ /* 0x100fe2000000120b */
[----:B------:R-:W-:Y:S01]  /*14400*/  IMAD.U32 R14, R16, 0x10000, RZ ;  /* 0x00010000100e7824 */ /* 0x000fe200078e00ff */
[--C-:B------:R-:W-:Y:S02]  /*14410*/  SHF.R.U32.HI R25, RZ, 0x18, R11.reuse ;  /* 0x00000018ff197819 */ /* 0x100fe4000001160b */
[----:B------:R-:W-:Y:S01]  /*14420*/  SHF.R.U32.HI R37, RZ, 0x8, R11 ;  /* 0x00000008ff257819 */ /* 0x000fe2000001160b */
[----:B------:R-:W-:Y:S01]  /*14430*/  IMAD.SHL.U32 R15, R17, 0x100, RZ ;  /* 0x00000100110f7824 */ /* 0x000fe200078e00ff */
[----:B------:R-:W-:-:S02]  /*14440*/  LOP3.LUT R14, R14, 0xff0000, RZ, 0xc0, !PT ;  /* 0x00ff00000e0e7812 */ /* 0x000fc400078ec0ff */
[----:B------:R-:W-:Y:S01]  /*14450*/  IADD3 R51, PT, PT, R30, 0x59f111f1, R21 ;  /* 0x59f111f11e337810 */ /* 0x000fe20007ffe015 */
[----:B------:R-:W-:Y:S01]  /*14460*/  IMAD.SHL.U32 R43, R37, 0x100, RZ ;  /* 0x00000100252b7824 */ /* 0x000fe200078e00ff */
[----:B------:R-:W-:Y:S01]  /*14470*/  SHF.L.W.U32.HI R30, R36, 0x1e, R36 ;  /* 0x0000001e241e7819 */ /* 0x000fe20000010e24 */
[----:B------:R-:W-:Y:S01]  /*14480*/  IMAD R14, R27, 0x1000000, R14 ;  /* 0x010000001b0e7824 */ /* 0x000fe200078e020e */
[----:B------:R-:W-:Y:S02]  /*14490*/  PRMT R17, R17, 0x3340, R10 ;  /* 0x0000334011117816 */ /* 0x000fe4000000000a */
[----:B------:R-:W-:Y:S02]  /*144a0*/  PRMT R16, R27, 0x3340, R16 ;  /* 0x000033401b107816 */ /* 0x000fe40000000010 */
[----:B------:R-:W-:-:S04]  /*144b0*/  LOP3.LUT R15, R14, 0xff00, R15, 0xf8, !PT ;  /* 0x0000ff000e0f7812 */ /* 0x000fc800078ef80f */
[----:B------:R-:W-:Y:S02]  /*144c0*/  LOP3.LUT R29, R15, 0xff, R10, 0xf8, !PT ;  /* 0x000000ff0f1d7812 */ /* 0x000fe400078ef80a */
[----:B------:R-:W-:Y:S02]  /*144d0*/  SHF.R.U32.HI R12, RZ, 0xa, R15 ;  /* 0x0000000aff0c7819 */ /* 0x000fe4000001160f */
[C-C-:B------:R-:W-:Y:S02]  /*144e0*/  SHF.L.W.U32.HI R46, R14.reuse, 0xf, R29.reuse ;  /* 0x0000000f0e2e7819 */ /* 0x140fe40000010e1d */
[----:B------:R-:W-:-:S04]  /*144f0*/  SHF.L.W.U32.HI R15, R14, 0xd, R29 ;  /* 0x0000000d0e0f7819 */ /* 0x000fc80000010e1d */
[----:B------:R-:W-:Y:S02]  /*14500*/  LOP3.LUT R46, R12, R46, R15, 0x96, !PT ;  /* 0x0000002e0c2e7212 */ /* 0x000fe400078e960f */
[--C-:B------:R-:W-:Y:S02]  /*14510*/  SHF.L.W.U32.HI R15, R14, 0xe, R29.reuse ;  /* 0x0000000e0e0f7819 */ /* 0x100fe40000010e1d */
[----:B------:R-:W-:Y:S02]  /*14520*/  SHF.L.W.U32.HI R12, R29, 0x19, R10 ;  /* 0x000000191d0c7819 */ /* 0x000fe40000010e0a */
[----:B------:R-:W-:-:S04]  /*14530*/  SHF.R.U32.HI R14, RZ, 0x3, R29 ;  /* 0x00000003ff0e7819 */ /* 0x000fc8000001161d */
[----:B------:R-:W-:Y:S02]  /*14540*/  LOP3.LUT R12, R14, R12, R15, 0x96, !PT ;  /* 0x0000000c0e0c7212 */ /* 0x000fe400078e960f */
[----:B------:R-:W-:Y:S02]  /*14550*/  IADD3 R15, PT, PT, R33, R48, R0 ;  /* 0x00000030210f7210 */ /* 0x000fe40007ffe000 */
[----:B------:R-:W-:-:S05]  /*14560*/  SHF.R.U32.HI R0, RZ, 0x10, R11 ;  /* 0x00000010ff007819 */ /* 0x000fca000001160b */
[----:B------:R-:W-:-:S05]  /*14570*/  IMAD.U32 R14, R0, 0x10000, RZ ;  /* 0x00010000000e7824 */ /* 0x000fca00078e00ff */
[----:B------:R-:W-:-:S05]  /*14580*/  LOP3.LUT R14, R14, 0xff0000, RZ, 0xc0, !PT ;  /* 0x00ff00000e0e7812 */ /* 0x000fca00078ec0ff */
[C---:B------:R-:W-:Y:S01]  /*14590*/  IMAD R48, R25.reuse, 0x1000000, R14 ;  /* 0x0100000019307824 */ /* 0x040fe200078e020e */
[----:B------:R-:W-:Y:S01]  /*145a0*/  PRMT R25, R25, 0x3340, R0 ;  /* 0x0000334019197816 */ /* 0x000fe20000000000 */
[----:B------:R-:W-:-:S03]  /*145b0*/  IMAD.IADD R14, R46, 0x1, R15 ;  /* 0x000000012e0e7824 */ /* 0x000fc600078e020f */
[----:B------:R-:W-:-:S04]  /*145c0*/  LOP3.LUT R43, R48, 0xff00, R43, 0xf8, !PT ;  /* 0x0000ff00302b7812 */ /* 0x000fc800078ef82b */
[----:B------:R-:W-:Y:S02]  /*145d0*/  LOP3.LUT R15, R43, 0xff, R11, 0xf8, !PT ;  /* 0x000000ff2b0f7812 */ /* 0x000fe400078ef80b */
[----:B------:R-:W-:Y:S02]  /*145e0*/  SHF.R.U32.HI R47, RZ, 0xa, R43 ;  /* 0x0000000aff2f7819 */ /* 0x000fe4000001162b */
[C-C-:B------:R-:W-:Y:S02]  /*145f0*/  SHF.L.W.U32.HI R43, R48.reuse, 0xf, R15.reuse ;  /* 0x0000000f302b7819 */ /* 0x140fe40000010e0f */
[C-C-:B------:R-:W-:Y:S02]  /*14600*/  SHF.L.W.U32.HI R46, R48.reuse, 0xd, R15.reuse ;  /* 0x0000000d302e7819 */ /* 0x140fe40000010e0f */
[----:B------:R-:W-:Y:S02]  /*14610*/  SHF.L.W.U32.HI R48, R48, 0xe, R15 ;  /* 0x0000000e30307819 */ /* 0x000fe40000010e0f */
[----:B------:R-:W-:-:S02]  /*14620*/  LOP3.LUT R46, R47, R43, R46, 0x96, !PT ;  /* 0x0000002b2f2e7212 */ /* 0x000fc400078e962e */
[--C-:B------:R-:W-:Y:S02]  /*14630*/  SHF.L.W.U32.HI R43, R20, 0x19, R20.reuse ;  /* 0x00000019142b7819 */ /* 0x100fe40000010e14 */
[--C-:B------:R-:W-:Y:S01]  /*14640*/  SHF.R.U32.HI R47, RZ, 0x3, R20.reuse ;  /* 0x00000003ff2f7819 */ /* 0x100fe20000011614 */
[----:B------:R-:W-:Y:S01]  /*14650*/  IMAD.IADD R13, R46, 0x1, R13 ;  /* 0x000000012e0d7824 */ /* 0x000fe200078e020d */
[----:B------:R-:W-:-:S04]  /*14660*/  SHF.L.W.U32.HI R46, R20, 0xe, R20 ;  /* 0x0000000e142e7819 */ /* 0x000fc80000010e14 */
[----:B------:R-:W-:Y:S02]  /*14670*/  LOP3.LUT R46, R47, R43, R46, 0x96, !PT ;  /* 0x0000002b2f2e7212 */ /* 0x000fe400078e962e */
[C-C-:B------:R-:W-:Y:S02]  /*14680*/  SHF.L.W.U32.HI R43, R36.reuse, 0x13, R36.reuse ;  /* 0x00000013242b7819 */ /* 0x140fe40000010e24 */
[----:B------:R-:W-:Y:S02]  /*14690*/  IADD3 R21, PT, PT, R15, R46, R21 ;  /* 0x0000002e0f157210 */ /* 0x000fe40007ffe015 */
[--C-:B------:R-:W-:Y:S02]  /*146a0*/  SHF.L.W.U32.HI R46, R36, 0xa, R36.reuse ;  /* 0x0000000a242e7819 */ /* 0x100fe40000010e24 */
[----:B------:R-:W-:Y:S02]  /*146b0*/  LOP3.LUT R47, R38, R39, R36, 0xe8, !PT ;  /* 0x00000027262f7212 */ /* 0x000fe400078ee824 */
[----:B------:R-:W-:-:S02]  /*146c0*/  LOP3.LUT R30, R46, R30, R43, 0x96, !PT ;  /* 0x0000001e2e1e7212 */ /* 0x000fc400078e962b */
[----:B------:R-:W-:Y:S02]  /*146d0*/  SHF.L.W.U32.HI R43, R15, 0x19, R11 ;  /* 0x000000190f2b7819 */ /* 0x000fe40000010e0b */
[----:B------:R-:W-:Y:S01]  /*146e0*/  IADD3 R47, PT, PT, R51, R30, R47 ;  /* 0x0000001e332f7210 */ /* 0x000fe20007ffe02f */
[----:B------:R-:W-:Y:S01]  /*146f0*/  IMAD.IADD R51, R42, 0x1, R51 ;  /* 0x000000012a337824 */ /* 0x000fe200078e0233 */
[----:B------:R-:W-:-:S04]  /*14700*/  SHF.R.U32.HI R30, RZ, 0x3, R15 ;  /* 0x00000003ff1e7819 */ /* 0x000fc8000001160f */
[----:B------:R-:W-:Y:S02]  /*14710*/  LOP3.LUT R43, R30, R43, R48, 0x96, !PT ;  /* 0x0000002b1e2b7212 */ /* 0x000fe400078e9630 */
[C-C-:B------:R-:W-:Y:S02]  /*14720*/  SHF.L.W.U32.HI R30, R51.reuse, 0x1a, R51.reuse ;  /* 0x0000001a331e7819 */ /* 0x140fe40000010e33 */
[C-C-:B------:R-:W-:Y:S02]  /*14730*/  SHF.L.W.U32.HI R49, R51.reuse, 0x15, R51.reuse ;  /* 0x0000001533317819 */ /* 0x140fe40000010e33 */
[----:B------:R-:W-:-:S04]  /*14740*/  SHF.L.W.U32.HI R42, R51, 0x7, R51 ;  /* 0x00000007332a7819 */ /* 0x000fc80000010e33 */
[----:B------:R-:W-:Y:S02]  /*14750*/  LOP3.LUT R49, R42, R30, R49, 0x96, !PT ;  /* 0x0000001e2a317212 */ /* 0x000fe400078e9631 */
[----:B------:R-:W-:Y:S02]  /*14760*/  LOP3.LUT R30, R41, R51, R44, 0xb8, !PT ;  /* 0x00000033291e7212 */ /* 0x000fe400078eb82c */
[----:B------:R-:W-:Y:S02]  /*14770*/  SHF.L.W.U32.HI R42, R47, 0xa, R47 ;  /* 0x0000000a2f2a7819 */ /* 0x000fe40000010e2f */
[----:B------:R-:W-:Y:S02]  /*14780*/  IADD3 R53, PT, PT, R49, R30, R40 ;  /* 0x0000001e31357210 */ /* 0x000fe40007ffe028 */
[C-C-:B------:R-:W-:Y:S02]  /*14790*/  SHF.L.W.U32.HI R30, R28.reuse, 0x19, R28.reuse ;  /* 0x000000191c1e7819 */ /* 0x140fe40000010e1c */
[----:B------:R-:W-:-:S02]  /*147a0*/  SHF.L.W.U32.HI R49, R28, 0xe, R28 ;  /* 0x0000000e1c317819 */ /* 0x000fc40000010e1c */
[----:B------:R-:W-:-:S04]  /*147b0*/  SHF.R.U32.HI R40, RZ, 0x3, R28 ;  /* 0x00000003ff287819 */ /* 0x000fc8000001161c */
[----:B------:R-:W-:Y:S02]  /*147c0*/  LOP3.LUT R40, R40, R30, R49, 0x96, !PT ;  /* 0x0000001e28287212 */ /* 0x000fe400078e9631 */
[--C-:B------:R-:W-:Y:S02]  /*147d0*/  IADD3 R30, PT, PT, R53, -0x6dc07d5c, R20.reuse ;  /* 0x923f82a4351e7810 */ /* 0x100fe40007ffe014 */
[----:B------:R-:W-:Y:S02]  /*147e0*/  IADD3 R40, PT, PT, R29, R40, R20 ;  /* 0x000000281d287210 */ /* 0x000fe40007ffe014 */
        /* <DEDUP_REMOVED lines=16> */
[--C-:B------:R-:W-:Y:S02]  /*148f0*/  IADD3 R41, PT, PT, R49, -0x54e3a12b, R28.reuse ;  /* 0xab1c5ed531297810 */ /* 0x100fe40007ffe01c */
        /* <DEDUP_REMOVED lines=10> */
[----:B------:R-:W-:Y:S02]  /*149a0*/  SHF.L.W.U32.HI R38, R49, 0x7, R49 ;  /* 0x0000000731267819 */ /* 0x000fe40000010e31 */
[----:B------:R-:W-:Y:S02]  /*149b0*/  SHF.L.W.U32.HI R42, R41, 0xa, R41 ;  /* 0x0000000a292a7819 */ /* 0x000fe40000010e29 */
[----:B------:R-:W-:-:S02]  /*149c0*/  LOP3.LUT R53, R38, R28, R53, 0x96, !PT ;  /* 0x0000001c26357212 */ /* 0x000fc400078e9635 */
[----:B------:R-:W-:Y:S02]  /*149d0*/  LOP3.LUT R28, R51, R49, R20, 0xb8, !PT ;  /* 0x00000031331c7212 */ /* 0x000fe400078eb814 */
[----:B------:R-:W-:Y:S02]  /*149e0*/  SHF.R.U32.HI R38, RZ, 0x3, R32 ;  /* 0x00000003ff267819 */ /* 0x000fe40000011620 */
[----:B------:R-:W-:Y:S02]  /*149f0*/  IADD3 R44, PT, PT, R53, R28, R44 ;  /* 0x0000001c352c7210 */ /* 0x000fe40007ffe02c */
[C-C-:B------:R-:W-:Y:S02]  /*14a00*/  SHF.L.W.U32.HI R28, R32.reuse, 0x19, R32.reuse ;  /* 0x00000019201c7819 */ /* 0x140fe40000010e20 */
[----:B------:R-:W-:-:S04]  /*14a10*/  SHF.L.W.U32.HI R53, R32, 0xe, R32 ;  /* 0x0000000e20357819 */ /* 0x000fc80000010e20 */
[----:B------:R-:W-:Y:S02]  /*14a20*/  LOP3.LUT R38, R38, R28, R53, 0x96, !PT ;  /* 0x0000001c26267212 */ /* 0x000fe400078e9635 */
[--C-:B------:R-:W-:Y:S02]  /*14a30*/  IADD3 R53, PT, PT, R44, -0x27f85568, R31.reuse ;  /* 0xd807aa982c357810 */ /* 0x100fe40007ffe01f */
[----:B------:R-:W-:Y:S02]  /*14a40*/  IADD3 R38, PT, PT, R14, R38, R31 ;  /* 0x000000260e267210 */ /* 0x000fe40007ffe01f */
[C---:B------:R-:W-:Y:S01]  /*14a50*/  SHF.L.W.U32.HI R28, R41.reuse, 0x1e, R41 ;  /* 0x0000001e291c7819 */ /* 0x040fe20000010e29 */
[----:B------:R-:W-:Y:S01]  /*14a60*/  IMAD.IADD R44, R36, 0x1, R53 ;  /* 0x00000001242c7824 */ /* 0x000fe200078e0235 */
[----:B------:R-:W-:-:S04]  /*14a70*/  SHF.L.W.U32.HI R31, R41, 0x13, R41 ;  /* 0x00000013291f7819 */ /* 0x000fc80000010e29 */
[----:B------:R-:W-:Y:S02]  /*14a80*/  LOP3.LUT R28, R42, R28, R31, 0x96, !PT ;  /* 0x0000001c2a1c7212 */ /* 0x000fe400078e961f */
[----:B------:R-:W-:Y:S02]  /*14a90*/  LOP3.LUT R31, R30, R47, R41, 0xe8, !PT ;  /* 0x0000002f1e1f7212 */ /* 0x000fe400078ee829 */
[C-C-:B------:R-:W-:Y:S02]  /*14aa0*/  SHF.L.W.U32.HI R36, R44.reuse, 0x15, R44.reuse ;  /* 0x000000152c247819 */ /* 0x140fe40000010e2c */
        /* <DEDUP_REMOVED lines=8> */
[----:B------:R-:W-:-:S02]  /*14b30*/  SHF.L.W.U32.HI R36, R13, 0xd, R13 ;  /* 0x0000000d0d247819 */ /* 0x000fc40000010e0d */
[--C-:B------:R-:W-:Y:S02]  /*14b40*/  SHF.L.W.U32.HI R51, R33, 0xe, R33.reuse ;  /* 0x0000000e21337819 */ /* 0x100fe40000010e21 */
[----:B------:R-:W-:Y:S02]  /*14b50*/  LOP3.LUT R31, R42, R31, R36, 0x96, !PT ;  /* 0x0000001f2a1f7212 */ /* 0x000fe400078e9624 */
[--C-:B------:R-:W-:Y:S02]  /*14b60*/  SHF.R.U32.HI R36, RZ, 0x3, R33.reuse ;  /* 0x00000003ff247819 */ /* 0x100fe40000011621 */
[----:B------:R-:W-:Y:S01]  /*14b70*/  SHF.L.W.U32.HI R42, R28, 0xa, R28 ;  /* 0x0000000a1c2a7819 */ /* 0x000fe20000010e1c */
[----:B------:R-:W-:Y:S01]  /*14b80*/  IMAD.IADD R31, R31, 0x1, R24 ;  /* 0x000000011f1f7824 */ /* 0x000fe200078e0218 */
[----:B------:R-:W-:-:S04]  /*14b90*/  SHF.L.W.U32.HI R24, R33, 0x19, R33 ;  /* 0x0000001921187819 */ /* 0x000fc80000010e21 */
[----:B------:R-:W-:Y:S02]  /*14ba0*/  LOP3.LUT R36, R36, R24, R51, 0x96, !PT ;  /* 0x0000001824247212 */ /* 0x000fe400078e9633 */
[--C-:B------:R-:W-:Y:S02]  /*14bb0*/  IADD3 R24, PT, PT, R53, 0x12835b01, R32.reuse ;  /* 0x12835b0135187810 */ /* 0x100fe40007ffe020 */
        /* <DEDUP_REMOVED lines=16> */
[----:B------:R-:W-:-:S04]  /*14cc0*/  SHF.R.U32.HI R24, RZ, 0xa, R14 ;  /* 0x0000000aff187819 */ /* 0x000fc8000001160e */
[----:B------:R-:W-:Y:S02]  /*14cd0*/  LOP3.LUT R20, R24, R20, R53, 0x96, !PT ;  /* 0x0000001418147212 */ /* 0x000fe400078e9635 */
[C---:B------:R-:W-:Y:S02]  /*14ce0*/  SHF.L.W.U32.HI R24, R35.reuse, 0xe, R35 ;  /* 0x0000000e23187819 */ /* 0x040fe40000010e23 */
[----:B------:R-:W-:Y:S01]  /*14cf0*/  IADD3 R53, PT, PT, R42, 0x243185be, R33 ;  /* 0x243185be2a357810 */ /* 0x000fe20007ffe021 */
[----:B------:R-:W-:Y:S01]  /*14d00*/  IMAD.IADD R20, R20, 0x1, R23 ;  /* 0x0000000114147824 */ /* 0x000fe200078e0217 */
[----:B------:R-:W-:Y:S02]  /*14d10*/  SHF.L.W.U32.HI R23, R35, 0x19, R35 ;  /* 0x0000001923177819 */ /* 0x000fe40000010e23 */
[----:B------:R-:W-:Y:S01]  /*14d20*/  SHF.R.U32.HI R42, RZ, 0x3, R34 ;  /* 0x00000003ff2a7819 */ /* 0x000fe20000011622 */
[----:B------:R-:W-:Y:S01]  /*14d30*/  IMAD.IADD R48, R30, 0x1, R53 ;  /* 0x000000011e307824 */ /* 0x000fe200078e0235 */
[----:B------:R-:W-:-:S02]  /*14d40*/  LOP3.LUT R23, R32, R23, R24, 0x96, !PT ;  /* 0x0000001720177212 */ /* 0x000fc400078e9618 */
[C---:B------:R-:W-:Y:S02]  /*14d50*/  SHF.L.W.U32.HI R24, R47.reuse, 0x13, R47 ;  /* 0x000000132f187819 */ /* 0x040fe40000010e2f */
[----:B------:R-:W-:Y:S02]  /*14d60*/  IADD3 R33, PT, PT, R20, R23, R33 ;  /* 0x0000001714217210 */ /* 0x000fe40007ffe021 */
[C-C-:B------:R-:W-:Y:S02]  /*14d70*/  SHF.L.W.U32.HI R23, R47.reuse, 0x1e, R47.reuse ;  /* 0x0000001e2f177819 */ /* 0x140fe40000010e2f */
[----:B------:R-:W-:Y:S02]  /*14d80*/  SHF.L.W.U32.HI R32, R47, 0xa, R47 ;  /* 0x0000000a2f207819 */ /* 0x000fe40000010e2f */
[----:B------:R-:W-:Y:S02]  /*14d90*/  SHF.L.W.U32.HI R30, R48, 0x7, R48 ;  /* 0x00000007301e7819 */ /* 0x000fe40000010e30 */
[----:B------:R-:W-:-:S02]  /*14da0*/  LOP3.LUT R32, R32, R23, R24, 0x96, !PT ;  /* 0x0000001720207212 */ /* 0x000fc400078e9618 */
[----:B------:R-:W-:Y:S02]  /*14db0*/  LOP3.LUT R23, R28, R41, R47, 0xe8, !PT ;  /* 0x000000291c177212 */ /* 0x000fe400078ee82f */
[C-C-:B------:R-:W-:Y:S02]  /*14dc0*/  SHF.L.W.U32.HI R24, R48.reuse, 0x15, R48.reuse ;  /* 0x0000001530187819 */ /* 0x140fe40000010e30 */
[----:B------:R-:W-:Y:S02]  /*14dd0*/  IADD3 R32, PT, PT, R53, R32, R23 ;  /* 0x0000002035207210 */ /* 0x000fe40007ffe017 */
[----:B------:R-:W-:-:S04]  /*14de0*/  SHF.L.W.U32.HI R23, R48, 0x1a, R48 ;  /* 0x0000001a30177819 */ /* 0x000fc80000010e30 */
[----:B------:R-:W-:Y:S02]  /*14df0*/  LOP3.LUT R24, R30, R23, R24, 0x96, !PT ;  /* 0x000000171e187212 */ /* 0x000fe400078e9618 */
[----:B------:R-:W-:Y:S02]  /*14e00*/  LOP3.LUT R23, R44, R48, R51, 0xb8, !PT ;  /* 0x000000302c177212 */ /* 0x000fe400078eb833 */
[----:B------:R-:W-:Y:S02]  /*14e10*/  SHF.R.U32.HI R30, RZ, 0xa, R31 ;  /* 0x0000000aff1e7819 */ /* 0x000fe4000001161f */
[----:B------:R-:W-:Y:S02]  /*14e20*/  IADD3 R46, PT, PT, R24, R23, R49 ;  /* 0x00000017182e7210 */ /* 0x000fe40007ffe031 */
[C-C-:B------:R-:W-:Y:S02]  /*14e30*/  SHF.L.W.U32.HI R23, R31.reuse, 0xf, R31.reuse ;  /* 0x0000000f1f177819 */ /* 0x140fe40000010e1f */
[----:B------:R-:W-:-:S02]  /*14e40*/  SHF.L.W.U32.HI R24, R31, 0xd, R31 ;  /* 0x0000000d1f187819 */ /* 0x000fc40000010e1f */
[----:B------:R-:W-:Y:S02]  /*14e50*/  IADD3 R46, PT, PT, R46, 0x550c7dc3, R35 ;  /* 0x550c7dc32e2e7810 */ /* 0x000fe40007ffe023 */
[----:B------:R-:W-:Y:S02]  /*14e60*/  LOP3.LUT R24, R30, R23, R24, 0x96, !PT ;  /* 0x000000171e187212 */ /* 0x000fe400078e9618 */
[C-C-:B------:R-:W-:Y:S02]  /*14e70*/  SHF.L.W.U32.HI R23, R34.reuse, 0x19, R34.reuse ;  /* 0x0000001922177819 */ /* 0x140fe40000010e22 */
[----:B------:R-:W-:Y:S01]  /*14e80*/  SHF.L.W.U32.HI R30, R34, 0xe, R34 ;  /* 0x0000000e221e7819 */ /* 0x000fe20000010e22 */
[----:B------:R-:W-:Y:S02]  /*14e90*/  IMAD.IADD R24, R24, 0x1, R45 ;  /* 0x0000000118187824 */ /* 0x000fe400078e022d */
[----:B------:R-:W-:Y:S01]  /*14ea0*/  IMAD.IADD R45, R41, 0x1, R46 ;  /* 0x00000001292d7824 */ /* 0x000fe200078e022e */
[----:B------:R-:W-:-:S02]  /*14eb0*/  LOP3.LUT R30, R42, R23, R30, 0x96, !PT ;  /* 0x000000172a1e7212 */ /* 0x000fc400078e961e */
[--C-:B------:R-:W-:Y:S02]  /*14ec0*/  SHF.L.W.U32.HI R23, R32, 0x1e, R32.reuse ;  /* 0x0000001e20177819 */ /* 0x100fe40000010e20 */
[----:B------:R-:W-:Y:S02]  /*14ed0*/  IADD3 R30, PT, PT, R24, R30, R35 ;  /* 0x0000001e181e7210 */ /* 0x000fe40007ffe023 */
[C-C-:B------:R-:W-:Y:S02]  /*14ee0*/  SHF.L.W.U32.HI R42, R32.reuse, 0x13, R32.reuse ;  /* 0x00000013202a7819 */ /* 0x140fe40000010e20 */
        /* <DEDUP_REMOVED lines=15> */
[--C-:B------:R-:W-:Y:S01]  /*14fe0*/  SHF.L.W.U32.HI R23, R26, 0x19, R26.reuse ;  /* 0x000000191a177819 */ /* 0x100fe20000010e1a */
[----:B------:R-:W-:Y:S01]  /*14ff0*/  IMAD.IADD R49, R28, 0x1, R41 ;  /* 0x000000011c317824 */ /* 0x000fe200078e0229 */
[--C-:B------:R-:W-:Y:S01]  /*15000*/  SHF.R.U32.HI R35, RZ, 0x3, R26.reuse ;  /* 0x00000003ff237819 */ /* 0x100fe2000001161a */
[----:B------:R-:W-:Y:S01]  /*15010*/  IMAD.IADD R21, R44, 0x1, R21 ;  /* 0x000000012c157824 */ /* 0x000fe200078e0215 */
[----:B------:R-:W-:Y:S02]  /*15020*/  SHF.L.W.U32.HI R44, R26, 0xe, R26 ;  /* 0x0000000e1a2c7819 */ /* 0x000fe40000010e1a */
[----:B------:R-:W-:Y:S02]  /*15030*/  SHF.L.W.U32.HI R28, R49, 0x15, R49 ;  /* 0x00000015311c7819 */ /* 0x000fe40000010e31 */
[----:B------:R-:W-:Y:S02]  /*15040*/  LOP3.LUT R23, R35, R23, R44, 0x96, !PT ;  /* 0x0000001723177212 */ /* 0x000fe400078e962c */
[----:B------:R-:W-:-:S02]  /*15050*/  SHF.L.W.U32.HI R44, R42, 0x13, R42 ;  /* 0x000000132a2c7819 */ /* 0x000fc40000010e2a */
[----:B------:R-:W-:Y:S02]  /*15060*/  IADD3 R34, PT, PT, R21, R23, R34 ;  /* 0x0000001715227210 */ /* 0x000fe40007ffe022 */
[C-C-:B------:R-:W-:Y:S02]  /*15070*/  SHF.L.W.U32.HI R23, R42.reuse, 0x1e, R42.reuse ;  /* 0x0000001e2a177819 */ /* 0x140fe40000010e2a */
[----:B------:R-:W-:-:S04]  /*15080*/  SHF.L.W.U32.HI R35, R42, 0xa, R42 ;  /* 0x0000000a2a237819 */ /* 0x000fc80000010e2a */
[----:B------:R-:W-:Y:S02]  /*15090*/  LOP3.LUT R44, R35, R23, R44, 0x96, !PT ;  /* 0x00000017232c7212 */ /* 0x000fe400078e962c */
[----:B------:R-:W-:Y:S02]  /*150a0*/  LOP3.LUT R35, R32, R47, R42, 0xe8, !PT ;  /* 0x0000002f20237212 */ /* 0x000fe400078ee82a */
[----:B------:R-:W-:Y:S02]  /*150b0*/  SHF.L.W.U32.HI R23, R49, 0x1a, R49 ;  /* 0x0000001a31177819 */ /* 0x000fe40000010e31 */
[----:B------:R-:W-:Y:S02]  /*150c0*/  IADD3 R35, PT, PT, R41, R44, R35 ;  /* 0x0000002c29237210 */ /* 0x000fe40007ffe023 */
        /* <DEDUP_REMOVED lines=8> */
[----:B------:R-:W-:-:S03]  /*15150*/  SHF.L.W.U32.HI R41, R35, 0xa, R35 ;  /* 0x0000000a23297819 */ /* 0x000fc60000010e23 */
[----:B------:R-:W-:Y:S01]  /*15160*/  IMAD.IADD R28, R23, 0x1, R40 ;  /* 0x00000001171c7824 */ /* 0x000fe200078e0228 */
[C-C-:B------:R-:W-:Y:S02]  /*15170*/  SHF.L.W.U32.HI R23, R35.reuse, 0x1e, R35.reuse ;  /* 0x0000001e23177819 */ /* 0x140fe40000010e23 */
[--C-:B------:R-:W-:Y:S02]  /*15180*/  SHF.L.W.U32.HI R40, R35, 0x13, R35.reuse ;  /* 0x0000001323287819 */ /* 0x100fe40000010e23 */
[----:B------:R-:W-:Y:S02]  /*15190*/  IADD3 R43, PT, PT, R28, R43, R26 ;  /* 0x0000002b1c2b7210 */ /* 0x000fe40007ffe01a */
[----:B------:R-:W-:Y:S02]  /*151a0*/  LOP3.LUT R23, R41, R23, R40, 0x96, !PT ;  /* 0x0000001729177212 */ /* 0x000fe400078e9628 */
[----:B------:R-:W-:Y:S02]  /*151b0*/  IADD3 R40, PT, PT, R51, -0x7f214e02, R26 ;  /* 0x80deb1fe33287810 */ /* 0x000fe40007ffe01a */
[----:B------:R-:W-:-:S02]  /*151c0*/  LOP3.LUT R41, R42, R32, R35, 0xe8, !PT ;  /* 0x000000202a297212 */ /* 0x000fc400078ee823 */
[----:B------:R-:W-:Y:S01]  /*151d0*/  SHF.L.W.U32.HI R26, R13, 0xe, R13 ;  /* 0x0000000e0d1a7819 */ /* 0x000fe20000010e0d */
        /* <DEDUP_REMOVED lines=10> */
[----:B------:R-:W-:-:S04]  /*15280*/  SHF.R.U32.HI R41, RZ, 0xa, R21 ;  /* 0x0000000aff297819 */ /* 0x000fc80000011615 */
[----:B------:R-:W-:Y:S02]  /*15290*/  LOP3.LUT R44, R41, R23, R44, 0x96, !PT ;  /* 0x00000017292c7212 */ /* 0x000fe400078e962c */
[----:B------:R-:W-:-:S03]  /*152a0*/  SHF.L.W.U32.HI R41, R40, 0xa, R40 ;  /* 0x0000000a28297819 */ /* 0x000fc60000010e28 */
[----:B------:R-:W-:Y:S01]  /*152b0*/  IMAD.IADD R23, R44, 0x1, R39 ;  /* 0x000000012c177824 */ /* 0x000fe200078e0227 */
        /* <DEDUP_REMOVED lines=17> */
[--C-:B------:R-:W-:Y:S02]  /*153d0*/  SHF.L.W.U32.HI R45, R13, 0x19, R13.reuse ;  /* 0x000000190d2d7819 */ /* 0x100fe40000010e0d */
[----:B------:R-:W-:-:S04]  /*153e0*/  SHF.R.U32.HI R32, RZ, 0x3, R13 ;  /* 0x00000003ff207819 */ /* 0x000fc8000001160d */
[----:B------:R-:W-:Y:S02]  /*153f0*/  LOP3.LUT R45, R32, R45, R26, 0x96, !PT ;  /* 0x0000002d202d7212 */ /* 0x000fe400078e961a */
[----:B------:R-:W-:Y:S02]  /*15400*/  IADD3 R32, PT, PT, R23, R12, R15 ;  /* 0x0000000c17207210 */ /* 0x000fe40007ffe00f */
        /* <DEDUP_REMOVED lines=10> */
[----:B------:R-:W-:Y:S02]  /*154b0*/  SHF.L.W.U32.HI R26, R44, 0x7, R44 ;  /* 0x000000072c1a7819 */ /* 0x000fe40000010e2c */
[----:B------:R-:W-:Y:S02]  /*154c0*/  LOP3.LUT R42, R46, R44, R41, 0xb8, !PT ;  /* 0x0000002c2e2a7212 */ /* 0x000fe400078eb829 */
[----:B------:R-:W-:Y:S02]  /*154d0*/  LOP3.LUT R12, R26, R12, R51, 0x96, !PT ;  /* 0x0000000c1a0c7212 */ /* 0x000fe400078e9633 */
[----:B------:R-:W-:-:S02]  /*154e0*/  SHF.R.U32.HI R26, RZ, 0xa, R23 ;  /* 0x0000000aff1a7819 */ /* 0x000fc40000011617 */
[----:B------:R-:W-:Y:S02]  /*154f0*/  IADD3 R42, PT, PT, R12, R42, R49 ;  /* 0x0000002a0c2a7210 */ /* 0x000fe40007ffe031 */
[C-C-:B------:R-:W-:Y:S02]  /*15500*/  SHF.L.W.U32.HI R12, R23.reuse, 0xf, R23.reuse ;  /* 0x0000000f170c7819 */ /* 0x140fe40000010e17 */
[----:B------:R-:W-:-:S04]  /*15510*/  SHF.L.W.U32.HI R49, R23, 0xd, R23 ;  /* 0x0000000d17317819 */ /* 0x000fc80000010e17 */
[----:B------:R-:W-:Y:S01]  /*15520*/  LOP3.LUT R49, R26, R12, R49, 0x96, !PT ;  /* 0x0000000c1a317212 */ /* 0x000fe200078e9631 */
[----:B------:R-:W-:Y:S01]  /*15530*/  IMAD.IADD R26, R47, 0x1, R38 ;  /* 0x000000012f1a7824 */ /* 0x000fe200078e0226 */
[C-C-:B------:R-:W-:Y:S02]  /*15540*/  SHF.L.W.U32.HI R47, R14.reuse, 0x19, R14.reuse ;  /* 0x000000190e2f7819 */ /* 0x140fe40000010e0e */
        /* <DEDUP_REMOVED lines=17> */
[----:B------:R-:W-:Y:S02]  /*15660*/  SHF.R.U32.HI R36, RZ, 0xa, R26 ;  /* 0x0000000aff247819 */ /* 0x000fe4000001161a */
[----:B------:R-:W-:Y:S02]  /*15670*/  IADD3 R49, PT, PT, R35, R49, R46 ;  /* 0x0000003123317210 */ /* 0x000fe40007ffe02e */
[C-C-:B------:R-:W-:Y:S02]  /*15680*/  SHF.L.W.U32.HI R46, R26.reuse, 0xf, R26.reuse ;  /* 0x0000000f1a2e7819 */ /* 0x140fe40000010e1a */
[----:B------:R-:W-:Y:S02]  /*15690*/  SHF.L.W.U32.HI R35, R26, 0xd, R26 ;  /* 0x0000000d1a237819 */ /* 0x000fe40000010e1a */
[----:B------:R-:W-:Y:S02]  /*156a0*/  SHF.L.W.U32.HI R48, R31, 0xe, R31 ;  /* 0x0000000e1f307819 */ /* 0x000fe40000010e1f */
[----:B------:R-:W-:-:S02]  /*156b0*/  LOP3.LUT R46, R36, R46, R35, 0x96, !PT ;  /* 0x0000002e242e7212 */ /* 0x000fc400078e9623 */
[----:B------:R-:W-:Y:S02]  /*156c0*/  IADD3 R36, PT, PT, R26, R45, R29 ;  /* 0x0000002d1a247210 */ /* 0x000fe40007ffe01d */
[--C-:B------:R-:W-:Y:S02]  /*156d0*/  SHF.L.W.U32.HI R29, R31, 0x19, R31.reuse ;  /* 0x000000191f1d7819 */ /* 0x100fe40000010e1f */
[----:B------:R-:W-:Y:S02]  /*156e0*/  SHF.R.U32.HI R35, RZ, 0x3, R31 ;  /* 0x00000003ff237819 */ /* 0x000fe4000001161f */
[----:B------:R-:W-:Y:S02]  /*156f0*/  SHF.L.W.U32.HI R45, R38, 0xa, R38 ;  /* 0x0000000a262d7819 */ /* 0x000fe40000010e26 */
[----:B------:R-:W-:Y:S02]  /*15700*/  LOP3.LUT R29, R35, R29, R48, 0x96, !PT ;  /* 0x0000001d231d7212 */ /* 0x000fe400078e9630 */
[----:B------:R-:W-:-:S02]  /*15710*/  IADD3 R35, PT, PT, R12, R47, R13 ;  /* 0x0000002f0c237210 */ /* 0x000fc40007ffe00d */
[C-C-:B------:R-:W-:Y:S02]  /*15720*/  SHF.L.W.U32.HI R13, R38.reuse, 0x1e, R38.reuse ;  /* 0x0000001e260d7819 */ /* 0x140fe40000010e26 */
[----:B------:R-:W-:-:S04]  /*15730*/  SHF.L.W.U32.HI R48, R38, 0x13, R38 ;  /* 0x0000001326307819 */ /* 0x000fc80000010e26 */
[----:B------:R-:W-:Y:S02]  /*15740*/  LOP3.LUT R48, R45, R13, R48, 0x96, !PT ;  /* 0x0000000d2d307212 */ /* 0x000fe400078e9630 */
[----:B------:R-:W-:Y:S02]  /*15750*/  IADD3 R45, PT, PT, R49, -0x1041b87a, R14 ;  /* 0xefbe4786312d7810 */ /* 0x000fe40007ffe00e */
[----:B------:R-:W-:-:S03]  /*15760*/  LOP3.LUT R13, R15, R39, R38, 0xe8, !PT ;  /* 0x000000270f0d7212 */ /* 0x000fc600078ee826 */
[----:B------:R-:W-:Y:S01]  /*15770*/  IMAD.IADD R49, R40, 0x1, R45 ;  /* 0x0000000128317824 */ /* 0x000fe200078e022d */
[----:B------:R-:W-:Y:S02]  /*15780*/  IADD3 R45, PT, PT, R45, R48, R13 ;  /* 0x000000302d2d7210 */ /* 0x000fe40007ffe00d */
[----:B------:R-:W-:Y:S02]  /*15790*/  SHF.L.W.U32.HI R48, R12, 0xd, R12 ;  /* 0x0000000d0c307819 */ /* 0x000fe40000010e0c */
[C-C-:B------:R-:W-:Y:S02]  /*157a0*/  SHF.L.W.U32.HI R13, R49.reuse, 0x1a, R49.reuse ;  /* 0x0000001a310d7819 */ /* 0x140fe40000010e31 */
[C-C-:B------:R-:W-:Y:S02]  /*157b0*/  SHF.L.W.U32.HI R40, R49.reuse, 0x15, R49.reuse ;  /* 0x0000001531287819 */ /* 0x140fe40000010e31 */
[----:B------:R-:W-:-:S04]  /*157c0*/  SHF.L.W.U32.HI R47, R49, 0x7, R49 ;  /* 0x00000007312f7819 */ /* 0x000fc80000010e31 */
[----:B------:R-:W-:Y:S02]  /*157d0*/  LOP3.LUT R40, R47, R13, R40, 0x96, !PT ;  /* 0x0000000d2f287212 */ /* 0x000fe400078e9628 */
[----:B------:R-:W-:Y:S02]  /*157e0*/  LOP3.LUT R13, R44, R49, R42, 0xb8, !PT ;  /* 0x000000312c0d7212 */ /* 0x000fe400078eb82a */
[----:B------:R-:W-:Y:S02]  /*157f0*/  SHF.R.U32.HI R47, RZ, 0x3, R20 ;  /* 0x00000003ff2f7819 */ /* 0x000fe40000011614 */
[----:B------:R-:W-:Y:S02]  /*15800*/  IADD3 R40, PT, PT, R40, R13, R41 ;  /* 0x0000000d28287210 */ /* 0x000fe40007ffe029 */
[--C-:B------:R-:W-:Y:S02]  /*15810*/  SHF.L.W.U32.HI R13, R12, 0xf, R12.reuse ;  /* 0x0000000f0c0d7819 */ /* 0x100fe40000010e0c */
[----:B------:R-:W-:-:S02]  /*15820*/  SHF.R.U32.HI R41, RZ, 0xa, R12 ;  /* 0x0000000aff297819 */ /* 0x000fc4000001160c */
[----:B------:R-:W-:Y:S02]  /*15830*/  IADD3 R40, PT, PT, R40, 0xfc19dc6, R31 ;  /* 0x0fc19dc628287810 */ /* 0x000fe40007ffe01f */
[----:B------:R-:W-:Y:S01]  /*15840*/  LOP3.LUT R41, R41, R13, R48, 0x96, !PT ;  /* 0x0000000d29297212 */ /* 0x000fe200078e9630 */
[----:B------:R-:W-:Y:S01]  /*15850*/  IMAD.IADD R13, R46, 0x1, R33 ;  /* 0x000000012e0d7824 */ /* 0x000fe200078e0221 */
[C-C-:B------:R-:W-:Y:S02]  /*15860*/  SHF.L.W.U32.HI R46, R20.reuse, 0x19, R20.reuse ;  /* 0x00000019142e7819 */ /* 0x140fe40000010e14 */
[----:B------:R-:W-:Y:S01]  /*15870*/  SHF.L.W.U32.HI R33, R20, 0xe, R20 ;  /* 0x0000000e14217819 */ /* 0x000fe20000010e14 */
[----:B------:R-:W-:Y:S01]  /*15880*/  IMAD.IADD R30, R41, 0x1, R30 ;  /* 0x00000001291e7824 */ /* 0x000fe200078e021e */
[----:B------:R-:W-:Y:S02]  /*15890*/  SHF.L.W.U32.HI R48, R45, 0x13, R45 ;  /* 0x000000132d307819 */ /* 0x000fe40000010e2d */
[----:B------:R-:W-:Y:S01]  /*158a0*/  LOP3.LUT R46, R47, R46, R33, 0x96, !PT ;  /* 0x0000002e2f2e7212 */ /* 0x000fe200078e9621 */
[----:B------:R-:W-:Y:S01]  /*158b0*/  IMAD.IADD R47, R39, 0x1, R40 ;  /* 0x00000001272f7824 */ /* 0x000fe200078e0228 */
[----:B------:R-:W-:-:S02]  /*158c0*/  SHF.L.W.U32.HI R33, R45, 0x1e, R45 ;  /* 0x0000001e2d217819 */ /* 0x000fc40000010e2d */
[--C-:B------:R-:W-:Y:S02]  /*158d0*/  SHF.L.W.U32.HI R41, R45, 0xa, R45.reuse ;  /* 0x0000000a2d297819 */ /* 0x100fe40000010e2d */
[----:B------:R-:W-:Y:S02]  /*158e0*/  LOP3.LUT R39, R38, R15, R45, 0xe8, !PT ;  /* 0x0000000f26277212 */ /* 0x000fe400078ee82d */
[----:B------:R-:W-:Y:S02]  /*158f0*/  LOP3.LUT R33, R41, R33, R48, 0x96, !PT ;  /* 0x0000002129217212 */ /* 0x000fe400078e9630 */
[C---:B------:R-:W-:Y:S02]  /*15900*/  SHF.L.W.U32.HI R48, R47.reuse, 0x15, R47 ;  /* 0x000000152f307819 */ /* 0x040fe40000010e2f */
[----:B------:R-:W-:Y:S02]  /*15910*/  IADD3 R40, PT, PT, R40, R33, R39 ;  /* 0x0000002128287210 */ /* 0x000fe40007ffe027 */
[----:B------:R-:W-:-:S02]  /*15920*/  SHF.L.W.U32.HI R33, R47, 0x1a, R47 ;  /* 0x0000001a2f217819 */ /* 0x000fc40000010e2f */
[----:B------:R-:W-:Y:S02]  /*15930*/  SHF.L.W.U32.HI R39, R47, 0x7, R47 ;  /* 0x000000072f277819 */ /* 0x000fe40000010e2f */
[----:B------:R-:W-:Y:S02]  /*15940*/  SHF.L.W.U32.HI R51, R13, 0xf, R13 ;  /* 0x0000000f0d337819 */ /* 0x000fe40000010e0d */
[----:B------:R-:W-:Y:S02]  /*15950*/  LOP3.LUT R39, R39, R33, R48, 0x96, !PT ;  /* 0x0000002127277212 */ /* 0x000fe400078e9630 */
[----:B------:R-:W-:Y:S02]  /*15960*/  LOP3.LUT R33, R42, R47, R49, 0xb8, !PT ;  /* 0x0000002f2a217212 */ /* 0x000fe400078eb831 */
[----:B------:R-:W-:Y:S02]  /*15970*/  SHF.L.W.U32.HI R41, R24, 0x19, R24 ;  /* 0x0000001918297819 */ /* 0x000fe40000010e18 */
[----:B------:R-:W-:-:S02]  /*15980*/  IADD3 R39, PT, PT, R39, R33, R44 ;  /* 0x0000002127277210 */ /* 0x000fc40007ffe02c */
[--C-:B------:R-:W-:Y:S02]  /*15990*/  SHF.L.W.U32.HI R44, R13, 0xd, R13.reuse ;  /* 0x0000000d0d2c7819 */ /* 0x100fe40000010e0d */
[----:B------:R-:W-:-:S04]  /*159a0*/  SHF.R.U32.HI R33, RZ, 0xa, R13 ;  /* 0x0000000aff217819 */ /* 0x000fc8000001160d */
[----:B------:R-:W-:Y:S02]  /*159b0*/  LOP3.LUT R51, R33, R51, R44, 0x96, !PT ;  /* 0x0000003321337212 */ /* 0x000fe400078e962c */
[----:B------:R-:W-:Y:S02]  /*159c0*/  IADD3 R33, PT, PT, R13, R29, R14 ;  /* 0x0000001d0d217210 */ /* 0x000fe40007ffe00e */
[--C-:B------:R-:W-:Y:S02]  /*159d0*/  SHF.L.W.U32.HI R14, R24, 0xe, R24.reuse ;  /* 0x0000000e180e7819 */ /* 0x100fe40000010e18 */
[----:B------:R-:W-:Y:S02]  /*159e0*/  SHF.R.U32.HI R29, RZ, 0x3, R24 ;  /* 0x00000003ff1d7819 */ /* 0x000fe40000011618 */
[----:B------:R-:W-:Y:S02]  /*159f0*/  SHF.L.W.U32.HI R44, R40, 0x13, R40 ;  /* 0x00000013282c7819 */ /* 0x000fe40000010e28 */
[----:B------:R-:W-:-:S02]  /*15a00*/  LOP3.LUT R41, R29, R41, R14, 0x96, !PT ;  /* 0x000000291d297212 */ /* 0x000fc400078e960e */
        /* <DEDUP_REMOVED lines=17> */
[----:B------:R-:W-:Y:S02]  /*15b20*/  IADD3 R31, PT, PT, R31, 0x2de92c6f, R24 ;  /* 0x2de92c6f1f1f7810 */ /* 0x000fe40007ffe018 */
[----:B------:R-:W-:Y:S01]  /*15b30*/  LOP3.LUT R46, R29, R15, R42, 0x96, !PT ;  /* 0x0000000f1d2e7212 */ /* 0x000fe200078e962a */
[----:B------:R-:W-:Y:S01]  /*15b40*/  IMAD.IADD R29, R51, 0x1, R34 ;  /* 0x00000001331d7824 */ /* 0x000fe200078e0222 */
[----:B------:R-:W-:-:S02]  /*15b50*/  SHF.L.W.U32.HI R42, R21, 0x19, R21 ;  /* 0x00000019152a7819 */ /* 0x000fc40000010e15 */
[--C-:B------:R-:W-:Y:S02]  /*15b60*/  SHF.L.W.U32.HI R15, R21, 0xe, R21.reuse ;  /* 0x0000000e150f7819 */ /* 0x100fe40000010e15 */
[----:B------:R-:W-:Y:S02]  /*15b70*/  SHF.R.U32.HI R34, RZ, 0x3, R21 ;  /* 0x00000003ff227819 */ /* 0x000fe40000011615 */
[----:B------:R-:W-:Y:S02]  /*15b80*/  SHF.R.U32.HI R48, RZ, 0xa, R29 ;  /* 0x0000000aff307819 */ /* 0x000fe4000001161d */
[----:B------:R-:W-:Y:S01]  /*15b90*/  LOP3.LUT R42, R34, R42, R15, 0x96, !PT ;  /* 0x0000002a222a7212 */ /* 0x000fe200078e960f */
[----:B------:R-:W-:Y:S01]  /*15ba0*/  IMAD.IADD R15, R46, 0x1, R43 ;  /* 0x000000012e0f7824 */ /* 0x000fe200078e022b */
        /* <DEDUP_REMOVED lines=14> */
[C---:B------:R-:W-:Y:S02]  /*15c90*/  SHF.L.W.U32.HI R34, R29.reuse, 0xd, R29 ;  /* 0x0000000d1d227819 */ /* 0x040fe40000010e1d */
[----:B------:R-:W-:Y:S02]  /*15ca0*/  IADD3 R46, PT, PT, R46, R31, R49 ;  /* 0x0000001f2e2e7210 */ /* 0x000fe40007ffe031 */
[----:B------:R-:W-:-:S04]  /*15cb0*/  SHF.L.W.U32.HI R31, R29, 0xf, R29 ;  /* 0x0000000f1d1f7819 */ /* 0x000fc80000010e1d */
[----:B------:R-:W-:Y:S02]  /*15cc0*/  LOP3.LUT R31, R48, R31, R34, 0x96, !PT ;  /* 0x0000001f301f7212 */ /* 0x000fe400078e9622 */
[----:B------:R-:W-:Y:S02]  /*15cd0*/  IADD3 R34, PT, PT, R29, R41, R20 ;  /* 0x000000291d227210 */ /* 0x000fe40007ffe014 */
[C---:B------:R-:W-:Y:S01]  /*15ce0*/  SHF.L.W.U32.HI R20, R28.reuse, 0x19, R28 ;  /* 0x000000191c147819 */ /* 0x040fe20000010e1c */
[----:B------:R-:W-:Y:S01]  /*15cf0*/  IMAD.IADD R32, R31, 0x1, R32 ;  /* 0x000000011f207824 */ /* 0x000fe200078e0220 */
[--C-:B------:R-:W-:Y:S02]  /*15d00*/  SHF.L.W.U32.HI R41, R28, 0xe, R28.reuse ;  /* 0x0000000e1c297819 */ /* 0x100fe40000010e1c */
[----:B------:R-:W-:Y:S02]  /*15d10*/  SHF.R.U32.HI R48, RZ, 0x3, R28 ;  /* 0x00000003ff307819 */ /* 0x000fe4000001161c */
[----:B------:R-:W-:-:S02]  /*15d20*/  SHF.L.W.U32.HI R31, R23, 0xe, R23 ;  /* 0x0000000e171f7819 */ /* 0x000fc40000010e17 */
        /* <DEDUP_REMOVED lines=19> */
[--C-:B------:R-:W-:Y:S02]  /*15e60*/  SHF.L.W.U32.HI R42, R23, 0x19, R23.reuse ;  /* 0x00000019172a7819 */ /* 0x100fe40000010e17 */
[----:B------:R-:W-:-:S04]  /*15e70*/  SHF.R.U32.HI R48, RZ, 0x3, R23 ;  /* 0x00000003ff307819 */ /* 0x000fc80000011617 */
[----:B------:R-:W-:Y:S01]  /*15e80*/  LOP3.LUT R42, R48, R42, R31, 0x96, !PT ;  /* 0x0000002a302a7212 */ /* 0x000fe200078e961f */
[----:B------:R-:W-:Y:S01]  /*15e90*/  IMAD.IADD R31, R45, 0x1, R36 ;  /* 0x000000012d1f7824 */ /* 0x000fe200078e0224 */
[C-C-:B------:R-:W-:Y:S02]  /*15ea0*/  SHF.L.W.U32.HI R36, R41.reuse, 0x1e, R41.reuse ;  /* 0x0000001e29247819 */ /* 0x140fe40000010e29 */
[C-C-:B------:R-:W-:Y:S02]  /*15eb0*/  SHF.L.W.U32.HI R45, R41.reuse, 0x13, R41.reuse ;  /* 0x00000013292d7819 */ /* 0x140fe40000010e29 */
        /* <DEDUP_REMOVED lines=14> */
[--C-:B------:R-:W-:Y:S02]  /*15fa0*/  SHF.L.W.U32.HI R47, R32, 0xd, R32.reuse ;  /* 0x0000000d202f7819 */ /* 0x100fe40000010e20 */
[----:B------:R-:W-:-:S04]  /*15fb0*/  SHF.R.U32.HI R36, RZ, 0xa, R32 ;  /* 0x0000000aff247819 */ /* 0x000fc80000011620 */
[----:B------:R-:W-:Y:S02]  /*15fc0*/  LOP3.LUT R48, R36, R48, R47, 0x96, !PT ;  /* 0x0000003024307212 */ /* 0x000fe400078e962f */
[----:B------:R-:W-:Y:S02]  /*15fd0*/  IADD3 R36, PT, PT, R32, R20, R21 ;  /* 0x0000001420247210 */ /* 0x000fe40007ffe015 */
[C-C-:B------:R-:W-:Y:S02]  /*15fe0*/  SHF.L.W.U32.HI R47, R26.reuse, 0x19, R26.reuse ;  /* 0x000000191a2f7819 */ /* 0x140fe40000010e1a */
[--C-:B------:R-:W-:Y:S02]  /*15ff0*/  SHF.L.W.U32.HI R20, R26, 0xe, R26.reuse ;  /* 0x0000000e1a147819 */ /* 0x100fe40000010e1a */
[----:B------:R-:W-:-:S04]  /*16000*/  SHF.R.U32.HI R21, RZ, 0x3, R26 ;  /* 0x00000003ff157819 */ /* 0x000fc8000001161a */
[----:B------:R-:W-:Y:S02]  /*16010*/  LOP3.LUT R47, R21, R47, R20, 0x96, !PT ;  /* 0x0000002f152f7212 */ /* 0x000fe400078e9614 */
        /* <DEDUP_REMOVED lines=16> */
[----:B------:R-:W-:Y:S01]  /*16120*/  LOP3.LUT R50, R39, R20, R21, 0x96, !PT ;  /* 0x0000001427327212 */ /* 0x000fe200078e9615 */
[----:B------:R-:W-:Y:S01]  /*16130*/  IMAD.IADD R20, R48, 0x1, R35 ;  /* 0x0000000130147824 */ /* 0x000fe200078e0223 */
[C-C-:B------:R-:W-:Y:S02]  /*16140*/  SHF.L.W.U32.HI R48, R12.reuse, 0x19, R12.reuse ;  /* 0x000000190c307819 */ /* 0x140fe40000010e0c */
[--C-:B------:R-:W-:Y:S02]  /*16150*/  SHF.L.W.U32.HI R21, R12, 0xe, R12.reuse ;  /* 0x0000000e0c157819 */ /* 0x100fe40000010e0c */
[----:B------:R-:W-:Y:S02]  /*16160*/  SHF.R.U32.HI R35, RZ, 0x3, R12 ;  /* 0x00000003ff237819 */ /* 0x000fe4000001160c */
[----:B------:R-:W-:Y:S02]  /*16170*/  IADD3 R39, PT, PT, R43, -0x67c1aeae, R26 ;  /* 0x983e51522b277810 */ /* 0x000fe40007ffe01a */
[----:B------:R-:W-:Y:S01]  /*16180*/  LOP3.LUT R48, R35, R48, R21, 0x96, !PT ;  /* 0x0000003023307212 */ /* 0x000fe200078e9615 */
[----:B------:R-:W-:Y:S01]  /*16190*/  IMAD.IADD R21, R50, 0x1, R33 ;  /* 0x0000000132157824 */ /* 0x000fe200078e0221 */
[--C-:B------:R-:W-:Y:S01]  /*161a0*/  SHF.L.W.U32.HI R33, R42, 0x1e, R42.reuse ;  /* 0x0000001e2a217819 */ /* 0x100fe20000010e2a */
[----:B------:R-:W-:Y:S01]  /*161b0*/  IMAD.IADD R43, R38, 0x1, R39 ;  /* 0x00000001262b7824 */ /* 0x000fe200078e0227 */
[----:B------:R-:W-:-:S02]  /*161c0*/  SHF.L.W.U32.HI R50, R42, 0x13, R42 ;  /* 0x000000132a327819 */ /* 0x000fc40000010e2a */
[----:B------:R-:W-:Y:S02]  /*161d0*/  SHF.L.W.U32.HI R35, R42, 0xa, R42 ;  /* 0x0000000a2a237819 */ /* 0x000fe40000010e2a */
[--C-:B------:R-:W-:Y:S02]  /*161e0*/  SHF.L.W.U32.HI R38, R43, 0x15, R43.reuse ;  /* 0x000000152b267819 */ /* 0x100fe40000010e2b */
[----:B------:R-:W-:Y:S02]  /*161f0*/  LOP3.LUT R50, R35, R33, R50, 0x96, !PT ;  /* 0x0000002123327212 */ /* 0x000fe400078e9632 */
[----:B------:R-:W-:Y:S02]  /*16200*/  LOP3.LUT R33, R40, R41, R42, 0xe8, !PT ;  /* 0x0000002928217212 */ /* 0x000fe400078ee82a */
[----:B------:R-:W-:Y:S02]  /*16210*/  SHF.L.W.U32.HI R35, R43, 0x7, R43 ;  /* 0x000000072b237819 */ /* 0x000fe40000010e2b */
[----:B------:R-:W-:-:S02]  /*16220*/  IADD3 R39, PT, PT, R39, R50, R33 ;  /* 0x0000003227277210 */ /* 0x000fc40007ffe021 */
[----:B------:R-:W-:Y:S02]  /*16230*/  SHF.L.W.U32.HI R33, R43, 0x1a, R43 ;  /* 0x0000001a2b217819 */ /* 0x000fe40000010e2b */
[----:B------:R-:W-:Y:S02]  /*16240*/  LOP3.LUT R51, R45, R43, R44, 0xb8, !PT ;  /* 0x0000002b2d337212 */ /* 0x000fe400078eb82c */
[----:B------:R-:W-:Y:S02]  /*16250*/  LOP3.LUT R33, R35, R33, R38, 0x96, !PT ;  /* 0x0000002123217212 */ /* 0x000fe400078e9626 */
[C---:B------:R-:W-:Y:S02]  /*16260*/  SHF.L.W.U32.HI R49, R20.reuse, 0xf, R20 ;  /* 0x0000000f14317819 */ /* 0x040fe40000010e14 */
[----:B------:R-:W-:Y:S02]  /*16270*/  IADD3 R51, PT, PT, R33, R51, R46 ;  /* 0x0000003321337210 */ /* 0x000fe40007ffe02e */
[----:B------:R-:W-:-:S02]  /*16280*/  SHF.L.W.U32.HI R38, R20, 0xd, R20 ;  /* 0x0000000d14267819 */ /* 0x000fc40000010e14 */
[----:B------:R-:W-:Y:S02]  /*16290*/  SHF.R.U32.HI R33, RZ, 0xa, R20 ;  /* 0x0000000aff217819 */ /* 0x000fe40000011614 */
[----:B------:R-:W-:Y:S02]  /*162a0*/  SHF.L.W.U32.HI R35, R13, 0x19, R13 ;  /* 0x000000190d237819 */ /* 0x000fe40000010e0d */
[----:B------:R-:W-:Y:S02]  /*162b0*/  LOP3.LUT R49, R33, R49, R38, 0x96, !PT ;  /* 0x0000003121317212 */ /* 0x000fe400078e9626 */
[----:B------:R-:W-:Y:S02]  /*162c0*/  IADD3 R33, PT, PT, R20, R47, R23 ;  /* 0x0000002f14217210 */ /* 0x000fe40007ffe017 */
[--C-:B------:R-:W-:Y:S02]  /*162d0*/  SHF.L.W.U32.HI R38, R13, 0xe, R13.reuse ;  /* 0x0000000e0d267819 */ /* 0x100fe40000010e0d */
[----:B------:R-:W-:-:S02]  /*162e0*/  SHF.R.U32.HI R23, RZ, 0x3, R13 ;  /* 0x00000003ff177819 */ /* 0x000fc4000001160d */
[--C-:B------:R-:W-:Y:S02]  /*162f0*/  SHF.L.W.U32.HI R46, R39, 0xa, R39.reuse ;  /* 0x0000000a272e7819 */ /* 0x100fe40000010e27 */
[----:B------:R-:W-:Y:S02]  /*16300*/  LOP3.LUT R35, R23, R35, R38, 0x96, !PT ;  /* 0x0000002317237212 */ /* 0x000fe400078e9626 */
[C-C-:B------:R-:W-:Y:S02]  /*16310*/  SHF.L.W.U32.HI R23, R39.reuse, 0x1e, R39.reuse ;  /* 0x0000001e27177819 */ /* 0x140fe40000010e27 */
[----:B------:R-:W-:Y:S02]  /*16320*/  SHF.L.W.U32.HI R38, R39, 0x13, R39 ;  /* 0x0000001327267819 */ /* 0x000fe40000010e27 */
[----:B------:R-:W-:Y:S02]  /*16330*/  IADD3 R26, PT, PT, R21, R48, R26 ;  /* 0x00000030151a7210 */ /* 0x000fe40007ffe01a */
[----:B------:R-:W-:-:S02]  /*16340*/  LOP3.LUT R23, R46, R23, R38, 0x96, !PT ;  /* 0x000000172e177212 */ /* 0x000fc400078e9626 */
[----:B------:R-:W-:Y:S02]  /*16350*/  IADD3 R38, PT, PT, R51, -0x57ce3993, R12 ;  /* 0xa831c66d33267810 */ /* 0x000fe40007ffe00c */
[----:B------:R-:W-:Y:S02]  /*16360*/  SHF.L.W.U32.HI R48, R21, 0xd, R21 ;  /* 0x0000000d15307819 */ /* 0x000fe40000010e15 */
[----:B------:R-:W-:Y:S01]  /*16370*/  SHF.L.W.U32.HI R51, R29, 0xe, R29 ;  /* 0x0000000e1d337819 */ /* 0x000fe20000010e1d */
        /* <DEDUP_REMOVED lines=8> */
[----:B------:R-:W-:Y:S02]  /*16400*/  SHF.L.W.U32.HI R47, R30, 0xe, R30 ;  /* 0x0000000e1e2f7819 */ /* 0x000fe40000010e1e */
[----:B------:R-:W-:Y:S02]  /*16410*/  IADD3 R38, PT, PT, R38, R23, R45 ;  /* 0x0000001726267210 */ /* 0x000fe40007ffe02d */
[--C-:B------:R-:W-:Y:S02]  /*16420*/  SHF.L.W.U32.HI R23, R21, 0xf, R21.reuse ;  /* 0x0000000f15177819 */ /* 0x100fe40000010e15 */
[----:B------:R-:W-:-:S04]  /*16430*/  SHF.R.U32.HI R45, RZ, 0xa, R21 ;  /* 0x0000000aff2d7819 */ /* 0x000fc80000011615 */
[----:B------:R-:W-:Y:S01]  /*16440*/  LOP3.LUT R45, R45, R23, R48, 0x96, !PT ;  /* 0x000000172d2d7212 */ /* 0x000fe200078e9630 */
[----:B------:R-:W-:Y:S01]  /*16450*/  IMAD.IADD R23, R49, 0x1, R14 ;  /* 0x0000000131177824 */ /* 0x000fe200078e020e */
[--C-:B------:R-:W-:Y:S02]  /*16460*/  SHF.L.W.U32.HI R48, R30, 0x19, R30.reuse ;  /* 0x000000191e307819 */ /* 0x100fe40000010e1e */
[----:B------:R-:W-:Y:S02]  /*16470*/  SHF.R.U32.HI R14, RZ, 0x3, R30 ;  /* 0x00000003ff0e7819 */ /* 0x000fe4000001161e */
[----:B------:R-:W-:Y:S02]  /*16480*/  IADD3 R35, PT, PT, R23, R35, R12 ;  /* 0x0000002317237210 */ /* 0x000fe40007ffe00c */
[----:B------:R-:W-:Y:S01]  /*16490*/  LOP3.LUT R48, R14, R48, R47, 0x96, !PT ;  /* 0x000000300e307212 */ /* 0x000fe200078e962f */
[----:B------:R-:W-:Y:S01]  /*164a0*/  IMAD.IADD R14, R45, 0x1, R34 ;  /* 0x000000012d0e7824 */ /* 0x000fe200078e0222 */
[----:B------:R-:W-:-:S02]  /*164b0*/  SHF.L.W.U32.HI R34, R41, 0x1e, R41 ;  /* 0x0000001e29227819 */ /* 0x000fc40000010e29 */
[C-C-:B------:R-:W-:Y:S02]  /*164c0*/  SHF.L.W.U32.HI R45, R41.reuse, 0x13, R41.reuse ;  /* 0x00000013292d7819 */ /* 0x140fe40000010e29 */
[----:B------:R-:W-:Y:S02]  /*164d0*/  SHF.L.W.U32.HI R47, R41, 0xa, R41 ;  /* 0x0000000a292f7819 */ /* 0x000fe40000010e29 */
[----:B------:R-:W-:Y:S02]  /*164e0*/  SHF.R.U32.HI R12, RZ, 0x3, R29 ;  /* 0x00000003ff0c7819 */ /* 0x000fe4000001161d */
        /* <DEDUP_REMOVED lines=10> */
[----:B------:R-:W-:-:S02]  /*16590*/  SHF.L.W.U32.HI R34, R23, 0xd, R23 ;  /* 0x0000000d17227819 */ /* 0x000fc40000010e17 */
[----:B------:R-:W-:Y:S02]  /*165a0*/  IADD3 R49, PT, PT, R47, R49, R44 ;  /* 0x000000312f317210 */ /* 0x000fe40007ffe02c */
[--C-:B------:R-:W-:Y:S02]  /*165b0*/  SHF.L.W.U32.HI R47, R23, 0xf, R23.reuse ;  /* 0x0000000f172f7819 */ /* 0x100fe40000010e17 */
[----:B------:R-:W-:Y:S02]  /*165c0*/  SHF.R.U32.HI R40, RZ, 0xa, R23 ;  /* 0x0000000aff287819 */ /* 0x000fe40000011617 */
[----:B------:R-:W-:Y:S02]  /*165d0*/  SHF.L.W.U32.HI R44, R29, 0x19, R29 ;  /* 0x000000191d2c7819 */ /* 0x000fe40000010e1d */
[----:B------:R-:W-:Y:S02]  /*165e0*/  LOP3.LUT R47, R40, R47, R34, 0x96, !PT ;  /* 0x0000002f282f7212 */ /* 0x000fe400078e9622 */
[----:B------:R-:W-:-:S02]  /*165f0*/  LOP3.LUT R44, R12, R44, R51, 0x96, !PT ;  /* 0x0000002c0c2c7212 */ /* 0x000fc400078e9633 */
        /* <DEDUP_REMOVED lines=12> */
[----:B------:R-:W-:Y:S02]  /*166c0*/  SHF.L.W.U32.HI R49, R32, 0xe, R32 ;  /* 0x0000000e20317819 */ /* 0x000fe40000010e20 */
[----:B------:R-:W-:-:S02]  /*166d0*/  LOP3.LUT R48, R48, R12, R13, 0x96, !PT ;  /* 0x0000000c30307212 */ /* 0x000fc400078e960d */
[----:B------:R-:W-:Y:S02]  /*166e0*/  LOP3.LUT R12, R46, R42, R45, 0xb8, !PT ;  /* 0x0000002a2e0c7212 */ /* 0x000fe400078eb82d */
[--C-:B------:R-:W-:Y:S02]  /*166f0*/  SHF.L.W.U32.HI R13, R14, 0xd, R14.reuse ;  /* 0x0000000d0e0d7819 */ /* 0x100fe40000010e0e */
[----:B------:R-:W-:Y:S02]  /*16700*/  IADD3 R48, PT, PT, R48, R12, R43 ;  /* 0x0000000c30307210 */ /* 0x000fe40007ffe02b */
[--C-:B------:R-:W-:Y:S02]  /*16710*/  SHF.L.W.U32.HI R12, R14, 0xf, R14.reuse ;  /* 0x0000000f0e0c7819 */ /* 0x100fe40000010e0e */
[----:B------:R-:W-:Y:S02]  /*16720*/  SHF.R.U32.HI R43, RZ, 0xa, R14 ;  /* 0x0000000aff2b7819 */ /* 0x000fe4000001160e */
[----:B------:R-:W-:-:S02]  /*16730*/  IADD3 R48, PT, PT, R48, -0x391ff40d, R29 ;  /* 0xc6e00bf330307810 */ /* 0x000fc40007ffe01d */
[----:B------:R-:W-:Y:S01]  /*16740*/  LOP3.LUT R43, R43, R12, R13, 0x96, !PT ;  /* 0x0000000c2b2b7212 */ /* 0x000fe200078e960d */
[----:B------:R-:W-:Y:S01]  /*16750*/  IMAD.IADD R13, R47, 0x1, R24 ;  /* 0x000000012f0d7824 */ /* 0x000fe200078e0218 */
[C-C-:B------:R-:W-:Y:S02]  /*16760*/  SHF.L.W.U32.HI R24, R15.reuse, 0x19, R15.reuse ;  /* 0x000000190f187819 */ /* 0x140fe40000010e0f */
        /* <DEDUP_REMOVED lines=9> */
[----:B------:R-:W-:Y:S01]  /*16800*/  LOP3.LUT R47, R47, R36, R43, 0x96, !PT ;  /* 0x000000242f2f7212 */ /* 0x000fe200078e962b */
[----:B------:R-:W-:Y:S01]  /*16810*/  IMAD.IADD R43, R39, 0x1, R48 ;  /* 0x00000001272b7824 */ /* 0x000fe200078e0230 */
[----:B------:R-:W-:Y:S02]  /*16820*/  LOP3.LUT R39, R38, R41, R40, 0xe8, !PT ;  /* 0x0000002926277212 */ /* 0x000fe400078ee828 */
[----:B------:R-:W-:-:S02]  /*16830*/  IADD3 R24, PT, PT, R12, R24, R29 ;  /* 0x000000180c187210 */ /* 0x000fc40007ffe01d */
[----:B------:R-:W-:Y:S02]  /*16840*/  IADD3 R39, PT, PT, R48, R47, R39 ;  /* 0x0000002f30277210 */ /* 0x000fe40007ffe027 */
[C-C-:B------:R-:W-:Y:S02]  /*16850*/  SHF.L.W.U32.HI R36, R43.reuse, 0x1a, R43.reuse ;  /* 0x0000001a2b247819 */ /* 0x140fe40000010e2b */
[C-C-:B------:R-:W-:Y:S02]  /*16860*/  SHF.L.W.U32.HI R47, R43.reuse, 0x15, R43.reuse ;  /* 0x000000152b2f7819 */ /* 0x140fe40000010e2b */
[----:B------:R-:W-:Y:S02]  /*16870*/  SHF.L.W.U32.HI R48, R43, 0x7, R43 ;  /* 0x000000072b307819 */ /* 0x000fe40000010e2b */
[----:B------:R-:W-:Y:S02]  /*16880*/  SHF.L.W.U32.HI R29, R39, 0x1e, R39 ;  /* 0x0000001e271d7819 */ /* 0x000fe40000010e27 */
[----:B------:R-:W-:-:S02]  /*16890*/  LOP3.LUT R47, R48, R36, R47, 0x96, !PT ;  /* 0x00000024302f7212 */ /* 0x000fc400078e962f */
[----:B------:R-:W-:Y:S02]  /*168a0*/  LOP3.LUT R36, R45, R43, R42, 0xb8, !PT ;  /* 0x0000002b2d247212 */ /* 0x000fe400078eb82a */
[--C-:B------:R-:W-:Y:S02]  /*168b0*/  SHF.R.U32.HI R48, RZ, 0xa, R13.reuse ;  /* 0x0000000aff307819 */ /* 0x100fe4000001160d */
[----:B------:R-:W-:Y:S02]  /*168c0*/  IADD3 R36, PT, PT, R47, R36, R46 ;  /* 0x000000242f247210 */ /* 0x000fe40007ffe02e */
[C-C-:B------:R-:W-:Y:S02]  /*168d0*/  SHF.L.W.U32.HI R47, R13.reuse, 0xf, R13.reuse ;  /* 0x0000000f0d2f7819 */ /* 0x140fe40000010e0d */
[----:B------:R-:W-:Y:S02]  /*168e0*/  SHF.L.W.U32.HI R46, R13, 0xd, R13 ;  /* 0x0000000d0d2e7819 */ /* 0x000fe40000010e0d */
[----:B------:R-:W-:-:S02]  /*168f0*/  IADD3 R36, PT, PT, R36, -0x2a586eb9, R15 ;  /* 0xd5a7914724247810 */ /* 0x000fc40007ffe00f */
[----:B------:R-:W-:Y:S02]  /*16900*/  LOP3.LUT R47, R48, R47, R46, 0x96, !PT ;  /* 0x0000002f302f7212 */ /* 0x000fe400078e962e */
[----:B------:R-:W-:Y:S02]  /*16910*/  SHF.L.W.U32.HI R46, R32, 0x19, R32 ;  /* 0x00000019202e7819 */ /* 0x000fe40000010e20 */
[----:B------:R-:W-:Y:S01]  /*16920*/  SHF.L.W.U32.HI R48, R39, 0xa, R39 ;  /* 0x0000000a27307819 */ /* 0x000fe20000010e27 */
[----:B------:R-:W-:Y:S01]  /*16930*/  IMAD.IADD R28, R47, 0x1, R28 ;  /* 0x000000012f1c7824 */ /* 0x000fe200078e021c */
[----:B------:R-:W-:Y:S02]  /*16940*/  LOP3.LUT R46, R44, R46, R49, 0x96, !PT ;  /* 0x0000002e2c2e7212 */ /* 0x000fe400078e9631 */
[----:B------:R-:W-:Y:S02]  /*16950*/  SHF.L.W.U32.HI R44, R39, 0x13, R39 ;  /* 0x00000013272c7819 */ /* 0x000fe40000010e27 */
[----:B------:R-:W-:-:S02]  /*16960*/  SHF.R.U32.HI R47, RZ, 0x3, R31 ;  /* 0x00000003ff2f7819 */ /* 0x000fc4000001161f */
        /* <DEDUP_REMOVED lines=15> */
[----:B------:R-:W-:-:S04]  /*16a60*/  SHF.L.W.U32.HI R29, R31, 0xe, R31 ;  /* 0x0000000e1f1d7819 */ /* 0x000fc80000010e1f */
[----:B------:R-:W-:Y:S01]  /*16a70*/  LOP3.LUT R48, R47, R48, R29, 0x96, !PT ;  /* 0x000000302f307212 */ /* 0x000fe200078e961d */
[----:B------:R-:W-:Y:S01]  /*16a80*/  IMAD.IADD R29, R36, 0x1, R33 ;  /* 0x00000001241d7824 */ /* 0x000fe200078e0221 */
[C-C-:B------:R-:W-:Y:S02]  /*16a90*/  SHF.L.W.U32.HI R33, R41.reuse, 0x1e, R41.reuse ;  /* 0x0000001e29217819 */ /* 0x140fe40000010e29 */
[C-C-:B------:R-:W-:Y:S02]  /*16aa0*/  SHF.L.W.U32.HI R36, R41.reuse, 0x13, R41.reuse ;  /* 0x0000001329247819 */ /* 0x140fe40000010e29 */
[----:B------:R-:W-:-:S04]  /*16ab0*/  SHF.L.W.U32.HI R47, R41, 0xa, R41 ;  /* 0x0000000a292f7819 */ /* 0x000fc80000010e29 */
[----:B------:R-:W-:Y:S02]  /*16ac0*/  LOP3.LUT R36, R47, R33, R36, 0x96, !PT ;  /* 0x000000212f247212 */ /* 0x000fe400078e9624 */
[--C-:B------:R-:W-:Y:S02]  /*16ad0*/  IADD3 R33, PT, PT, R45, 0x6ca6351, R32.reuse ;  /* 0x06ca63512d217810 */ /* 0x100fe40007ffe020 */
[----:B------:R-:W-:-:S03]  /*16ae0*/  IADD3 R32, PT, PT, R29, R48, R32 ;  /* 0x000000301d207210 */ /* 0x000fc60007ffe020 */
        /* <DEDUP_REMOVED lines=15> */
[C---:B------:R-:W-:Y:S01]  /*16be0*/  SHF.L.W.U32.HI R42, R20.reuse, 0x19, R20 ;  /* 0x00000019142a7819 */ /* 0x040fe20000010e14 */
[----:B------:R-:W-:Y:S01]  /*16bf0*/  IMAD.IADD R26, R47, 0x1, R26 ;  /* 0x000000012f1a7824 */ /* 0x000fe200078e021a */
[--C-:B------:R-:W-:Y:S02]  /*16c00*/  SHF.L.W.U32.HI R15, R20, 0xe, R20.reuse ;  /* 0x0000000e140f7819 */ /* 0x100fe40000010e14 */
[----:B------:R-:W-:Y:S02]  /*16c10*/  SHF.R.U32.HI R46, RZ, 0x3, R20 ;  /* 0x00000003ff2e7819 */ /* 0x000fe40000011614 */
[----:B------:R-:W-:-:S02]  /*16c20*/  SHF.R.U32.HI R47, RZ, 0x3, R21 ;  /* 0x00000003ff2f7819 */ /* 0x000fc40000011615 */
[----:B------:R-:W-:Y:S02]  /*16c30*/  LOP3.LUT R42, R46, R42, R15, 0x96, !PT ;  /* 0x0000002a2e2a7212 */ /* 0x000fe400078e960f */
[C-C-:B------:R-:W-:Y:S02]  /*16c40*/  SHF.L.W.U32.HI R15, R36.reuse, 0x1e, R36.reuse ;  /* 0x0000001e240f7819 */ /* 0x140fe40000010e24 */
[----:B------:R-:W-:-:S04]  /*16c50*/  SHF.L.W.U32.HI R46, R36, 0x13, R36 ;  /* 0x00000013242e7819 */ /* 0x000fc80000010e24 */
[----:B------:R-:W-:Y:S02]  /*16c60*/  LOP3.LUT R46, R48, R15, R46, 0x96, !PT ;  /* 0x0000000f302e7212 */ /* 0x000fe400078e962e */
[--C-:B------:R-:W-:Y:S02]  /*16c70*/  IADD3 R15, PT, PT, R38, 0x14292967, R31.reuse ;  /* 0x14292967260f7810 */ /* 0x100fe40007ffe01f */
[----:B------:R-:W-:Y:S02]  /*16c80*/  LOP3.LUT R38, R41, R39, R36, 0xe8, !PT ;  /* 0x0000002729267212 */ /* 0x000fe400078ee824 */
[----:B------:R-:W-:Y:S01]  /*16c90*/  IADD3 R31, PT, PT, R26, R42, R31 ;  /* 0x0000002a1a1f7210 */ /* 0x000fe20007ffe01f */
[----:B------:R-:W-:Y:S01]  /*16ca0*/  IMAD.IADD R40, R40, 0x1, R15 ;  /* 0x0000000128287824 */ /* 0x000fe200078e020f */
[----:B------:R-:W-:Y:S02]  /*16cb0*/  IADD3 R38, PT, PT, R15, R46, R38 ;  /* 0x0000002e0f267210 */ /* 0x000fe40007ffe026 */
[----:B------:R-:W-:-:S02]  /*16cc0*/  SHF.L.W.U32.HI R42, R23, 0xe, R23 ;  /* 0x0000000e172a7819 */ /* 0x000fc40000010e17 */
        /* <DEDUP_REMOVED lines=32> */
[----:B------:R-:W-:Y:S02]  /*16ed0*/  SHF.R.U32.HI R35, RZ, 0xa, R26 ;  /* 0x0000000aff237819 */ /* 0x000fe4000001161a */
[----:B------:R-:W-:-:S02]  /*16ee0*/  SHF.L.W.U32.HI R46, R39, 0xa, R39 ;  /* 0x0000000a272e7819 */ /* 0x000fc40000010e27 */
[----:B------:R-:W-:Y:S02]  /*16ef0*/  LOP3.LUT R43, R35, R43, R48, 0x96, !PT ;  /* 0x0000002b232b7212 */ /* 0x000fe400078e9630 */
[--C-:B------:R-:W-:Y:S02]  /*16f00*/  SHF.L.W.U32.HI R35, R23, 0x19, R23.reuse ;  /* 0x0000001917237819 */ /* 0x100fe40000010e17 */
[----:B------:R-:W-:Y:S01]  /*16f10*/  SHF.R.U32.HI R48, RZ, 0x3, R23 ;  /* 0x00000003ff307819 */ /* 0x000fe20000011617 */
[----:B------:R-:W-:Y:S01]  /*16f20*/  IMAD.IADD R34, R43, 0x1, R34 ;  /* 0x000000012b227824 */ /* 0x000fe200078e0222 */
[----:B------:R-:W-:Y:S02]  /*16f30*/  IADD3 R44, PT, PT, R44, 0x2e1b2138, R21 ;  /* 0x2e1b21382c2c7810 */ /* 0x000fe40007ffe015 */
[----:B------:R-:W-:Y:S02]  /*16f40*/  LOP3.LUT R35, R48, R35, R42, 0x96, !PT ;  /* 0x0000002330237212 */ /* 0x000fe400078e962a */
[----:B------:R-:W-:-:S02]  /*16f50*/  SHF.L.W.U32.HI R42, R39, 0x1e, R39 ;  /* 0x0000001e272a7819 */ /* 0x000fc40000010e27 */
[----:B------:R-:W-:Y:S02]  /*16f60*/  SHF.L.W.U32.HI R43, R14, 0x19, R14 ;  /* 0x000000190e2b7819 */ /* 0x000fe40000010e0e */
[----:B------:R-:W-:Y:S01]  /*16f70*/  LOP3.LUT R51, R46, R42, R49, 0x96, !PT ;  /* 0x0000002a2e337212 */ /* 0x000fe200078e9631 */
[----:B------:R-:W-:Y:S01]  /*16f80*/  IMAD.IADD R49, R41, 0x1, R44 ;  /* 0x0000000129317824 */ /* 0x000fe200078e022c */
[----:B------:R-:W-:Y:S02]  /*16f90*/  LOP3.LUT R41, R38, R36, R39, 0xe8, !PT ;  /* 0x0000002426297212 */ /* 0x000fe400078ee827 */
[----:B------:R-:W-:Y:S02]  /*16fa0*/  SHF.R.U32.HI R46, RZ, 0xa, R15 ;  /* 0x0000000aff2e7819 */ /* 0x000fe4000001160f */
[----:B------:R-:W-:Y:S02]  /*16fb0*/  IADD3 R41, PT, PT, R44, R51, R41 ;  /* 0x000000332c297210 */ /* 0x000fe40007ffe029 */
[----:B------:R-:W-:-:S02]  /*16fc0*/  SHF.L.W.U32.HI R42, R49, 0x1a, R49 ;  /* 0x0000001a312a7819 */ /* 0x000fc40000010e31 */
[C-C-:B------:R-:W-:Y:S02]  /*16fd0*/  SHF.L.W.U32.HI R51, R49.reuse, 0x15, R49.reuse ;  /* 0x0000001531337819 */ /* 0x140fe40000010e31 */
[----:B------:R-:W-:Y:S02]  /*16fe0*/  SHF.L.W.U32.HI R44, R49, 0x7, R49 ;  /* 0x00000007312c7819 */ /* 0x000fe40000010e31 */
[----:B------:R-:W-:Y:S02]  /*16ff0*/  IADD3 R35, PT, PT, R34, R35, R21 ;  /* 0x0000002322237210 */ /* 0x000fe40007ffe015 */
[----:B------:R-:W-:Y:S02]  /*17000*/  LOP3.LUT R42, R44, R42, R51, 0x96, !PT ;  /* 0x0000002a2c2a7212 */ /* 0x000fe400078e9633 */
[----:B------:R-:W-:Y:S02]  /*17010*/  LOP3.LUT R44, R40, R49, R47, 0xb8, !PT ;  /* 0x00000031282c7212 */ /* 0x000fe400078eb82f */
[----:B------:R-:W-:-:S02]  /*17020*/  SHF.L.W.U32.HI R21, R13, 0xe, R13 ;  /* 0x0000000e0d157819 */ /* 0x000fc40000010e0d */
[----:B------:R-:W-:Y:S02]  /*17030*/  IADD3 R42, PT, PT, R42, R44, R45 ;  /* 0x0000002c2a2a7210 */ /* 0x000fe40007ffe02d */
[C-C-:B------:R-:W-:Y:S02]  /*17040*/  SHF.L.W.U32.HI R44, R15.reuse, 0xf, R15.reuse ;  /* 0x0000000f0f2c7819 */ /* 0x140fe40000010e0f */
[----:B------:R-:W-:-:S04]  /*17050*/  SHF.L.W.U32.HI R45, R15, 0xd, R15 ;  /* 0x0000000d0f2d7819 */ /* 0x000fc80000010e0f */
[----:B------:R-:W-:Y:S02]  /*17060*/  LOP3.LUT R45, R46, R44, R45, 0x96, !PT ;  /* 0x0000002c2e2d7212 */ /* 0x000fe400078e962d */
[--C-:B------:R-:W-:Y:S02]  /*17070*/  SHF.L.W.U32.HI R44, R14, 0xe, R14.reuse ;  /* 0x0000000e0e2c7819 */ /* 0x100fe40000010e0e */
[----:B------:R-:W-:Y:S01]  /*17080*/  SHF.R.U32.HI R46, RZ, 0x3, R14 ;  /* 0x00000003ff2e7819 */ /* 0x000fe2000001160e */
[----:B------:R-:W-:Y:S01]  /*17090*/  IMAD.IADD R30, R45, 0x1, R30 ;  /* 0x000000012d1e7824 */ /* 0x000fe200078e021e */
[C-C-:B------:R-:W-:Y:S02]  /*170a0*/  SHF.L.W.U32.HI R45, R41.reuse, 0x13, R41.reuse ;  /* 0x00000013292d7819 */ /* 0x140fe40000010e29 */
[----:B------:R-:W-:Y:S02]  /*170b0*/  LOP3.LUT R43, R46, R43, R44, 0x96, !PT ;  /* 0x0000002b2e2b7212 */ /* 0x000fe400078e962c */
[----:B------:R-:W-:-:S02]  /*170c0*/  SHF.L.W.U32.HI R44, R41, 0x1e, R41 ;  /* 0x0000001e292c7819 */ /* 0x000fc40000010e29 */
        /* <DEDUP_REMOVED lines=18> */
[--C-:B------:R-:W-:Y:S02]  /*171f0*/  SHF.L.W.U32.HI R44, R13, 0x19, R13.reuse ;  /* 0x000000190d2c7819 */ /* 0x100fe40000010e0d */
[----:B------:R-:W-:Y:S02]  /*17200*/  SHF.R.U32.HI R40, RZ, 0x3, R13 ;  /* 0x00000003ff287819 */ /* 0x000fe4000001160d */
[----:B------:R-:W-:Y:S02]  /*17210*/  IADD3 R51, PT, PT, R51, 0x53380d13, R14 ;  /* 0x53380d1333337810 */ /* 0x000fe40007ffe00e */
[----:B------:R-:W-:Y:S02]  /*17220*/  LOP3.LUT R44, R40, R44, R21, 0x96, !PT ;  /* 0x0000002c282c7212 */ /* 0x000fe400078e9615 */
        /* <DEDUP_REMOVED lines=15> */
[----:B------:R-:W-:Y:S02]  /*17320*/  IADD3 R38, PT, PT, R38, 0x650a7354, R13 ;  /* 0x650a735426267810 */ /* 0x000fe40007ffe00d */
[----:B------:R-:W-:Y:S01]  /*17330*/  LOP3.LUT R48, R47, R21, R46, 0x96, !PT ;  /* 0x000000152f307212 */ /* 0x000fe200078e962e */
[----:B------:R-:W-:Y:S01]  /*17340*/  IMAD.IADD R21, R45, 0x1, R24 ;  /* 0x000000012d157824 */ /* 0x000fe200078e0218 */
[C-C-:B------:R-:W-:Y:S02]  /*17350*/  SHF.L.W.U32.HI R46, R12.reuse, 0x19, R12.reuse ;  /* 0x000000190c2e7819 */ /* 0x140fe40000010e0c */
[--C-:B------:R-:W-:Y:S02]  /*17360*/  SHF.L.W.U32.HI R45, R12, 0xe, R12.reuse ;  /* 0x0000000e0c2d7819 */ /* 0x100fe40000010e0c */
[----:B------:R-:W-:Y:S02]  /*17370*/  SHF.R.U32.HI R24, RZ, 0x3, R12 ;  /* 0x00000003ff187819 */ /* 0x000fe4000001160c */
[----:B------:R-:W-:-:S02]  /*17380*/  IADD3 R14, PT, PT, R21, R44, R14 ;  /* 0x0000002c150e7210 */ /* 0x000fc40007ffe00e */
[----:B------:R-:W-:Y:S01]  /*17390*/  LOP3.LUT R46, R24, R46, R45, 0x96, !PT ;  /* 0x0000002e182e7212 */ /* 0x000fe200078e962d */
[----:B------:R-:W-:Y:S01]  /*173a0*/  IMAD.IADD R24, R48, 0x1, R33 ;  /* 0x0000000130187824 */ /* 0x000fe200078e0221 */
[C-C-:B------:R-:W-:Y:S02]  /*173b0*/  SHF.L.W.U32.HI R33, R43.reuse, 0x1e, R43.reuse ;  /* 0x0000001e2b217819 */ /* 0x140fe40000010e2b */
[C-C-:B------:R-:W-:Y:S02]  /*173c0*/  SHF.L.W.U32.HI R48, R43.reuse, 0x13, R43.reuse ;  /* 0x000000132b307819 */ /* 0x140fe40000010e2b */
[--C-:B------:R-:W-:Y:S02]  /*173d0*/  SHF.L.W.U32.HI R45, R43, 0xa, R43.reuse ;  /* 0x0000000a2b2d7819 */ /* 0x100fe40000010e2b */
[----:B------:R-:W-:Y:S02]  /*173e0*/  SHF.L.W.U32.HI R44, R28, 0x19, R28 ;  /* 0x000000191c2c7819 */ /* 0x000fe40000010e1c */
[----:B------:R-:W-:Y:S01]  /*173f0*/  LOP3.LUT R33, R45, R33, R48, 0x96, !PT ;  /* 0x000000212d217212 */ /* 0x000fe200078e9630 */
[----:B------:R-:W-:Y:S01]  /*17400*/  IMAD.IADD R45, R39, 0x1, R38 ;  /* 0x00000001272d7824 */ /* 0x000fe200078e0226 */
[----:B------:R-:W-:-:S02]  /*17410*/  LOP3.LUT R39, R36, R41, R43, 0xe8, !PT ;  /* 0x0000002924277212 */ /* 0x000fc400078ee82b */
[----:B------:R-:W-:Y:S02]  /*17420*/  SHF.R.U32.HI R47, RZ, 0x3, R28 ;  /* 0x00000003ff2f7819 */ /* 0x000fe4000001161c */
[----:B------:R-:W-:Y:S02]  /*17430*/  IADD3 R38, PT, PT, R38, R33, R39 ;  /* 0x0000002126267210 */ /* 0x000fe40007ffe027 */
[C-C-:B------:R-:W-:Y:S02]  /*17440*/  SHF.L.W.U32.HI R33, R45.reuse, 0x1a, R45.reuse ;  /* 0x0000001a2d217819 */ /* 0x140fe40000010e2d */
[C-C-:B------:R-:W-:Y:S02]  /*17450*/  SHF.L.W.U32.HI R48, R45.reuse, 0x15, R45.reuse ;  /* 0x000000152d307819 */ /* 0x140fe40000010e2d */
[----:B------:R-:W-:Y:S02]  /*17460*/  SHF.L.W.U32.HI R39, R45, 0x7, R45 ;  /* 0x000000072d277819 */ /* 0x000fe40000010e2d */
[----:B------:R-:W-:-:S02]  /*17470*/  IADD3 R13, PT, PT, R24, R46, R13 ;  /* 0x0000002e180d7210 */ /* 0x000fc40007ffe00d */
[----:B------:R-:W-:Y:S02]  /*17480*/  LOP3.LUT R48, R39, R33, R48, 0x96, !PT ;  /* 0x0000002127307212 */ /* 0x000fe400078e9630 */
[----:B------:R-:W-:Y:S02]  /*17490*/  LOP3.LUT R33, R42, R45, R40, 0xb8, !PT ;  /* 0x0000002d2a217212 */ /* 0x000fe400078eb828 */
[----:B------:R-:W-:Y:S02]  /*174a0*/  SHF.R.U32.HI R39, RZ, 0xa, R21 ;  /* 0x0000000aff277819 */ /* 0x000fe40000011615 */
[----:B------:R-:W-:Y:S02]  /*174b0*/  IADD3 R49, PT, PT, R48, R33, R49 ;  /* 0x0000002130317210 */ /* 0x000fe40007ffe031 */
[C-C-:B------:R-:W-:Y:S02]  /*174c0*/  SHF.L.W.U32.HI R33, R21.reuse, 0xf, R21.reuse ;  /* 0x0000000f15217819 */ /* 0x140fe40000010e15 */
[----:B------:R-:W-:-:S02]  /*174d0*/  SHF.L.W.U32.HI R48, R21, 0xd, R21 ;  /* 0x0000000d15307819 */ /* 0x000fc40000010e15 */
[----:B------:R-:W-:Y:S02]  /*174e0*/  SHF.L.W.U32.HI R46, R38, 0x13, R38 ;  /* 0x00000013262e7819 */ /* 0x000fe40000010e26 */
[----:B------:R-:W-:Y:S02]  /*174f0*/  LOP3.LUT R33, R39, R33, R48, 0x96, !PT ;  /* 0x0000002127217212 */ /* 0x000fe400078e9630 */
[----:B------:R-:W-:-:S03]  /*17500*/  SHF.L.W.U32.HI R39, R28, 0xe, R28 ;  /* 0x0000000e1c277819 */ /* 0x000fc60000010e1c */
[----:B------:R-:W-:Y:S01]  /*17510*/  IMAD.IADD R33, R33, 0x1, R32 ;  /* 0x0000000121217824 */ /* 0x000fe200078e0220 */
[----:B------:R-:W-:Y:S02]  /*17520*/  LOP3.LUT R44, R47, R44, R39, 0x96, !PT ;  /* 0x0000002c2f2c7212 */ /* 0x000fe400078e9627 */
[C-C-:B------:R-:W-:Y:S02]  /*17530*/  SHF.L.W.U32.HI R39, R38.reuse, 0x1e, R38.reuse ;  /* 0x0000001e26277819 */ /* 0x140fe40000010e26 */
[----:B------:R-:W-:Y:S02]  /*17540*/  SHF.L.W.U32.HI R47, R38, 0xa, R38 ;  /* 0x0000000a262f7819 */ /* 0x000fe40000010e26 */
[----:B------:R-:W-:Y:S02]  /*17550*/  SHF.L.W.U32.HI R32, R29, 0xe, R29 ;  /* 0x0000000e1d207819 */ /* 0x000fe40000010e1d */
[----:B------:R-:W-:Y:S02]  /*17560*/  LOP3.LUT R39, R47, R39, R46, 0x96, !PT ;  /* 0x000000272f277212 */ /* 0x000fe400078e962e */
[----:B------:R-:W-:-:S02]  /*17570*/  IADD3 R46, PT, PT, R49, 0x766a0abb, R12 ;  /* 0x766a0abb312e7810 */ /* 0x000fc40007ffe00c */
[----:B------:R-:W-:Y:S02]  /*17580*/  IADD3 R12, PT, PT, R33, R44, R12 ;  /* 0x0000002c210c7210 */ /* 0x000fe40007ffe00c */
[----:B------:R-:W-:Y:S01]  /*17590*/  SHF.R.U32.HI R44, RZ, 0x3, R26 ;  /* 0x00000003ff2c7819 */ /* 0x000fe2000001161a */
        /* <DEDUP_REMOVED lines=15> */
[----:B------:R-:W-:Y:S01]  /*17690*/  SHF.R.U32.HI R46, RZ, 0x3, R29 ;  /* 0x00000003ff2e7819 */ /* 0x000fe2000001161d */
[----:B------:R-:W-:Y:S01]  /*176a0*/  IMAD.IADD R31, R42, 0x1, R31 ;  /* 0x000000012a1f7824 */ /* 0x000fe200078e021f */
[C-C-:B------:R-:W-:Y:S02]  /*176b0*/  SHF.L.W.U32.HI R42, R39.reuse, 0xa, R39.reuse ;  /* 0x0000000a272a7819 */ /* 0x140fe40000010e27 */
[----:B------:R-:W-:Y:S02]  /*176c0*/  LOP3.LUT R41, R46, R41, R32, 0x96, !PT ;  /* 0x000000292e297212 */ /* 0x000fe400078e9620 */
[----:B------:R-:W-:Y:S02]  /*176d0*/  SHF.L.W.U32.HI R32, R39, 0x1e, R39 ;  /* 0x0000001e27207819 */ /* 0x000fe40000010e27 */
[----:B------:R-:W-:-:S02]  /*176e0*/  IADD3 R49, PT, PT, R49, -0x7e3d36d2, R28 ;  /* 0x81c2c92e31317810 */ /* 0x000fc40007ffe01c */
[----:B------:R-:W-:Y:S02]  /*176f0*/  LOP3.LUT R42, R42, R32, R51, 0x96, !PT ;  /* 0x000000202a2a7212 */ /* 0x000fe400078e9633 */
[----:B------:R-:W-:Y:S01]  /*17700*/  SHF.L.W.U32.HI R51, R26, 0xe, R26 ;  /* 0x0000000e1a337819 */ /* 0x000fe20000010e1a */
[----:B------:R-:W-:Y:S01]  /*17710*/  IMAD.IADD R32, R36, 0x1, R49 ;  /* 0x0000000124207824 */ /* 0x000fe200078e0231 */
[----:B------:R-:W-:Y:S02]  /*17720*/  LOP3.LUT R36, R38, R43, R39, 0xe8, !PT ;  /* 0x0000002b26247212 */ /* 0x000fe400078ee827 */
[----:B------:R-:W-:Y:S02]  /*17730*/  IADD3 R28, PT, PT, R31, R41, R28 ;  /* 0x000000291f1c7210 */ /* 0x000fe40007ffe01c */
[----:B------:R-:W-:Y:S02]  /*17740*/  IADD3 R36, PT, PT, R49, R42, R36 ;  /* 0x0000002a31247210 */ /* 0x000fe40007ffe024 */
[----:B------:R-:W-:-:S02]  /*17750*/  SHF.L.W.U32.HI R42, R32, 0x1a, R32 ;  /* 0x0000001a202a7819 */ /* 0x000fc40000010e20 */
[C-C-:B------:R-:W-:Y:S02]  /*17760*/  SHF.L.W.U32.HI R49, R32.reuse, 0x15, R32.reuse ;  /* 0x0000001520317819 */ /* 0x140fe40000010e20 */
[----:B------:R-:W-:Y:S02]  /*17770*/  SHF.L.W.U32.HI R46, R32, 0x7, R32 ;  /* 0x00000007202e7819 */ /* 0x000fe40000010e20 */
[----:B------:R-:W-:Y:S02]  /*17780*/  SHF.L.W.U32.HI R41, R36, 0x1e, R36 ;  /* 0x0000001e24297819 */ /* 0x000fe40000010e24 */
[----:B------:R-:W-:Y:S02]  /*17790*/  LOP3.LUT R49, R46, R42, R49, 0x96, !PT ;  /* 0x0000002a2e317212 */ /* 0x000fe400078e9631 */
[----:B------:R-:W-:Y:S02]  /*177a0*/  LOP3.LUT R42, R45, R32, R47, 0xb8, !PT ;  /* 0x000000202d2a7212 */ /* 0x000fe400078eb82f */
[----:B------:R-:W-:-:S02]  /*177b0*/  SHF.R.U32.HI R46, RZ, 0xa, R33 ;  /* 0x0000000aff2e7819 */ /* 0x000fc40000011621 */
[----:B------:R-:W-:Y:S02]  /*177c0*/  IADD3 R40, PT, PT, R49, R42, R40 ;  /* 0x0000002a31287210 */ /* 0x000fe40007ffe028 */
[C-C-:B------:R-:W-:Y:S02]  /*177d0*/  SHF.L.W.U32.HI R49, R33.reuse, 0xf, R33.reuse ;  /* 0x0000000f21317819 */ /* 0x140fe40000010e21 */
[----:B------:R-:W-:Y:S02]  /*177e0*/  SHF.L.W.U32.HI R42, R33, 0xd, R33 ;  /* 0x0000000d212a7819 */ /* 0x000fe40000010e21 */
[----:B------:R-:W-:Y:S02]  /*177f0*/  IADD3 R40, PT, PT, R40, -0x6d8dd37b, R29 ;  /* 0x92722c8528287810 */ /* 0x000fe40007ffe01d */
[----:B------:R-:W-:Y:S02]  /*17800*/  LOP3.LUT R49, R46, R49, R42, 0x96, !PT ;  /* 0x000000312e317212 */ /* 0x000fe400078e962a */
[----:B------:R-:W-:Y:S01]  /*17810*/  SHF.L.W.U32.HI R42, R26, 0x19, R26 ;  /* 0x000000191a2a7819 */ /* 0x000fe20000010e1a */
[----:B------:R-:W-:Y:S01]  /*17820*/  IMAD.IADD R43, R43, 0x1, R40 ;  /* 0x000000012b2b7824 */ /* 0x000fe200078e0228 */
[----:B------:R-:W-:Y:S01]  /*17830*/  SHF.L.W.U32.HI R46, R36, 0xa, R36 ;  /* 0x0000000a242e7819 */ /* 0x000fe20000010e24 */
[----:B------:R-:W-:Y:S01]  /*17840*/  IMAD.IADD R20, R49, 0x1, R20 ;  /* 0x0000000131147824 */ /* 0x000fe200078e0214 */
[----:B------:R-:W-:-:S02]  /*17850*/  LOP3.LUT R42, R44, R42, R51, 0x96, !PT ;  /* 0x0000002a2c2a7212 */ /* 0x000fc400078e9633 */
[----:B------:R-:W-:Y:S02]  /*17860*/  SHF.L.W.U32.HI R44, R36, 0x13, R36 ;  /* 0x00000013242c7819 */ /* 0x000fe40000010e24 */
[----:B------:R-:W-:Y:S02]  /*17870*/  SHF.L.W.U32.HI R51, R43, 0x15, R43 ;  /* 0x000000152b337819 */ /* 0x000fe40000010e2b */
[----:B------:R-:W-:Y:S02]  /*17880*/  LOP3.LUT R41, R46, R41, R44, 0x96, !PT ;  /* 0x000000292e297212 */ /* 0x000fe400078e962c */
[----:B------:R-:W-:Y:S02]  /*17890*/  LOP3.LUT R44, R39, R38, R36, 0xe8, !PT ;  /* 0x00000026272c7212 */ /* 0x000fe400078ee824 */
[----:B------:R-:W-:Y:S02]  /*178a0*/  SHF.R.U32.HI R46, RZ, 0x3, R15 ;  /* 0x00000003ff2e7819 */ /* 0x000fe4000001160f */
[----:B------:R-:W-:-:S02]  /*178b0*/  IADD3 R41, PT, PT, R40, R41, R44 ;  /* 0x0000002928297210 */ /* 0x000fc40007ffe02c */
        /* <DEDUP_REMOVED lines=11> */
[----:B------:R-:W-:-:S02]  /*17970*/  SHF.L.W.U32.HI R45, R15, 0x19, R15 ;  /* 0x000000190f2d7819 */ /* 0x000fc40000010e0f */
[----:B------:R-:W-:Y:S01]  /*17980*/  SHF.L.W.U32.HI R44, R15, 0xe, R15 ;  /* 0x0000000e0f2c7819 */ /* 0x000fe20000010e0f */
[----:B------:R-:W-:Y:S01]  /*17990*/  IMAD.IADD R35, R40, 0x1, R35 ;  /* 0x0000000128237824 */ /* 0x000fe200078e0223 */
[C-C-:B------:R-:W-:Y:S02]  /*179a0*/  SHF.L.W.U32.HI R40, R41.reuse, 0x1e, R41.reuse ;  /* 0x0000001e29287819 */ /* 0x140fe40000010e29 */
[----:B------:R-:W-:Y:S02]  /*179b0*/  LOP3.LUT R45, R46, R45, R44, 0x96, !PT ;  /* 0x0000002d2e2d7212 */ /* 0x000fe400078e962c */
[----:B------:R-:W-:Y:S02]  /*179c0*/  SHF.L.W.U32.HI R44, R41, 0xa, R41 ;  /* 0x0000000a292c7819 */ /* 0x000fe40000010e29 */
[----:B------:R-:W-:Y:S02]  /*179d0*/  SHF.R.U32.HI R48, RZ, 0xa, R20 ;  /* 0x0000000aff307819 */ /* 0x000fe40000011614 */
[----:B------:R-:W-:Y:S01]  /*179e0*/  LOP3.LUT R44, R44, R40, R49, 0x96, !PT ;  /* 0x000000282c2c7212 */ /* 0x000fe200078e9631 */
[----:B------:R-:W-:Y:S01]  /*179f0*/  IMAD.IADD R40, R38, 0x1, R51 ;  /* 0x0000000126287824 */ /* 0x000fe200078e0233 */
[----:B------:R-:W-:-:S02]  /*17a00*/  LOP3.LUT R38, R36, R39, R41, 0xe8, !PT ;  /* 0x0000002724267212 */ /* 0x000fc400078ee829 */
[----:B------:R-:W-:Y:S02]  /*17a10*/  IADD3 R29, PT, PT, R20, R42, R29 ;  /* 0x0000002a141d7210 */ /* 0x000fe40007ffe01d */
[----:B------:R-:W-:Y:S02]  /*17a20*/  IADD3 R38, PT, PT, R51, R44, R38 ;  /* 0x0000002c33267210 */ /* 0x000fe40007ffe026 */
[C-C-:B------:R-:W-:Y:S02]  /*17a30*/  SHF.L.W.U32.HI R44, R40.reuse, 0x1a, R40.reuse ;  /* 0x0000001a282c7819 */ /* 0x140fe40000010e28 */
[C-C-:B------:R-:W-:Y:S02]  /*17a40*/  SHF.L.W.U32.HI R49, R40.reuse, 0x15, R40.reuse ;  /* 0x0000001528317819 */ /* 0x140fe40000010e28 */
[----:B------:R-:W-:Y:S02]  /*17a50*/  SHF.L.W.U32.HI R46, R40, 0x7, R40 ;  /* 0x00000007282e7819 */ /* 0x000fe40000010e28 */
[----:B------:R-:W-:-:S02]  /*17a60*/  SHF.L.W.U32.HI R42, R34, 0x19, R34 ;  /* 0x00000019222a7819 */ /* 0x000fc40000010e22 */
[----:B------:R-:W-:Y:S02]  /*17a70*/  LOP3.LUT R46, R46, R44, R49, 0x96, !PT ;  /* 0x0000002c2e2e7212 */ /* 0x000fe400078e9631 */
[----:B------:R-:W-:Y:S02]  /*17a80*/  LOP3.LUT R44, R32, R40, R43, 0xb8, !PT ;  /* 0x00000028202c7212 */ /* 0x000fe400078eb82b */
[----:B------:R-:W-:Y:S02]  /*17a90*/  IADD3 R26, PT, PT, R35, R45, R26 ;  /* 0x0000002d231a7210 */ /* 0x000fe40007ffe01a */
[----:B------:R-:W-:Y:S02]  /*17aa0*/  IADD3 R46, PT, PT, R46, R44, R47 ;  /* 0x0000002c2e2e7210 */ /* 0x000fe40007ffe02f */
[C-C-:B------:R-:W-:Y:S02]  /*17ab0*/  SHF.L.W.U32.HI R44, R20.reuse, 0xf, R20.reuse ;  /* 0x0000000f142c7819 */ /* 0x140fe40000010e14 */
[----:B------:R-:W-:-:S02]  /*17ac0*/  SHF.L.W.U32.HI R47, R20, 0xd, R20 ;  /* 0x0000000d142f7819 */ /* 0x000fc40000010e14 */
[----:B------:R-:W-:Y:S02]  /*17ad0*/  SHF.L.W.U32.HI R45, R38, 0x1e, R38 ;  /* 0x0000001e262d7819 */ /* 0x000fe40000010e26 */
[----:B------:R-:W-:Y:S02]  /*17ae0*/  LOP3.LUT R44, R48, R44, R47, 0x96, !PT ;  /* 0x0000002c302c7212 */ /* 0x000fe400078e962f */
[--C-:B------:R-:W-:Y:S02]  /*17af0*/  SHF.L.W.U32.HI R47, R34, 0xe, R34.reuse ;  /* 0x0000000e222f7819 */ /* 0x100fe40000010e22 */
[----:B------:R-:W-:Y:S02]  /*17b00*/  SHF.R.U32.HI R48, RZ, 0x3, R34 ;  /* 0x00000003ff307819 */ /* 0x000fe40000011622 */
[----:B------:R-:W-:Y:S02]  /*17b10*/  IADD3 R46, PT, PT, R46, -0x57e599b5, R15 ;  /* 0xa81a664b2e2e7810 */ /* 0x000fe40007ffe00f */
[----:B------:R-:W-:-:S02]  /*17b20*/  LOP3.LUT R42, R48, R42, R47, 0x96, !PT ;  /* 0x0000002a302a7212 */ /* 0x000fc400078e962f */
[C-C-:B------:R-:W-:Y:S02]  /*17b30*/  SHF.L.W.U32.HI R48, R38.reuse, 0x13, R38.reuse ;  /* 0x0000001326307819 */ /* 0x140fe40000010e26 */
[----:B------:R-:W-:Y:S02]  /*17b40*/  SHF.L.W.U32.HI R47, R38, 0xa, R38 ;  /* 0x0000000a262f7819 */ /* 0x000fe40000010e26 */
[----:B0-----:R-:W-:Y:S02]  /*17b50*/  SHF.L.W.U32.HI R10, R20, 0x19, R20 ;  /* 0x00000019140a7819 */ /* 0x001fe40000010e14 */
[----:B------:R-:W-:Y:S01]  /*17b60*/  LOP3.LUT R47, R47, R45, R48, 0x96, !PT ;  /* 0x0000002d2f2f7212 */ /* 0x000fe200078e9630 */
        /* <DEDUP_REMOVED lines=8> */
[--C-:B------:R-:W-:Y:S02]  /*17bf0*/  SHF.R.U32.HI R46, RZ, 0xa, R35.reuse ;  /* 0x0000000aff2e7819 */ /* 0x100fe40000011623 */
[----:B------:R-:W-:Y:S02]  /*17c00*/  IADD3 R49, PT, PT, R47, R49, R32 ;  /* 0x000000312f317210 */ /* 0x000fe40007ffe020 */
[C-C-:B------:R-:W-:Y:S02]  /*17c10*/  SHF.L.W.U32.HI R32, R35.reuse, 0xf, R35.reuse ;  /* 0x0000000f23207819 */ /* 0x140fe40000010e23 */
[----:B------:R-:W-:Y:S02]  /*17c20*/  SHF.L.W.U32.HI R47, R35, 0xd, R35 ;  /* 0x0000000d232f7819 */ /* 0x000fe40000010e23 */
[----:B------:R-:W-:Y:S02]  /*17c30*/  IADD3 R49, PT, PT, R49, -0x3db47490, R34 ;  /* 0xc24b8b7031317810 */ /* 0x000fe40007ffe022 */
[----:B------:R-:W-:Y:S01]  /*17c40*/  LOP3.LUT R51, R46, R32, R47, 0x96, !PT ;  /* 0x000000202e337212 */ /* 0x000fe200078e962f */
[----:B------:R-:W-:Y:S01]  /*17c50*/  IMAD.IADD R32, R44, 0x1, R23 ;  /* 0x000000012c207824 */ /* 0x000fe200078e0217 */
[--C-:B------:R-:W-:Y:S01]  /*17c60*/  SHF.L.W.U32.HI R47, R30, 0x19, R30.reuse ;  /* 0x000000191e2f7819 */ /* 0x100fe20000010e1e */
[----:B------:R-:W-:Y:S01]  /*17c70*/  IMAD.IADD R36, R36, 0x1, R49 ;  /* 0x0000000124247824 */ /* 0x000fe200078e0231 */
[----:B------:R-:W-:-:S02]  /*17c80*/  SHF.L.W.U32.HI R44, R30, 0xe, R30 ;  /* 0x0000000e1e2c7819 */ /* 0x000fc40000010e1e */
[----:B------:R-:W-:Y:S02]  /*17c90*/  SHF.R.U32.HI R23, RZ, 0x3, R30 ;  /* 0x00000003ff177819 */ /* 0x000fe4000001161e */
[----:B------:R-:W-:Y:S02]  /*17ca0*/  SHF.L.W.U32.HI R46, R36, 0x7, R36 ;  /* 0x00000007242e7819 */ /* 0x000fe40000010e24 */
[----:B------:R-:W-:Y:S01]  /*17cb0*/  LOP3.LUT R47, R23, R47, R44, 0x96, !PT ;  /* 0x0000002f172f7212 */ /* 0x000fe200078e962c */
[----:B------:R-:W-:Y:S01]  /*17cc0*/  IMAD.IADD R23, R51, 0x1, R14 ;  /* 0x0000000133177824 */ /* 0x000fe200078e020e */
[C-C-:B------:R-:W-:Y:S02]  /*17cd0*/  SHF.L.W.U32.HI R14, R39.reuse, 0x1e, R39.reuse ;  /* 0x0000001e270e7819 */ /* 0x140fe40000010e27 */
[C-C-:B------:R-:W-:Y:S02]  /*17ce0*/  SHF.L.W.U32.HI R51, R39.reuse, 0x13, R39.reuse ;  /* 0x0000001327337819 */ /* 0x140fe40000010e27 */
[----:B------:R-:W-:-:S02]  /*17cf0*/  SHF.L.W.U32.HI R44, R39, 0xa, R39 ;  /* 0x0000000a272c7819 */ /* 0x000fc40000010e27 */
[----:B------:R-:W-:Y:S02]  /*17d00*/  IADD3 R15, PT, PT, R32, R42, R15 ;  /* 0x0000002a200f7210 */ /* 0x000fe40007ffe00f */
[----:B------:R-:W-:Y:S02]  /*17d10*/  LOP3.LUT R14, R44, R14, R51, 0x96, !PT ;  /* 0x0000000e2c0e7212 */ /* 0x000fe400078e9633 */
[----:B------:R-:W-:Y:S02]  /*17d20*/  LOP3.LUT R44, R38, R41, R39, 0xe8, !PT ;  /* 0x00000029262c7212 */ /* 0x000fe400078ee827 */
[----:B------:R-:W-:Y:S02]  /*17d30*/  SHF.R.U32.HI R42, RZ, 0x3, R21 ;  /* 0x00000003ff2a7819 */ /* 0x000fe40000011615 */
[----:B------:R-:W-:Y:S02]  /*17d40*/  IADD3 R14, PT, PT, R49, R14, R44 ;  /* 0x0000000e310e7210 */ /* 0x000fe40007ffe02c */
[----:B------:R-:W-:-:S02]  /*17d50*/  SHF.L.W.U32.HI R44, R36, 0x1a, R36 ;  /* 0x0000001a242c7819 */ /* 0x000fc40000010e24 */
[----:B------:R-:W-:Y:S02]  /*17d60*/  SHF.L.W.U32.HI R49, R36, 0x15, R36 ;  /* 0x0000001524317819 */ /* 0x000fe40000010e24 */
[----:B------:R-:W-:Y:S02]  /*17d70*/  IADD3 R34, PT, PT, R23, R47, R34 ;  /* 0x0000002f17227210 */ /* 0x000fe40007ffe022 */
[----:B------:R-:W-:Y:S02]  /*17d80*/  LOP3.LUT R44, R46, R44, R49, 0x96, !PT ;  /* 0x0000002c2e2c7212 */ /* 0x000fe400078e9631 */
[----:B------:R-:W-:Y:S02]  /*17d90*/  LOP3.LUT R46, R40, R36, R45, 0xb8, !PT ;  /* 0x00000024282e7212 */ /* 0x000fe400078eb82d */
[----:B------:R-:W-:Y:S02]  /*17da0*/  SHF.L.W.U32.HI R49, R32, 0xd, R32 ;  /* 0x0000000d20317819 */ /* 0x000fe40000010e20 */
[----:B------:R-:W-:-:S02]  /*17db0*/  IADD3 R43, PT, PT, R44, R46, R43 ;  /* 0x0000002e2c2b7210 */ /* 0x000fc40007ffe02b */
[--C-:B------:R-:W-:Y:S02]  /*17dc0*/  SHF.L.W.U32.HI R46, R32, 0xf, R32.reuse ;  /* 0x0000000f202e7819 */ /* 0x100fe40000010e20 */
[----:B------:R-:W-:Y:S02]  /*17dd0*/  SHF.R.U32.HI R44, RZ, 0xa, R32 ;  /* 0x0000000aff2c7819 */ /* 0x000fe40000011620 */
[----:B------:R-:W-:Y:S02]  /*17de0*/  SHF.L.W.U32.HI R47, R14, 0x13, R14 ;  /* 0x000000130e2f7819 */ /* 0x000fe40000010e0e */
[----:B------:R-:W-:Y:S02]  /*17df0*/  LOP3.LUT R46, R44, R46, R49, 0x96, !PT ;  /* 0x0000002e2c2e7212 */ /* 0x000fe400078e9631 */
[C-C-:B------:R-:W-:Y:S02]  /*17e00*/  SHF.L.W.U32.HI R44, R21.reuse, 0x19, R21.reuse ;  /* 0x00000019152c7819 */ /* 0x140fe40000010e15 */
[----:B------:R-:W-:-:S02]  /*17e10*/  SHF.L.W.U32.HI R49, R21, 0xe, R21 ;  /* 0x0000000e15317819 */ /* 0x000fc40000010e15 */
[--C-:B------:R-:W-:Y:S02]  /*17e20*/  SHF.L.W.U32.HI R48, R14, 0xa, R14.reuse ;  /* 0x0000000a0e307819 */ /* 0x100fe40000010e0e */
[----:B------:R-:W-:Y:S02]  /*17e30*/  LOP3.LUT R44, R42, R44, R49, 0x96, !PT ;  /* 0x0000002c2a2c7212 */ /* 0x000fe400078e9631 */
        /* <DEDUP_REMOVED lines=20> */
[----:B------:R-:W-:Y:S02]  /*17f80*/  SHF.L.W.U32.HI R48, R41, 0xa, R41 ;  /* 0x0000000a29307819 */ /* 0x000fe40000010e29 */
[----:B------:R-:W-:Y:S01]  /*17f90*/  LOP3.LUT R46, R40, R46, R13, 0x96, !PT ;  /* 0x0000002e282e7212 */ /* 0x000fe200078e960d */
[----:B------:R-:W-:Y:S01]  /*17fa0*/  IMAD.IADD R40, R49, 0x1, R12 ;  /* 0x0000000131287824 */ /* 0x000fe200078e020c */
[----:B------:R-:W-:-:S02]  /*17fb0*/  SHF.L.W.U32.HI R12, R41, 0x1e, R41 ;  /* 0x0000001e290c7819 */ /* 0x000fc40000010e29 */
[----:B------:R-:W-:Y:S02]  /*17fc0*/  SHF.L.W.U32.HI R13, R41, 0x13, R41 ;  /* 0x00000013290d7819 */ /* 0x000fe40000010e29 */
[C---:B------:R-:W-:Y:S02]  /*17fd0*/  SHF.L.W.U32.HI R49, R47.reuse, 0xf, R47 ;  /* 0x0000000f2f317819 */ /* 0x040fe40000010e2f */
[----:B------:R-:W-:Y:S02]  /*17fe0*/  LOP3.LUT R12, R48, R12, R13, 0x96, !PT ;  /* 0x0000000c300c7212 */ /* 0x000fe400078e960d */
[----:B------:R-:W-:Y:S02]  /*17ff0*/  IADD3 R13, PT, PT, R42, -0x2e6d17e7, R21 ;  /* 0xd192e8192a0d7810 */ /* 0x000fe40007ffe015 */
[----:B------:R-:W-:Y:S02]  /*18000*/  IADD3 R30, PT, PT, R47, R44, R30 ;  /* 0x0000002c2f1e7210 */ /* 0x000fe40007ffe01e */
[----:B------:R-:W-:Y:S01]  /*18010*/  SHF.R.U32.HI R44, RZ, 0x3, R33 ;  /* 0x00000003ff2c7819 */ /* 0x000fe20000011621 */
        /* <DEDUP_REMOVED lines=10> */
[----:B------:R-:W-:Y:S02]  /*180c0*/  SHF.R.U32.HI R46, RZ, 0x3, R31 ;  /* 0x00000003ff2e7819 */ /* 0x000fe4000001161f */
[----:B------:R-:W-:Y:S02]  /*180d0*/  IADD3 R45, PT, PT, R12, R13, R45 ;  /* 0x0000000d0c2d7210 */ /* 0x000fe40007ffe02d */
[--C-:B------:R-:W-:Y:S02]  /*180e0*/  SHF.L.W.U32.HI R12, R47, 0xd, R47.reuse ;  /* 0x0000000d2f0c7819 */ /* 0x100fe40000010e2f */
[----:B------:R-:W-:-:S04]  /*180f0*/  SHF.R.U32.HI R13, RZ, 0xa, R47 ;  /* 0x0000000aff0d7819 */ /* 0x000fc8000001162f */
[----:B------:R-:W-:Y:S02]  /*18100*/  LOP3.LUT R49, R13, R49, R12, 0x96, !PT ;  /* 0x000000310d317212 */ /* 0x000fe400078e960c */
[C-C-:B------:R-:W-:Y:S02]  /*18110*/  SHF.L.W.U32.HI R13, R33.reuse, 0x19, R33.reuse ;  /* 0x00000019210d7819 */ /* 0x140fe40000010e21 */
[----:B------:R-:W-:Y:S01]  /*18120*/  SHF.L.W.U32.HI R12, R33, 0xe, R33 ;  /* 0x0000000e210c7819 */ /* 0x000fe20000010e21 */
[----:B------:R-:W-:Y:S01]  /*18130*/  IMAD.IADD R28, R49, 0x1, R28 ;  /* 0x00000001311c7824 */ /* 0x000fe200078e021c */
[----:B------:R-:W-:Y:S02]  /*18140*/  SHF.L.W.U32.HI R49, R31, 0xe, R31 ;  /* 0x0000000e1f317819 */ /* 0x000fe40000010e1f */
        /* <DEDUP_REMOVED lines=18> */
[----:B------:R-:W-:-:S03]  /*18270*/  SHF.L.W.U32.HI R12, R31, 0x19, R31 ;  /* 0x000000191f0c7819 */ /* 0x000fc60000010e1f */
[----:B------:R-:W-:Y:S01]  /*18280*/  IMAD.IADD R29, R44, 0x1, R29 ;  /* 0x000000012c1d7824 */ /* 0x000fe200078e021d */
[----:B------:R-:W-:Y:S02]  /*18290*/  LOP3.LUT R12, R46, R12, R49, 0x96, !PT ;  /* 0x0000000c2e0c7212 */ /* 0x000fe400078e9631 */
        /* <DEDUP_REMOVED lines=19> */
[C-C-:B------:R-:W-:Y:S02]  /*183d0*/  SHF.L.W.U32.HI R44, R36.reuse, 0x13, R36.reuse ;  /* 0x00000013242c7819 */ /* 0x140fe40000010e24 */
[C---:B------:R-:W-:Y:S01]  /*183e0*/  SHF.L.W.U32.HI R46, R36.reuse, 0xa, R36 ;  /* 0x0000000a242e7819 */ /* 0x040fe20000010e24 */
[----:B------:R-:W-:Y:S01]  /*183f0*/  IMAD.IADD R26, R43, 0x1, R26 ;  /* 0x000000012b1a7824 */ /* 0x000fe200078e021a */
        /* <DEDUP_REMOVED lines=10> */
[----:B------:R-:W-:-:S04]  /*184a0*/  LOP3.LUT R44, R45, R43, R14, 0xb8, !PT ;  /* 0x0000002b2d2c7212 */ /* 0x000fc800078eb80e */
[----:B------:R-:W-:Y:S02]  /*184b0*/  IADD3 R49, PT, PT, R49, R44, R42 ;  /* 0x0000002c31317210 */ /* 0x000fe40007ffe02a */
[C-C-:B------:R-:W-:Y:S02]  /*184c0*/  SHF.L.W.U32.HI R42, R41.reuse, 0x1e, R41.reuse ;  /* 0x0000001e292a7819 */ /* 0x140fe40000010e29 */
[----:B------:R-:W-:Y:S02]  /*184d0*/  SHF.L.W.U32.HI R44, R41, 0xa, R41 ;  /* 0x0000000a292c7819 */ /* 0x000fe40000010e29 */
[----:B------:R-:W-:Y:S02]  /*184e0*/  IADD3 R49, PT, PT, R49, 0x19a4c116, R20 ;  /* 0x19a4c11631317810 */ /* 0x000fe40007ffe014 */
        /* <DEDUP_REMOVED lines=25> */
[--C-:B------:R-:W-:Y:S02]  /*18680*/  SHF.L.W.U32.HI R14, R39, 0x1e, R39.reuse ;  /* 0x0000001e270e7819 */ /* 0x100fe40000010e27 */
[----:B------:R-:W-:Y:S02]  /*18690*/  IADD3 R45, PT, PT, R45, 0x2748774c, R32 ;  /* 0x2748774c2d2d7810 */ /* 0x000fe40007ffe020 */
[----:B------:R-:W-:-:S03]  /*186a0*/  SHF.L.W.U32.HI R32, R39, 0xa, R39 ;  /* 0x0000000a27207819 */ /* 0x000fc60000010e27 */
[----:B------:R-:W-:Y:S01]  /*186b0*/  IMAD.IADD R36, R36, 0x1, R45 ;  /* 0x0000000124247824 */ /* 0x000fe200078e022d */
[----:B------:R-:W-:-:S04]  /*186c0*/  LOP3.LUT R14, R32, R14, R49, 0x96, !PT ;  /* 0x0000000e200e7212 */ /* 0x000fc800078e9631 */
[C-C-:B------:R-:W-:Y:S02]  /*186d0*/  SHF.L.W.U32.HI R32, R36.reuse, 0x1a, R36.reuse ;  /* 0x0000001a24207819 */ /* 0x140fe40000010e24 */
[C-C-:B------:R-:W-:Y:S02]  /*186e0*/  SHF.L.W.U32.HI R49, R36.reuse, 0x15, R36.reuse ;  /* 0x0000001524317819 */ /* 0x140fe40000010e24 */
[----:B------:R-:W-:-:S04]  /*186f0*/  SHF.L.W.U32.HI R44, R36, 0x7, R36 ;  /* 0x00000007242c7819 */ /* 0x000fc80000010e24 */
[----:B------:R-:W-:Y:S02]  /*18700*/  LOP3.LUT R32, R44, R32, R49, 0x96, !PT ;  /* 0x000000202c207212 */ /* 0x000fe400078e9631 */
[----:B------:R-:W-:-:S04]  /*18710*/  LOP3.LUT R44, R42, R36, R35, 0xb8, !PT ;  /* 0x000000242a2c7212 */ /* 0x000fc800078eb823 */
[----:B------:R-:W-:-:S04]  /*18720*/  IADD3 R44, PT, PT, R32, R44, R43 ;  /* 0x0000002c202c7210 */ /* 0x000fc80007ffe02b */
[----:B------:R-:W-:-:S05]  /*18730*/  IADD3 R44, PT, PT, R44, 0x34b0bcb5, R23 ;  /* 0x34b0bcb52c2c7810 */ /* 0x000fca0007ffe017 */
[----:B------:R-:W-:-:S05]  /*18740*/  IMAD.IADD R23, R41, 0x1, R44 ;  /* 0x0000000129177824 */ /* 0x000fca00078e022c */
[C-C-:B------:R-:W-:Y:S02]  /*18750*/  SHF.L.W.U32.HI R32, R23.reuse, 0x1a, R23.reuse ;  /* 0x0000001a17207819 */ /* 0x140fe40000010e17 */
[C-C-:B------:R-:W-:Y:S02]  /*18760*/  SHF.L.W.U32.HI R43, R23.reuse, 0x15, R23.reuse ;  /* 0x00000015172b7819 */ /* 0x140fe40000010e17 */
[----:B------:R-:W-:-:S04]  /*18770*/  SHF.L.W.U32.HI R46, R23, 0x7, R23 ;  /* 0x00000007172e7819 */ /* 0x000fc80000010e17 */
[----:B------:R-:W-:Y:S02]  /*18780*/  LOP3.LUT R43, R46, R32, R43, 0x96, !PT ;  /* 0x000000202e2b7212 */ /* 0x000fe400078e962b */
[----:B------:R-:W-:Y:S02]  /*18790*/  LOP3.LUT R32, R35, R23, R36, 0xb8, !PT ;  /* 0x0000001723207212 */ /* 0x000fe400078eb824 */
[----:B------:R-:W-:Y:S02]  /*187a0*/  SHF.L.W.U32.HI R46, R26, 0xd, R26 ;  /* 0x0000000d1a2e7819 */ /* 0x000fe40000010e1a */
[----:B------:R-:W-:Y:S02]  /*187b0*/  IADD3 R32, PT, PT, R43, R32, R42 ;  /* 0x000000202b207210 */ /* 0x000fe40007ffe02a */
[----:B------:R-:W-:Y:S02]  /*187c0*/  LOP3.LUT R42, R38, R41, R39, 0xe8, !PT ;  /* 0x00000029262a7212 */ /* 0x000fe400078ee827 */
[----:B------:R-:W-:-:S02]  /*187d0*/  IADD3 R47, PT, PT, R32, 0x391c0cb3, R47 ;  /* 0x391c0cb3202f7810 */ /* 0x000fc40007ffe02f */
[----:B------:R-:W-:-:S03]  /*187e0*/  IADD3 R42, PT, PT, R45, R14, R42 ;  /* 0x0000000e2d2a7210 */ /* 0x000fc60007ffe02a */
[----:B------:R-:W-:Y:S01]  /*187f0*/  IMAD.IADD R32, R38, 0x1, R47 ;  /* 0x0000000126207824 */ /* 0x000fe200078e022f */
[----:B------:R-:W-:-:S04]  /*18800*/  LOP3.LUT R38, R39, R38, R42, 0xe8, !PT ;  /* 0x0000002627267212 */ /* 0x000fc800078ee82a */
        /* <DEDUP_REMOVED lines=11> */
[----:B------:R-:W-:Y:S01]  /*188c0*/  IMAD.IADD R35, R39, 0x1, R40 ;  /* 0x0000000127237824 */ /* 0x000fe200078e0228 */
[----:B------:R-:W-:-:S04]  /*188d0*/  IADD3 R44, PT, PT, R44, R41, R38 ;  /* 0x000000292c2c7210 */ /* 0x000fc80007ffe026 */
[C-C-:B------:R-:W-:Y:S02]  /*188e0*/  SHF.L.W.U32.HI R14, R35.reuse, 0x1a, R35.reuse ;  /* 0x0000001a230e7819 */ /* 0x140fe40000010e23 */
[C-C-:B------:R-:W-:Y:S02]  /*188f0*/  SHF.L.W.U32.HI R41, R35.reuse, 0x15, R35.reuse ;  /* 0x0000001523297819 */ /* 0x140fe40000010e23 */
[----:B------:R-:W-:Y:S02]  /*18900*/  SHF.L.W.U32.HI R38, R35, 0x7, R35 ;  /* 0x0000000723267819 */ /* 0x000fe40000010e23 */
[----:B------:R-:W-:Y:S02]  /*18910*/  SHF.L.W.U32.HI R43, R44, 0x13, R44 ;  /* 0x000000132c2b7819 */ /* 0x000fe40000010e2c */
[----:B------:R-:W-:Y:S02]  /*18920*/  LOP3.LUT R41, R38, R14, R41, 0x96, !PT ;  /* 0x0000000e26297212 */ /* 0x000fe400078e9629 */
[----:B------:R-:W-:-:S02]  /*18930*/  LOP3.LUT R14, R23, R35, R32, 0xb8, !PT ;  /* 0x00000023170e7212 */ /* 0x000fc400078eb820 */
[----:B------:R-:W-:Y:S02]  /*18940*/  LOP3.LUT R39, R42, R39, R44, 0xe8, !PT ;  /* 0x000000272a277212 */ /* 0x000fe400078ee82c */
[----:B------:R-:W-:Y:S02]  /*18950*/  IADD3 R41, PT, PT, R41, R14, R36 ;  /* 0x0000000e29297210 */ /* 0x000fe40007ffe024 */
        /* <DEDUP_REMOVED lines=11> */
[----:B------:R-:W-:-:S02]  /*18a10*/  LOP3.LUT R38, R32, R14, R35, 0xb8, !PT ;  /* 0x0000000e20267212 */ /* 0x000fc400078eb823 */
[C---:B------:R-:W-:Y:S02]  /*18a20*/  SHF.L.W.U32.HI R39, R47.reuse, 0xa, R47 ;  /* 0x0000000a2f277819 */ /* 0x040fe40000010e2f */
        /* <DEDUP_REMOVED lines=13> */
[C-C-:B------:R-:W-:Y:S02]  /*18b00*/  SHF.L.W.U32.HI R39, R40.reuse, 0x13, R40.reuse ;  /* 0x0000001328277819 */ /* 0x140fe40000010e28 */
[----:B------:R-:W-:Y:S02]  /*18b10*/  SHF.L.W.U32.HI R42, R40, 0xa, R40 ;  /* 0x0000000a282a7819 */ /* 0x000fe40000010e28 */
[----:B------:R-:W-:Y:S02]  /*18b20*/  IADD3 R45, PT, PT, R43, R45, R32 ;  /* 0x0000002d2b2d7210 */ /* 0x000fe40007ffe020 */
[----:B------:R-:W-:Y:S02]  /*18b30*/  LOP3.LUT R42, R42, R36, R39, 0x96, !PT ;  /* 0x000000242a2a7212 */ /* 0x000fe400078e9627 */
[C-C-:B------:R-:W-:Y:S02]  /*18b40*/  SHF.L.W.U32.HI R32, R29.reuse, 0xf, R29.reuse ;  /* 0x0000000f1d207819 */ /* 0x140fe40000010e1d */
[----:B------:R-:W-:-:S02]  /*18b50*/  SHF.L.W.U32.HI R39, R29, 0xd, R29 ;  /* 0x0000000d1d277819 */ /* 0x000fc40000010e1d */
[----:B------:R-:W-:Y:S02]  /*18b60*/  SHF.R.U32.HI R36, RZ, 0xa, R29 ;  /* 0x0000000aff247819 */ /* 0x000fe4000001161d */
[----:B------:R-:W-:Y:S02]  /*18b70*/  LOP3.LUT R43, R47, R44, R40, 0xe8, !PT ;  /* 0x0000002c2f2b7212 */ /* 0x000fe400078ee828 */
[----:B------:R-:W-:Y:S02]  /*18b80*/  LOP3.LUT R44, R36, R32, R39, 0x96, !PT ;  /* 0x00000020242c7212 */ /* 0x000fe400078e9627 */
[----:B------:R-:W-:Y:S02]  /*18b90*/  IADD3 R36, PT, PT, R41, R42, R43 ;  /* 0x0000002a29247210 */ /* 0x000fe40007ffe02b */
[--C-:B------:R-:W-:Y:S02]  /*18ba0*/  IADD3 R42, PT, PT, R45, 0x748f82ee, R26.reuse ;  /* 0x748f82ee2d2a7810 */ /* 0x100fe40007ffe01a */
[----:B------:R-:W-:-:S02]  /*18bb0*/  SHF.L.W.U32.HI R41, R26, 0xf, R26 ;  /* 0x0000000f1a297819 */ /* 0x000fc40000010e1a */
[----:B------:R-:W-:Y:S01]  /*18bc0*/  SHF.R.U32.HI R39, RZ, 0xa, R26 ;  /* 0x0000000aff277819 */ /* 0x000fe2000001161a */
[----:B------:R-:W-:Y:S01]  /*18bd0*/  IMAD.IADD R32, R47, 0x1, R42 ;  /* 0x000000012f207824 */ /* 0x000fe200078e022a */
[----:B------:R-:W-:Y:S02]  /*18be0*/  LOP3.LUT R47, R40, R47, R36, 0xe8, !PT ;  /* 0x0000002f282f7212 */ /* 0x000fe400078ee824 */
[----:B------:R-:W-:Y:S02]  /*18bf0*/  LOP3.LUT R41, R39, R41, R46, 0x96, !PT ;  /* 0x0000002927297212 */ /* 0x000fe400078e962e */
[C-C-:B------:R-:W-:Y:S02]  /*18c00*/  SHF.L.W.U32.HI R39, R32.reuse, 0x1a, R32.reuse ;  /* 0x0000001a20277819 */ /* 0x140fe40000010e20 */
[C-C-:B------:R-:W-:Y:S02]  /*18c10*/  SHF.L.W.U32.HI R46, R32.reuse, 0x15, R32.reuse ;  /* 0x00000015202e7819 */ /* 0x140fe40000010e20 */
[----:B------:R-:W-:-:S04]  /*18c20*/  SHF.L.W.U32.HI R43, R32, 0x7, R32 ;  /* 0x00000007202b7819 */ /* 0x000fc80000010e20 */
[----:B------:R-:W-:Y:S01]  /*18c30*/  LOP3.LUT R46, R43, R39, R46, 0x96, !PT ;  /* 0x000000272b2e7212 */ /* 0x000fe200078e962e */
[----:B------:R-:W-:Y:S01]  /*18c40*/  IMAD.IADD R43, R44, 0x1, R15 ;  /* 0x000000012c2b7824 */ /* 0x000fe200078e020f */
[----:B------:R-:W-:Y:S02]  /*18c50*/  LOP3.LUT R39, R14, R32, R23, 0xb8, !PT ;  /* 0x000000200e277212 */ /* 0x000fe400078eb817 */
[--C-:B------:R-:W-:Y:S02]  /*18c60*/  SHF.L.W.U32.HI R15, R36, 0x1e, R36.reuse ;  /* 0x0000001e240f7819 */ /* 0x100fe40000010e24 */
[----:B------:R-:W-:Y:S02]  /*18c70*/  IADD3 R46, PT, PT, R46, R39, R35 ;  /* 0x000000272e2e7210 */ /* 0x000fe40007ffe023 */
[C-C-:B------:R-:W-:Y:S02]  /*18c80*/  SHF.L.W.U32.HI R44, R36.reuse, 0x13, R36.reuse ;  /* 0x00000013242c7819 */ /* 0x140fe40000010e24 */
[----:B------:R-:W-:-:S02]  /*18c90*/  SHF.L.W.U32.HI R35, R36, 0xa, R36 ;  /* 0x0000000a24237819 */ /* 0x000fc40000010e24 */
[----:B------:R-:W-:Y:S02]  /*18ca0*/  IADD3 R39, PT, PT, R46, 0x78a5636f, R43 ;  /* 0x78a5636f2e277810 */ /* 0x000fe40007ffe02b */
[----:B------:R-:W-:-:S03]  /*18cb0*/  LOP3.LUT R35, R35, R15, R44, 0x96, !PT ;  /* 0x0000000f23237212 */ /* 0x000fc600078e962c */
[----:B------:R-:W-:Y:S01]  /*18cc0*/  IMAD.IADD R15, R40, 0x1, R39 ;  /* 0x00000001280f7824 */ /* 0x000fe200078e0227 */
[----:B------:R-:W-:-:S04]  /*18cd0*/  IADD3 R35, PT, PT, R38, R35, R47 ;  /* 0x0000002326237210 */ /* 0x000fc80007ffe02f */
        /* <DEDUP_REMOVED lines=10> */
[----:B------:R-:W-:Y:S02]  /*18d80*/  IADD3 R41, PT, PT, R41, -0x7b3787ec, R38 ;  /* 0x84c8781429297810 */ /* 0x000fe40007ffe026 */
[----:B------:R-:W-:Y:S02]  /*18d90*/  LOP3.LUT R45, R34, R14, R45, 0x96, !PT ;  /* 0x0000000e222d7212 */ /* 0x000fe400078e962d */
[C---:B------:R-:W-:Y:S01]  /*18da0*/  LOP3.LUT R34, R36.reuse, R40, R35, 0xe8, !PT ;  /* 0x0000002824227212 */ /* 0x040fe200078ee823 */
        /* <DEDUP_REMOVED lines=8> */
[--C-:B------:R-:W-:Y:S02]  /*18e30*/  SHF.L.W.U32.HI R45, R43, 0xd, R43.reuse ;  /* 0x0000000d2b2d7819 */ /* 0x100fe40000010e2b */
[----:B------:R-:W-:-:S04]  /*18e40*/  SHF.R.U32.HI R43, RZ, 0xa, R43 ;  /* 0x0000000aff2b7819 */ /* 0x000fc8000001162b */
[----:B------:R-:W-:Y:S02]  /*18e50*/  LOP3.LUT R43, R43, R40, R45, 0x96, !PT ;  /* 0x000000282b2b7212 */ /* 0x000fe400078e962d */
[----:B------:R-:W-:Y:S02]  /*18e60*/  IADD3 R45, PT, PT, R42, R44, R23 ;  /* 0x0000002c2a2d7210 */ /* 0x000fe40007ffe017 */
[C---:B------:R-:W-:Y:S01]  /*18e70*/  SHF.L.W.U32.HI R23, R34.reuse, 0x1e, R34 ;  /* 0x0000001e22177819 */ /* 0x040fe20000010e22 */
[----:B------:R-:W-:Y:S01]  /*18e80*/  IMAD.IADD R30, R43, 0x1, R30 ;  /* 0x000000012b1e7824 */ /* 0x000fe200078e021e */
[C-C-:B------:R-:W-:Y:S02]  /*18e90*/  SHF.L.W.U32.HI R40, R34.reuse, 0x13, R34.reuse ;  /* 0x0000001322287819 */ /* 0x140fe40000010e22 */
[----:B------:R-:W-:Y:S02]  /*18ea0*/  SHF.L.W.U32.HI R42, R34, 0xa, R34 ;  /* 0x0000000a222a7819 */ /* 0x000fe40000010e22 */
[----:B------:R-:W-:-:S02]  /*18eb0*/  SHF.L.W.U32.HI R43, R38, 0xd, R38 ;  /* 0x0000000d262b7819 */ /* 0x000fc40000010e26 */
[----:B------:R-:W-:Y:S02]  /*18ec0*/  LOP3.LUT R40, R42, R23, R40, 0x96, !PT ;  /* 0x000000172a287212 */ /* 0x000fe400078e9628 */
[----:B------:R-:W-:Y:S02]  /*18ed0*/  LOP3.LUT R23, R35, R36, R34, 0xe8, !PT ;  /* 0x0000002423177212 */ /* 0x000fe400078ee822 */
[----:B------:R-:W-:Y:S02]  /*18ee0*/  IADD3 R36, PT, PT, R45, -0x7338fdf8, R30 ;  /* 0x8cc702082d247810 */ /* 0x000fe40007ffe01e */
[----:B------:R-:W-:Y:S02]  /*18ef0*/  IADD3 R39, PT, PT, R39, R40, R23 ;  /* 0x0000002827277210 */ /* 0x000fe40007ffe017 */
[----:B------:R-:W-:Y:S01]  /*18f00*/  SHF.L.W.U32.HI R40, R38, 0xf, R38 ;  /* 0x0000000f26287819 */ /* 0x000fe20000010e26 */
[----:B------:R-:W-:Y:S01]  /*18f10*/  IMAD.IADD R23, R35, 0x1, R36 ;  /* 0x0000000123177824 */ /* 0x000fe200078e0224 */
[----:B------:R-:W-:-:S02]  /*18f20*/  SHF.R.U32.HI R38, RZ, 0xa, R38 ;  /* 0x0000000aff267819 */ /* 0x000fc40000011626 */
[----:B------:R-:W-:Y:S02]  /*18f30*/  LOP3.LUT R35, R34, R35, R39, 0xe8, !PT ;  /* 0x0000002322237212 */ /* 0x000fe400078ee827 */
[C-C-:B------:R-:W-:Y:S02]  /*18f40*/  SHF.L.W.U32.HI R42, R23.reuse, 0x1a, R23.reuse ;  /* 0x0000001a172a7819 */ /* 0x140fe40000010e17 */
[C-C-:B------:R-:W-:Y:S02]  /*18f50*/  SHF.L.W.U32.HI R45, R23.reuse, 0x15, R23.reuse ;  /* 0x00000015172d7819 */ /* 0x140fe40000010e17 */
[----:B------:R-:W-:Y:S02]  /*18f60*/  SHF.L.W.U32.HI R44, R23, 0x7, R23 ;  /* 0x00000007172c7819 */ /* 0x000fe40000010e17 */
[----:B------:R-:W-:Y:S02]  /*18f70*/  LOP3.LUT R38, R38, R40, R43, 0x96, !PT ;  /* 0x0000002826267212 */ /* 0x000fe400078e962b */
[----:B------:R-:W-:-:S02]  /*18f80*/  LOP3.LUT R45, R44, R42, R45, 0x96, !PT ;  /* 0x0000002a2c2d7212 */ /* 0x000fc400078e962d */
[C---:B------:R-:W-:Y:S01]  /*18f90*/  SHF.L.W.U32.HI R40, R39.reuse, 0x1e, R39 ;  /* 0x0000001e27287819 */ /* 0x040fe20000010e27 */
[----:B------:R-:W-:Y:S01]  /*18fa0*/  IMAD.IADD R21, R38, 0x1, R21 ;  /* 0x0000000126157824 */ /* 0x000fe200078e0215 */
[C-C-:B------:R-:W-:Y:S02]  /*18fb0*/  SHF.L.W.U32.HI R43, R39.reuse, 0x13, R39.reuse ;  /* 0x00000013272b7819 */ /* 0x140fe40000010e27 */
[----:B------:R-:W-:Y:S02]  /*18fc0*/  SHF.L.W.U32.HI R42, R39, 0xa, R39 ;  /* 0x0000000a272a7819 */ /* 0x000fe40000010e27 */
[----:B------:R-:W-:Y:S02]  /*18fd0*/  LOP3.LUT R38, R15, R23, R14, 0xb8, !PT ;  /* 0x000000170f267212 */ /* 0x000fe400078eb80e */
[----:B------:R-:W-:Y:S02]  /*18fe0*/  LOP3.LUT R40, R42, R40, R43, 0x96, !PT ;  /* 0x000000282a287212 */ /* 0x000fe400078e962b */
[----:B------:R-:W-:-:S02]  /*18ff0*/  IADD3 R38, PT, PT, R45, R38, R32 ;  /* 0x000000262d267210 */ /* 0x000fc40007ffe020 */
[----:B------:R-:W-:Y:S02]  /*19000*/  IADD3 R43, PT, PT, R28, R13, R24 ;  /* 0x0000000d1c2b7210 */ /* 0x000fe40007ffe018 */
[----:B------:R-:W-:Y:S02]  /*19010*/  IADD3 R28, PT, PT, R41, R40, R35 ;  /* 0x00000028291c7210 */ /* 0x000fe40007ffe023 */
[----:B------:R-:W-:Y:S02]  /*19020*/  IADD3 R35, PT, PT, R38, -0x6f410006, R21 ;  /* 0x90befffa26237810 */ /* 0x000fe40007ffe015 */
[C-C-:B------:R-:W-:Y:S02]  /*19030*/  SHF.L.W.U32.HI R13, R30.reuse, 0xf, R30.reuse ;  /* 0x0000000f1e0d7819 */ /* 0x140fe40000010e1e */
[--C-:B------:R-:W-:Y:S01]  /*19040*/  SHF.L.W.U32.HI R32, R30, 0xd, R30.reuse ;  /* 0x0000000d1e207819 */ /* 0x100fe20000010e1e */
[----:B------:R-:W-:Y:S01]  /*19050*/  IMAD.IADD R24, R34, 0x1, R35 ;  /* 0x0000000122187824 */ /* 0x000fe200078e0223 */
[----:B------:R-:W-:-:S02]  /*19060*/  SHF.R.U32.HI R30, RZ, 0xa, R30 ;  /* 0x0000000aff1e7819 */ /* 0x000fc4000001161e */
[----:B------:R-:W-:Y:S01]  /*19070*/  SHF.L.W.U32.HI R38, R28, 0x1e, R28 ;  /* 0x0000001e1c267819 */ /* 0x000fe20000010e1c */
[C---:B------:R-:W-:Y:S01]  /*19080*/  IMAD.IADD R7, R24.reuse, 0x1, R7 ;  /* 0x0000000118077824 */ /* 0x040fe200078e0207 */
[C-C-:B------:R-:W-:Y:S02]  /*19090*/  SHF.L.W.U32.HI R42, R24.reuse, 0x1a, R24.reuse ;  /* 0x0000001a182a7819 */ /* 0x140fe40000010e18 */
[C-C-:B------:R-:W-:Y:S02]  /*190a0*/  SHF.L.W.U32.HI R45, R24.reuse, 0x15, R24.reuse ;  /* 0x00000015182d7819 */ /* 0x140fe40000010e18 */
[----:B------:R-:W-:Y:S02]  /*190b0*/  SHF.L.W.U32.HI R44, R24, 0x7, R24 ;  /* 0x00000007182c7819 */ /* 0x000fe40000010e18 */
[----:B------:R-:W-:Y:S02]  /*190c0*/  LOP3.LUT R30, R30, R13, R32, 0x96, !PT ;  /* 0x0000000d1e1e7212 */ /* 0x000fe400078e9620 */
[----:B------:R-:W-:-:S02]  /*190d0*/  SHF.L.W.U32.HI R41, R28, 0x13, R28 ;  /* 0x000000131c297819 */ /* 0x000fc40000010e1c */
[--C-:B------:R-:W-:Y:S01]  /*190e0*/  SHF.L.W.U32.HI R40, R28, 0xa, R28.reuse ;  /* 0x0000000a1c287819 */ /* 0x100fe20000010e1c */
[----:B------:R-:W-:Y:S01]  /*190f0*/  IMAD.IADD R30, R30, 0x1, R43 ;  /* 0x000000011e1e7824 */ /* 0x000fe200078e022b */
[----:B------:R-:W-:Y:S02]  /*19100*/  LOP3.LUT R42, R44, R42, R45, 0x96, !PT ;  /* 0x0000002a2c2a7212 */ /* 0x000fe400078e962d */
[----:B------:R-:W-:Y:S02]  /*19110*/  LOP3.LUT R32, R14, R24, R23, 0xb8, !PT ;  /* 0x000000180e207212 */ /* 0x000fe400078eb817 */
[----:B------:R-:W-:Y:S02]  /*19120*/  LOP3.LUT R13, R40, R38, R41, 0x96, !PT ;  /* 0x00000026280d7212 */ /* 0x000fe400078e9629 */
[----:B------:R-:W-:Y:S02]  /*19130*/  LOP3.LUT R34, R39, R34, R28, 0xe8, !PT ;  /* 0x0000002227227212 */ /* 0x000fe400078ee81c */
[----:B------:R-:W-:-:S02]  /*19140*/  IADD3 R15, PT, PT, R42, R32, R15 ;  /* 0x000000202a0f7210 */ /* 0x000fc40007ffe00f */
[----:B------:R-:W-:Y:S02]  /*19150*/  IADD3 R13, PT, PT, R36, R13, R34 ;  /* 0x0000000d240d7210 */ /* 0x000fe40007ffe022 */
[----:B------:R-:W-:Y:S02]  /*19160*/  IADD3 R32, PT, PT, R15, -0x5baf9315, R30 ;  /* 0xa4506ceb0f207810 */ /* 0x000fe40007ffe01e */
[C-C-:B------:R-:W-:Y:S02]  /*19170*/  SHF.L.W.U32.HI R34, R13.reuse, 0x1e, R13.reuse ;  /* 0x0000001e0d227819 */ /* 0x140fe40000010e0d */
[--C-:B------:R-:W-:Y:S01]  /*19180*/  SHF.L.W.U32.HI R41, R13, 0x13, R13.reuse ;  /* 0x000000130d297819 */ /* 0x100fe20000010e0d */
[----:B------:R-:W-:Y:S01]  /*19190*/  IMAD.IADD R15, R39, 0x1, R32 ;  /* 0x00000001270f7824 */ /* 0x000fe200078e0220 */
[--C-:B------:R-:W-:Y:S02]  /*191a0*/  SHF.L.W.U32.HI R36, R13, 0xa, R13.reuse ;  /* 0x0000000a0d247819 */ /* 0x100fe40000010e0d */
[----:B------:R-:W-:Y:S01]  /*191b0*/  LOP3.LUT R39, R28, R39, R13, 0xe8, !PT ;  /* 0x000000271c277212 */ /* 0x000fe200078ee80d */
[----:B------:R-:W-:Y:S01]  /*191c0*/  IMAD.IADD R6, R15, 0x1, R6 ;  /* 0x000000010f067824 */ /* 0x000fe200078e0206 */
[----:B------:R-:W-:-:S02]  /*191d0*/  LOP3.LUT R34, R36, R34, R41, 0x96, !PT ;  /* 0x0000002224227212 */ /* 0x000fc400078e9629 */
[C-C-:B------:R-:W-:Y:S02]  /*191e0*/  SHF.L.W.U32.HI R38, R15.reuse, 0x1a, R15.reuse ;  /* 0x0000001a0f267819 */ /* 0x140fe40000010e0f */
[C-C-:B------:R-:W-:Y:S01]  /*191f0*/  SHF.L.W.U32.HI R41, R15.reuse, 0x15, R15.reuse ;  /* 0x000000150f297819 */ /* 0x140fe20000010e0f */
[----:B------:R0:W-:Y:S01]  /*19200*/  STL.64 [R1+0x20], R6 ;  /* 0x0000200601007387 */ /* 0x0001e20000100a00 */
[----:B------:R-:W-:Y:S02]  /*19210*/  SHF.L.W.U32.HI R40, R15, 0x7, R15 ;  /* 0x000000070f287819 */ /* 0x000fe40000010e0f */
[----:B------:R-:W-:Y:S02]  /*19220*/  IADD3 R36, PT, PT, R29, R12, R33 ;  /* 0x0000000c1d247210 */ /* 0x000fe40007ffe021 */
[----:B------:R-:W-:Y:S02]  /*19230*/  IADD3 R12, PT, PT, R35, R34, R39 ;  /* 0x00000022230c7210 */ /* 0x000fe40007ffe027 */
[----:B------:R-:W-:-:S02]  /*19240*/  SHF.L.W.U32.HI R29, R21, 0xf, R21 ;  /* 0x0000000f151d7819 */ /* 0x000fc40000010e15 */
[----:B------:R-:W-:Y:S01]  /*19250*/  SHF.L.W.U32.HI R34, R21, 0xd, R21 ;  /* 0x0000000d15227819 */ /* 0x000fe20000010e15 */
[----:B------:R-:W-:Y:S01]  /*19260*/  IMAD.IADD R9, R12, 0x1, R9 ;  /* 0x000000010c097824 */ /* 0x000fe200078e0209 */
[----:B------:R-:W-:Y:S02]  /*19270*/  LOP3.LUT R41, R40, R38, R41, 0x96, !PT ;  /* 0x0000002628297212 */ /* 0x000fe400078e9629 */
[----:B------:R-:W-:Y:S02]  /*19280*/  SHF.R.U32.HI R21, RZ, 0xa, R21 ;  /* 0x0000000aff157819 */ /* 0x000fe40000011615 */
[----:B------:R-:W-:Y:S02]  /*19290*/  LOP3.LUT R39, R23, R15, R24, 0xb8, !PT ;  /* 0x0000000f17277212 */ /* 0x000fe400078eb818 */
[C-C-:B------:R-:W-:Y:S02]  /*192a0*/  SHF.L.W.U32.HI R33, R12.reuse, 0x1e, R12.reuse ;  /* 0x0000001e0c217819 */ /* 0x140fe40000010e0c */
[----:B------:R-:W-:-:S02]  /*192b0*/  SHF.L.W.U32.HI R38, R12, 0x13, R12 ;  /* 0x000000130c267819 */ /* 0x000fc40000010e0c */
[----:B------:R-:W-:Y:S02]  /*192c0*/  SHF.L.W.U32.HI R35, R12, 0xa, R12 ;  /* 0x0000000a0c237819 */ /* 0x000fe40000010e0c */
[----:B------:R-:W-:Y:S02]  /*192d0*/  LOP3.LUT R21, R21, R29, R34, 0x96, !PT ;  /* 0x0000001d15157212 */ /* 0x000fe400078e9622 */
[----:B------:R-:W-:Y:S02]  /*192e0*/  IADD3 R39, PT, PT, R41, R39, R14 ;  /* 0x0000002729277210 */ /* 0x000fe40007ffe00e */
[----:B------:R-:W-:Y:S02]  /*192f0*/  LOP3.LUT R33, R35, R33, R38, 0x96, !PT ;  /* 0x0000002123217212 */ /* 0x000fe400078e9626 */
[----:B------:R-:W-:Y:S02]  /*19300*/  LOP3.LUT R14, R13, R28, R12, 0xe8, !PT ;  /* 0x0000001c0d0e7212 */ /* 0x000fe400078ee80c */
[----:B------:R-:W-:-:S02]  /*19310*/  IADD3 R36, PT, PT, R39, R36, R21 ;  /* 0x0000002427247210 */ /* 0x000fc40007ffe015 */
[----:B------:R-:W-:Y:S02]  /*19320*/  IADD3 R21, PT, PT, R32, R33, R14 ;  /* 0x0000002120157210 */ /* 0x000fe40007ffe00e */
[----:B------:R-:W-:Y:S01]  /*19330*/  SHF.L.W.U32.HI R29, R20, 0xe, R20 ;  /* 0x0000000e141d7819 */ /* 0x000fe20000010e14 */
[----:B------:R-:W-:Y:S01]  /*19340*/  VIADD R33, R36, 0xbef9a3f7 ;  /* 0xbef9a3f724217836 */ /* 0x000fe20000000000 */
[C-C-:B------:R-:W-:Y:S01]  /*19350*/  SHF.L.W.U32.HI R14, R21.reuse, 0x1e, R21.reuse ;  /* 0x0000001e150e7819 */ /* 0x140fe20000010e15 */
[C---:B------:R-:W-:Y:S01]  /*19360*/  IMAD.IADD R8, R21.reuse, 0x1, R8 ;  /* 0x0000000115087824 */ /* 0x040fe200078e0208 */
[C---:B------:R-:W-:Y:S01]  /*19370*/  SHF.L.W.U32.HI R35, R21.reuse, 0x13, R21 ;  /* 0x0000001315237819 */ /* 0x040fe20000010e15 */
[----:B------:R-:W-:Y:S01]  /*19380*/  IMAD.IADD R28, R28, 0x1, R33 ;  /* 0x000000011c1c7824 */ /* 0x000fe200078e0221 */
[----:B------:R-:W-:Y:S02]  /*19390*/  SHF.L.W.U32.HI R32, R21, 0xa, R21 ;  /* 0x0000000a15207819 */ /* 0x000fe40000010e15 */
[----:B------:R-:W-:Y:S01]  /*193a0*/  SHF.R.U32.HI R20, RZ, 0x3, R20 ;  /* 0x00000003ff147819 */ /* 0x000fe20000011614 */
[C---:B------:R-:W-:Y:S01]  /*193b0*/  IMAD.IADD R5, R28.reuse, 0x1, R5 ;  /* 0x000000011c057824 */ /* 0x040fe200078e0205 */
[C-C-:B------:R-:W-:Y:S01]  /*193c0*/  SHF.L.W.U32.HI R34, R28.reuse, 0x1a, R28.reuse ;  /* 0x0000001a1c227819 */ /* 0x140fe20000010e1c */
[----:B------:R0:W-:Y:S01]  /*193d0*/  STL.64 [R1+0x10], R8 ;  /* 0x0000100801007387 */ /* 0x0001e20000100a00 */
[----:B------:R-:W-:-:S02]  /*193e0*/  SHF.L.W.U32.HI R39, R28, 0x15, R28 ;  /* 0x000000151c277819 */ /* 0x000fc40000010e1c */
[----:B------:R-:W-:Y:S02]  /*193f0*/  SHF.L.W.U32.HI R36, R28, 0x7, R28 ;  /* 0x000000071c247819 */ /* 0x000fe40000010e1c */
[----:B------:R-:W-:Y:S02]  /*19400*/  LOP3.LUT R32, R32, R14, R35, 0x96, !PT ;  /* 0x0000000e20207212 */ /* 0x000fe400078e9623 */
[----:B------:R-:W-:Y:S02]  /*19410*/  LOP3.LUT R10, R20, R10, R29, 0x96, !PT ;  /* 0x0000000a140a7212 */ /* 0x000fe400078e961d */
[C-C-:B------:R-:W-:Y:S02]  /*19420*/  SHF.L.W.U32.HI R14, R30.reuse, 0xf, R30.reuse ;  /* 0x0000000f1e0e7819 */ /* 0x140fe40000010e1e */
[----:B------:R-:W-:Y:S02]  /*19430*/  SHF.L.W.U32.HI R27, R30, 0xd, R30 ;  /* 0x0000000d1e1b7819 */ /* 0x000fe40000010e1e */
[----:B------:R-:W-:-:S02]  /*19440*/  LOP3.LUT R34, R36, R34, R39, 0x96, !PT ;  /* 0x0000002224227212 */ /* 0x000fc400078e9627 */
[----:B------:R-:W-:Y:S02]  /*19450*/  SHF.R.U32.HI R30, RZ, 0xa, R30 ;  /* 0x0000000aff1e7819 */ /* 0x000fe4000001161e */
[----:B------:R-:W-:Y:S02]  /*19460*/  LOP3.LUT R29, R24, R28, R15, 0xb8, !PT ;  /* 0x0000001c181d7212 */ /* 0x000fe400078eb80f */
[----:B------:R-:W-:Y:S02]  /*19470*/  LOP3.LUT R20, R12, R13, R21, 0xe8, !PT ;  /* 0x0000000d0c147212 */ /* 0x000fe400078ee815 */
[----:B------:R-:W-:Y:S02]  /*19480*/  IADD3 R31, PT, PT, R26, R10, R31 ;  /* 0x0000000a1a1f7210 */ /* 0x000fe40007ffe01f */
[----:B------:R-:W-:Y:S02]  /*19490*/  LOP3.LUT R14, R30, R14, R27, 0x96, !PT ;  /* 0x0000000e1e0e7212 */ /* 0x000fe400078e961b */
[----:B------:R-:W-:-:S02]  /*194a0*/  IADD3 R29, PT, PT, R34, R29, R23 ;  /* 0x0000001d221d7210 */ /* 0x000fc40007ffe017 */
[----:B------:R-:W-:Y:S02]  /*194b0*/  IADD3 R20, PT, PT, R33, R32, R20 ;  /* 0x0000002021147210 */ /* 0x000fe40007ffe014 */
[----:B------:R-:W-:Y:S02]  /*194c0*/  IADD3 R14, PT, PT, R29, R31, R14 ;  /* 0x0000001f1d0e7210 */ /* 0x000fe40007ffe00e */
[C-C-:B------:R-:W-:Y:S01]  /*194d0*/  SHF.L.W.U32.HI R23, R20.reuse, 0x1e, R20.reuse ;  /* 0x0000001e14177819 */ /* 0x140fe20000010e14 */
[C---:B------:R-:W-:Y:S01]  /*194e0*/  IMAD.IADD R3, R20.reuse, 0x1, R3 ;  /* 0x0000000114037824 */ /* 0x040fe200078e0203 */
[--C-:B------:R-:W-:Y:S01]  /*194f0*/  SHF.L.W.U32.HI R26, R20, 0x13, R20.reuse ;  /* 0x00000013141a7819 */ /* 0x100fe20000010e14 */
[----:B------:R-:W-:Y:S01]  /*19500*/  VIADD R14, R14, 0xc67178f2 ;  /* 0xc67178f20e0e7836 */ /* 0x000fe20000000000 */
[--C-:B------:R-:W-:Y:S02]  /*19510*/  SHF.L.W.U32.HI R27, R20, 0xa, R20.reuse ;  /* 0x0000000a141b7819 */ /* 0x100fe40000010e14 */
[----:B------:R-:W-:-:S02]  /*19520*/  LOP3.LUT R12, R21, R12, R20, 0xe8, !PT ;  /* 0x0000000c150c7212 */ /* 0x000fc400078ee814 */
[----:B------:R-:W-:Y:S02]  /*19530*/  LOP3.LUT R23, R27, R23, R26, 0x96, !PT ;  /* 0x000000171b177212 */ /* 0x000fe400078e961a */
[----:B------:R-:W-:Y:S02]  /*19540*/  PRMT R10, R37, 0x3340, R11 ;  /* 0x00003340250a7816 */ /* 0x000fe4000000000b */
[----:B------:R-:W-:Y:S02]  /*19550*/  IADD3 R23, PT, PT, R14, R23, R12 ;  /* 0x000000170e177210 */ /* 0x000fe40007ffe00c */
[----:B------:R-:W-:Y:S02]  /*19560*/  PRMT R11, R16, 0x5410, R17 ;  /* 0x00005410100b7816 */ /* 0x000fe40000000011 */
[----:B------:R-:W-:Y:S01]  /*19570*/  PRMT R10, R25, 0x5410, R10 ;  /* 0x00005410190a7816 */ /* 0x000fe2000000000a */
[----:B------:R-:W-:Y:S01]  /*19580*/  IMAD.IADD R2, R23, 0x1, R2 ;  /* 0x0000000117027824 */ /* 0x000fe200078e0202 */
[----:B------:R-:W-:-:S03]  /*19590*/  IADD3 R4, PT, PT, R4, R14, R13 ;  /* 0x0000000e04047210 */ /* 0x000fc60007ffe00d */
[----:B------:R0:W-:Y:S04]  /*195a0*/  STL.64 [R1+0x60], R10 ;  /* 0x0000600a01007387 */ /* 0x0001e80000100a00 */
[----:B------:R0:W-:Y:S04]  /*195b0*/  STL.64 [R1+0x18], R4 ;  /* 0x0000180401007387 */ /* 0x0001e80000100a00 */
[----:B------:R0:W-:Y:S01]  /*195c0*/  STL.64 [R1+0x8], R2 ;  /* 0x0000080201007387 */ /* 0x0001e20000100a00 */
[----:B------:R-:W-:Y:S05]  /*195d0*/  BRA.U !UP0, `(.L_x_16) ;  /* 0x0000000908f87547 */ /* 0x000fea000b800000 */
[----:B------:R-:W-:Y:S01]  /*195e0*/  PRMT R42, R8, 0x7632, R42 ;  /* 0x00007632082a7816 */ /* 0x000fe2000000002a */
[----:B------:R-:W-:Y:S01]  /*195f0*/  BSSY.RECONVERGENT B7, `(.L_x_16) ;  /* 0x00000bc000077945 */ /* 0x000fe20003800200 */
[----:B------:R-:W-:Y:S01]  /*19600*/  SHF.R.U32.HI R43, RZ, 0x8, R8 ;  /* 0x00000008ff2b7819 */ /* 0x000fe20000011608 */
[----:B------:R-:W-:Y:S01]  /*19610*/  IMAD.MOV.U32 R38, RZ, RZ, RZ ;  /* 0x000000ffff267224 */ /* 0x000fe200078e00ff */
[----:B------:R-:W-:Y:S02]  /*19620*/  PRMT R44, R9, 0x7632, R44 ;  /* 0x00007632092c7816 */ /* 0x000fe4000000002c */
[----:B------:R-:W-:Y:S02]  /*19630*/  SHF.R.U32.HI R45, RZ, 0x8, R9 ;  /* 0x00000008ff2d7819 */ /* 0x000fe40000011609 */
[----:B------:R-:W-:Y:S02]  /*19640*/  PRMT R46, R4, 0x7632, R46 ;  /* 0x00007632042e7816 */ /* 0x000fe4000000002e */
[----:B------:R-:W-:-:S02]  /*19650*/  SHF.R.U32.HI R47, RZ, 0x8, R4 ;  /* 0x00000008ff2f7819 */ /* 0x000fc40000011604 */
[----:B------:R-:W-:Y:S02]  /*19660*/  PRMT R48, R5, 0x7632, R48 ;  /* 0x0000763205307816 */ /* 0x000fe40000000030 */
[----:B------:R-:W-:Y:S02]  /*19670*/  SHF.R.U32.HI R49, RZ, 0x8, R5 ;  /* 0x00000008ff317819 */ /* 0x000fe40000011605 */
[----:B------:R-:W-:Y:S02]  /*19680*/  PRMT R50, R6, 0x7632, R50 ;  /* 0x0000763206327816 */ /* 0x000fe40000000032 */
[----:B------:R-:W-:Y:S02]  /*19690*/  SHF.R.U32.HI R51, RZ, 0x8, R6 ;  /* 0x00000008ff337819 */ /* 0x000fe40000011606 */
[----:B------:R-:W-:Y:S02]  /*196a0*/  PRMT R52, R7, 0x7632, R52 ;  /* 0x0000763207347816 */ /* 0x000fe40000000034 */
[----:B------:R-:W-:-:S02]  /*196b0*/  SHF.R.U32.HI R53, RZ, 0x8, R7 ;  /* 0x00000008ff357819 */ /* 0x000fc40000011607 */
[----:B------:R-:W-:Y:S02]  /*196c0*/  PRMT R40, R3, 0x7632, R40 ;  /* 0x0000763203287816 */ /* 0x000fe40000000028 */
[----:B------:R-:W-:Y:S02]  /*196d0*/  SHF.R.U32.HI R41, RZ, 0x8, R3 ;  /* 0x00000008ff297819 */ /* 0x000fe40000011603 */
[--C-:B------:R-:W-:Y:S02]  /*196e0*/  SHF.R.U32.HI R17, RZ, 0x10, R2.reuse ;  /* 0x00000010ff117819 */ /* 0x100fe40000011602 */
[----:B------:R-:W-:Y:S02]  /*196f0*/  SHF.R.U32.HI R0, RZ, 0x8, R2 ;  /* 0x00000008ff007819 */ /* 0x000fe40000011602 */
[C---:B------:R-:W-:Y:S02]  /*19700*/  PRMT R39, R2.reuse, 0x7632, R39 ;  /* 0x0000763202277816 */ /* 0x040fe40000000027 */
[----:B------:R-:W-:-:S02]  /*19710*/  LOP3.LUT R37, R2, 0xff, RZ, 0xc0, !PT ;  /* 0x000000ff02257812 */ /* 0x000fc400078ec0ff */
[----:B------:R-:W-:Y:S02]  /*19720*/  SHF.R.U32.HI R16, RZ, 0x18, R2 ;  /* 0x00000018ff107819 */ /* 0x000fe40000011602 */
[----:B------:R-:W-:Y:S02]  /*19730*/  SHF.R.U32.HI R23, RZ, 0x18, R8 ;  /* 0x00000018ff177819 */ /* 0x000fe40000011608 */
[----:B------:R-:W-:Y:S02]  /*19740*/  LOP3.LUT R24, R8, 0xff, RZ, 0xc0, !PT ;  /* 0x000000ff08187812 */ /* 0x000fe400078ec0ff */
[----:B------:R-:W-:Y:S02]  /*19750*/  SHF.R.U32.HI R25, RZ, 0x18, R9 ;  /* 0x00000018ff197819 */ /* 0x000fe40000011609 */
[----:B------:R-:W-:Y:S02]  /*19760*/  LOP3.LUT R26, R9, 0xff, RZ, 0xc0, !PT ;  /* 0x000000ff091a7812 */ /* 0x000fe400078ec0ff */
[----:B------:R-:W-:-:S02]  /*19770*/  SHF.R.U32.HI R27, RZ, 0x18, R4 ;  /* 0x00000018ff1b7819 */ /* 0x000fc40000011604 */
[----:B------:R-:W-:Y:S02]  /*19780*/  LOP3.LUT R28, R4, 0xff, RZ, 0xc0, !PT ;  /* 0x000000ff041c7812 */ /* 0x000fe400078ec0ff */
        /* <DEDUP_REMOVED lines=8> */
[----:B------:R-:W-:Y:S02]  /*19810*/  LOP3.LUT R39, R39, 0xff, RZ, 0xc0, !PT ;  /* 0x000000ff27277812 */ /* 0x000fe400078ec0ff */
[----:B------:R-:W-:Y:S02]  /*19820*/  LOP3.LUT R40, R40, 0xff, RZ, 0xc0, !PT ;  /* 0x000000ff28287812 */ /* 0x000fe400078ec0ff */
[----:B------:R-:W-:-:S02]  /*19830*/  LOP3.LUT R41, R41, 0xff, RZ, 0xc0, !PT ;  /* 0x000000ff29297812 */ /* 0x000fc400078ec0ff */
[----:B------:R-:W-:Y:S02]  /*19840*/  LOP3.LUT R42, R42, 0xff, RZ, 0xc0, !PT ;  /* 0x000000ff2a2a7812 */ /* 0x000fe400078ec0ff */
[----:B------:R-:W-:Y:S02]  /*19850*/  LOP3.LUT R43, R43, 0xff, RZ, 0xc0, !PT ;  /* 0x000000ff2b2b7812 */ /* 0x000fe400078ec0ff */
        /* <DEDUP_REMOVED lines=11> */
[----:B0-----:R-:W-:-:S07]  /*19910*/  LOP3.LUT R2, R0, 0xff, RZ, 0xc0, !PT ;  /* 0x000000ff00027812 */ /* 0x001fce00078ec0ff */
.L_x_19:
[----:B------:R-:W0:Y:S02]  /*19920*/  LDCU.64 UR4, c[0x0][0x388] ;  /* 0x00007100ff0477ac */ /* 0x000e240008000a00 */
[----:B0-----:R-:W-:Y:S01]  /*19930*/  LEA R4, P0, R38, UR4, 0x5 ;  /* 0x0000000426047c11 */ /* 0x001fe2000f8028ff */
[----:B------:R-:W0:Y:S04]  /*19940*/  LDCU UR4, c[0x0][0x390] ;  /* 0x00007200ff0477ac */ /* 0x000e280008000800 */
[----:B------:R-:W-:-:S05]  /*19950*/  IMAD.X R5, RZ, RZ, UR5, P0 ;  /* 0x00000005ff057e24 */ /* 0x000fca00080e06ff */
[----:B------:R-:W2:Y:S01]  /*19960*/  LDG.E.U8 R0, desc[UR36][R4.64] ;  /* 0x0000002404007981 */ /* 0x000ea2000c1e1100 */
[----:B------:R-:W-:Y:S01]  /*19970*/  PRMT R3, R16, 0x9910, RZ ;  /* 0x0000991010037816 */ /* 0x000fe200000000ff */
[----:B------:R-:W-:Y:S01]  /*19980*/  VIADD R38, R38, 0x1 ;  /* 0x0000000126267836 */ /* 0x000fe20000000000 */
[----:B------:R-:W-:Y:S04]  /*19990*/  BSSY.RECONVERGENT B6, `(.L_x_17) ;  /* 0x000007f000067945 */ /* 0x000fe80003800200 */
[----:B0-----:R-:W-:-:S04]  /*199a0*/  ISETP.NE.AND P1, PT, R38, UR4, PT ;  /* 0x0000000426007c0c */ /* 0x001fc8000bf25270 */
[----:B------:R-:W-:Y:S02]  /*199b0*/  P2R R54, PR, RZ, 0x2 ;  /* 0x00000002ff367803 */ /* 0x000fe40000000000 */
[----:B--2---:R-:W-:-:S13]  /*199c0*/  ISETP.NE.AND P0, PT, R0, R3, PT ;  /* 0x000000030000720c */ /* 0x004fda0003f05270 */
[----:B------:R-:W-:Y:S05]  /*199d0*/  @P0 BRA `(.L_x_18) ;  /* 0x0000000400e80947 */ /* 0x000fea0003800000 */
[----:B------:R-:W2:Y:S02]  /*199e0*/  LDG.E.U8 R0, desc[UR36][R4.64+0x1] ;  /* 0x0000012404007981 */ /* 0x000ea4000c1e1100 */
        /* <DEDUP_REMOVED lines=8> */
[----:B------:R-:W2:Y:S01]  /*19a70*/  LDG.E.U8 R0, desc[UR36][R4.64+0x4] ;  /* 0x0000042404007981 */ /* 0x000ea2000c1e1100 */
[----:B------:R-:W-:-:S04]  /*19a80*/  PRMT R3, R35, 0x9910, RZ ;  /* 0x0000991023037816 */ /* 0x000fc800000000ff */
        /* <DEDUP_REMOVED lines=89> */
[----:B------:R-:W0:Y:S01]  /*1a020*/  LDC.64 R4, c[0x0][0x380] ;  /* 0x0000e000ff047b82 */ /* 0x000e220000000a00 */
[----:B------:R-:W-:Y:S01]  /*1a030*/  MOV R10, 0x0 ;  /* 0x00000000000a7802 */ /* 0x000fe20000000f00 */
[----:B------:R-:W-:Y:S01]  /*1a040*/  STL.64 [R1+0x98], R56 ;  /* 0x0000983801007387 */ /* 0x000fe20000100a00 */
[----:B------:R-:W1:Y:S03]  /*1a050*/  LDCU.64 UR6, c[0x4][0x8] ;  /* 0x01000100ff0677ac */ /* 0x000e660008000a00 */
[----:B0-----:R-:W2:Y:S04]  /*1a060*/  LDG.E.U8 R3, desc[UR36][R4.64] ;  /* 0x0000002404037981 */ /* 0x001ea8000c1e1100 */
[----:B------:R-:W3:Y:S04]  /*1a070*/  LDG.E.U8 R8, desc[UR36][R4.64+0x1] ;  /* 0x0000012404087981 */ /* 0x000ee8000c1e1100 */
[----:B------:R1:W3:Y:S01]  /*1a080*/  LDG.E.U8 R9, desc[UR36][R4.64+0x2] ;  /* 0x0000022404097981 */ /* 0x0002e2000c1e1100 */
[----:B------:R-:W0:Y:S01]  /*1a090*/  LDC.64 R10, c[0x4][R10] ;  /* 0x010000000a0a7b82 */ /* 0x000e220000000a00 */
[----:B------:R-:W-:-:S02]  /*1a0a0*/  UIADD3 UR4, UP0, UPT, UR39, 0x78, URZ ;  /* 0x0000007827047890 */ /* 0x000fc4000ff1e0ff */
[----:B------:R-:W-:Y:S01]  /*1a0b0*/  IMAD.U32 R6, RZ, RZ, UR39 ;  /* 0x00000027ff067e24 */ /* 0x000fe2000f8e00ff */
[----:B------:R-:W-:Y:S01]  /*1a0c0*/  STL.64 [R1+0x78], R16 ;  /* 0x0000781001007387 */ /* 0x000fe20000100a00 */
[----:B------:R-:W-:Y:S01]  /*1a0d0*/  IMAD.U32 R7, RZ, RZ, UR40 ;  /* 0x00000028ff077e24 */ /* 0x000fe2000f8e00ff */
[----:B------:R-:W-:-:S04]  /*1a0e0*/  UIADD3.X UR5, UPT, UPT, URZ, UR40, URZ, UP0, !UPT ;  /* 0x00000028ff057290 */ /* 0x000fc800087fe4ff */
[----:B------:R4:W-:Y:S01]  /*1a0f0*/  STL.64 [R1+0x90], R6 ;  /* 0x0000900601007387 */ /* 0x0009e20000100a00 */
[----:B-1----:R-:W-:Y:S02]  /*1a100*/  IMAD.U32 R4, RZ, RZ, UR6 ;  /* 0x00000006ff047e24 */ /* 0x002fe4000f8e00ff */
[----:B------:R-:W-:Y:S02]  /*1a110*/  IMAD.U32 R5, RZ, RZ, UR7 ;  /* 0x00000007ff057e24 */ /* 0x000fe4000f8e00ff */
[----:B----4-:R-:W-:Y:S02]  /*1a120*/  IMAD.U32 R6, RZ, RZ, UR4 ;  /* 0x00000004ff067e24 */ /* 0x010fe4000f8e00ff */
[----:B------:R-:W-:Y:S01]  /*1a130*/  IMAD.U32 R7, RZ, RZ, UR5 ;  /* 0x00000005ff077e24 */ /* 0x000fe2000f8e00ff */
[----:B--2---:R1:W-:Y:S04]  /*1a140*/  STL.64 [R1+0x80], R2 ;  /* 0x0000800201007387 */ /* 0x0043e80000100a00 */
[----:B0--3--:R1:W-:Y:S02]  /*1a150*/  STL.64 [R1+0x88], R8 ;  /* 0x0000880801007387 */ /* 0x0093e40000100a00 */
[----:B------:R-:W-:-:S07]  /*1a160*/  LEPC R20, `(.L_x_18) ;  /* 0x000000001014794e */ /* 0x000fce0000000000 */
[----:B-1----:R-:W-:Y:S05]  /*1a170*/  CALL.ABS.NOINC R10 ;  /* 0x000000000a007343 */ /* 0x002fea0003c00000 */
.L_x_18:
[----:B------:R-:W-:Y:S05]  /*1a180*/  BSYNC.RECONVERGENT B6 ;  /* 0x0000000000067941 */ /* 0x000fea0003800200 */
.L_x_17:
[----:B------:R-:W-:-:S13]  /*1a190*/  ISETP.NE.AND P6, PT, R54, RZ, PT ;  /* 0x000000ff3600720c */ /* 0x000fda0003fc5270 */
[----:B------:R-:W-:Y:S05]  /*1a1a0*/  @P6 BRA `(.L_x_19) ;  /* 0xfffffff400dc6947 */ /* 0x000fea000383ffff */
[----:B------:R-:W-:Y:S05]  /*1a1b0*/  BSYNC.RECONVERGENT B7 ;  /* 0x0000000000077941 */ /* 0x000fea0003800200 */
.L_x_16:
[----:B------:R-:W-:-:S13]  /*1a1c0*/  ISETP.NE.AND P0, PT, R55, RZ, PT ;  /* 0x000000ff3700720c */ /* 0x000fda0003f05270 */
[----:B------:R-:W-:Y:S05]  /*1a1d0*/  @P0 BRA `(.L_x_20) ;  /* 0xfffffe5c00d80947 */ /* 0x000fea000383ffff */
[----:B------:R-:W-:Y:S05]  /*1a1e0*/  EXIT ;  /* 0x000000000000794d */ /* 0x000fea0003800000 */
.L_x_21:
[----:B------:R-:W-:-:S00]  /*1a1f0*/  BRA `(.L_x_21) ;  /* 0xfffffffc00fc7947 */ /* 0x000fc0000383ffff */
[----:B------:R-:W-:-:S00]  /*1a200*/  NOP ;  /* 0x0000000000007918 */ /* 0x000fc00000000000 */
[----:B------:R-:W-:-:S00]  /*1a210*/  NOP ;  /* 0x0000000000007918 */ /* 0x000fc00000000000 */
[----:B------:R-:W-:-:S00]  /*1a220*/  NOP ;  /* 0x0000000000007918 */ /* 0x000fc00000000000 */
[----:B------:R-:W-:-:S00]  /*1a230*/  NOP ;  /* 0x0000000000007918 */ /* 0x000fc00000000000 */
[----:B------:R-:W-:-:S00]  /*1a240*/  NOP ;  /* 0x0000000000007918 */ /* 0x000fc00000000000 */
[----:B------:R-:W-:-:S00]  /*1a250*/  NOP ;  /* 0x0000000000007918 */ /* 0x000fc00000000000 */
[----:B------:R-:W-:-:S00]  /*1a260*/  NOP ;  /* 0x0000000000007918 */ /* 0x000fc00000000000 */
[----:B------:R-:W-:-:S00]  /*1a270*/  NOP ;  /* 0x0000000000007918 */ /* 0x000fc00000000000 */
.L_x_22:


//--------------------- .nv.global.init           --------------------------
	.section	.nv.global.init,"aw",@progbits
.nv.global.init:
	.type		$str,@object
	.size		$str,(.L_5 - $str)
$str:
        /*0000*/ 	.byte	0x25, 0x2e, 0x32, 0x78, 0x25, 0x2e, 0x32, 0x78, 0x25, 0x2e, 0x32, 0x78, 0x2e, 0x2e, 0x2e, 0x3a
        /*0010*/ 	.byte	0x25, 0x30, 0x32, 0x78, 0x25, 0x30, 0x32, 0x78, 0x25, 0x30, 0x32, 0x78, 0x2e, 0x2e, 0x2e, 0x3a
        /*0020*/ 	.byte	0x25, 0x73, 0x20, 0x28, 0x69, 0x6e, 0x64, 0x65, 0x78, 0x3a, 0x20, 0x25, 0x6c, 0x6c, 0x64, 0x29
        /*0030*/ 	.byte	0x0a, 0x00
.L_5:


//--------------------- .nv.shared.reserved.0     --------------------------
	.section	.nv.shared.reserved.0,"aw",@nobits
	.weak		__nv_reservedSMEM_offset_0_alias
	.size		__nv_reservedSMEM_offset_0_alias, 0, 64
	.other		__nv_reservedSMEM_offset_0_alias,@"STO_CUDA_RESERVED_SHARED STV_DEFAULT"
__nv_reservedSMEM_offset_0_alias:
	.zero		0
	.zero		64


//--------------------- .nv.constant0._Z30find_passwords_optimized_multiPKhS0_iPyiy --------------------------
	.section	.nv.constant0._Z30find_passwords_optimized_multiPKhS0_iPyiy,"a",@progbits
	.sectionflags	@""
	.align	4
.nv.constant0._Z30find_passwords_optimized_multiPKhS0_iPyiy:
	.zero		944


//--------------------- SYMBOLS --------------------------

	.type		.nv.reservedSmem.offset0,@object
	.size		.nv.reservedSmem.offset0,0x4
	.type		vprintf,@function
